def matmul_kernel(
    a_ptr,
    b_ptr,
    c_ptr,
    M,
    N,
    K,
    stride_am,
    stride_ak,
    stride_bk,
    stride_bn,
    stride_cm,
    stride_cn,
    BLOCK_M: tl.constexpr,
    BLOCK_N: tl.constexpr,
    BLOCK_K: tl.constexpr,
    GROUP_M: tl.constexpr,
):
    pid = tl.program_id(axis=0)
    num_pid_m = tl.cdiv(M, BLOCK_M)
    num_pid_n = tl.cdiv(N, BLOCK_N)
    num_pid_in_group = GROUP_M * num_pid_n
    group_id = pid // num_pid_in_group
    first_pid_m = group_id * GROUP_M
    group_size_m = min(num_pid_m - first_pid_m, GROUP_M)
    pid_m = first_pid_m + ((pid % num_pid_in_group) % group_size_m)
    pid_n = (pid % num_pid_in_group) // group_size_m

    offs_am = (pid_m * BLOCK_M + tl.arange(0, BLOCK_M)) % M
    offs_bn = (pid_n * BLOCK_N + tl.arange(0, BLOCK_N)) % N
    offs_k = tl.arange(0, BLOCK_K)
    a_ptrs = a_ptr + offs_am[:, None] * stride_am + offs_k[None, :] * stride_ak
    b_ptrs = b_ptr + offs_k[:, None] * stride_bk + offs_bn[None, :] * stride_bn

    acc = tl.zeros((BLOCK_M, BLOCK_N), dtype=tl.float32)
    for kk in range(0, tl.cdiv(K, BLOCK_K)):
        a = tl.load(a_ptrs, mask=offs_k[None, :] < K - kk * BLOCK_K, other=0.0)
        b = tl.load(b_ptrs, mask=offs_k[:, None] < K - kk * BLOCK_K, other=0.0)
        acc = tl.dot(a, b, acc)
        a_ptrs += BLOCK_K * stride_ak
        b_ptrs += BLOCK_K * stride_bk

    c = acc.to(c_ptr.dtype.element_ty)
    offs_cm = pid_m * BLOCK_M + tl.arange(0, BLOCK_M)
    offs_cn = pid_n * BLOCK_N + tl.arange(0, BLOCK_N)
    c_ptrs = c_ptr + offs_cm[:, None] * stride_cm + offs_cn[None, :] * stride_cn
    mask = (offs_cm[:, None] < M) & (offs_cn[None, :] < N)
    tl.store(c_ptrs, c, mask=mask)

# config = {"BLOCK_K": 64, "BLOCK_M": 512, "BLOCK_N": 128, "GROUP_M": 8, "arch": "sm_80", "dtype": "bf16", "num_ctas": 1, "num_stages": 3, "num_warps": 16}
# arch = sm_80


// ===== COMPILED SASS (sm_80) =====

	.target	sm_80

	.elftype	@"ET_EXEC"


//--------------------- .note.nv.tkinfo           --------------------------
	.section	.note.nv.tkinfo,"",@"SHT_NOTE"
	.sectionflags	@"SHF_NOTE_NV_TKINFO"
	.tkinfo
        /*0018*/ 	.word	0x00000002
        /*0030*/ 	.string	""
        /*0030*/ 	.string	"ptxas"
        /*0030*/ 	.string	"Cuda compilation tools, release 13.0, V13.0.88"
        /*0030*/ 	.string	"Build cuda_13.0.r13.0/compiler.36424714_0"
        /*0030*/ 	.string	"-v  -suppress-debug-info  -lineinfo  -arch sm_80 "



//--------------------- .note.nv.cuinfo           --------------------------
	.section	.note.nv.cuinfo,"",@"SHT_NOTE"
	.sectionflags	@"SHF_NOTE_NV_CUINFO"
        /*0018*/ 	.short	0x0002
        /*001a*/ 	.short	0x0050
        /*001c*/ 	.short	0x0082
	.zero		2


//--------------------- .nv.info                  --------------------------
	.section	.nv.info,"",@"SHT_CUDA_INFO"
	.align	4


	//----- nvinfo : EIATTR_REGCOUNT
	.align		4
        /*0000*/ 	.byte	0x04, 0x2f
        /*0002*/ 	.short	(.L_1 - .L_0)
	.align		4
.L_0:
        /*0004*/ 	.word	index@(matmul_kernel)
        /*0008*/ 	.word	0x00000020


	//----- nvinfo : EIATTR_FRAME_SIZE
	.align		4
.L_1:
        /*000c*/ 	.byte	0x04, 0x11
        /*000e*/ 	.short	(.L_3 - .L_2)
	.align		4
.L_2:
        /*0010*/ 	.word	index@(matmul_kernel)
        /*0014*/ 	.word	0x00000d90


	//----- nvinfo : EIATTR_MIN_STACK_SIZE
	.align		4
.L_3:
        /*0018*/ 	.byte	0x04, 0x12
        /*001a*/ 	.short	(.L_5 - .L_4)
	.align		4
.L_4:
        /*001c*/ 	.word	index@(matmul_kernel)
        /*0020*/ 	.word	0x00000d90
.L_5:


//--------------------- .nv.info.matmul_kernel    --------------------------
	.section	.nv.info.matmul_kernel,"",@"SHT_CUDA_INFO"
	.sectionflags	@""
	.align	4


	//----- nvinfo : EIATTR_CUDA_API_VERSION
	.align		4
        /*0000*/ 	.byte	0x04, 0x37
        /*0002*/ 	.short	(.L_7 - .L_6)
.L_6:
        /*0004*/ 	.word	0x00000082


	//----- nvinfo : EIATTR_SW2861232_WAR
	.align		4
.L_7:
        /*0008*/ 	.byte	0x01, 0x35
	.zero		2


	//----- nvinfo : EIATTR_PARAM_CBANK
	.align		4
        /*000c*/ 	.byte	0x04, 0x0a
        /*000e*/ 	.short	(.L_9 - .L_8)
	.align		4
.L_8:
        /*0010*/ 	.word	index@(.nv.constant0.matmul_kernel)
        /*0014*/ 	.short	0x0160
        /*0016*/ 	.short	0x0050


	//----- nvinfo : EIATTR_CBANK_PARAM_SIZE
	.align		4
.L_9:
        /*0018*/ 	.byte	0x03, 0x19
        /*001a*/ 	.short	0x0050


	//----- nvinfo : EIATTR_KPARAM_INFO
	.align		4
        /*001c*/ 	.byte	0x04, 0x17
        /*001e*/ 	.short	(.L_11 - .L_10)
.L_10:
        /*0020*/ 	.word	0x00000000
        /*0024*/ 	.short	0x000d
        /*0026*/ 	.short	0x0048
        /*0028*/ 	.byte	0x00, 0xf4, 0x21, 0x00


	//----- nvinfo : EIATTR_KPARAM_INFO
	.align		4
.L_11:
        /*002c*/ 	.byte	0x04, 0x17
        /*002e*/ 	.short	(.L_13 - .L_12)
.L_12:
        /*0030*/ 	.word	0x00000000
        /*0034*/ 	.short	0x000c
        /*0036*/ 	.short	0x0040
        /*0038*/ 	.byte	0x00, 0xf4, 0x21, 0x00


	//----- nvinfo : EIATTR_KPARAM_INFO
	.align		4
.L_13:
        /*003c*/ 	.byte	0x04, 0x17
        /*003e*/ 	.short	(.L_15 - .L_14)
.L_14:
        /*0040*/ 	.word	0x00000000
        /*0044*/ 	.short	0x000b
        /*0046*/ 	.short	0x0038
        /*0048*/ 	.byte	0x00, 0xf0, 0x11, 0x00


	//----- nvinfo : EIATTR_KPARAM_INFO
	.align		4
.L_15:
        /*004c*/ 	.byte	0x04, 0x17
        /*004e*/ 	.short	(.L_17 - .L_16)
.L_16:
        /*0050*/ 	.word	0x00000000
        /*0054*/ 	.short	0x000a
        /*0056*/ 	.short	0x0034
        /*0058*/ 	.byte	0x00, 0xf0, 0x11, 0x00


	//----- nvinfo : EIATTR_KPARAM_INFO
	.align		4
.L_17:
        /*005c*/ 	.byte	0x04, 0x17
        /*005e*/ 	.short	(.L_19 - .L_18)
.L_18:
        /*0060*/ 	.word	0x00000000
        /*0064*/ 	.short	0x0009
        /*0066*/ 	.short	0x0030
        /*0068*/ 	.byte	0x00, 0xf0, 0x11, 0x00


	//----- nvinfo : EIATTR_KPARAM_INFO
	.align		4
.L_19:
        /*006c*/ 	.byte	0x04, 0x17
        /*006e*/ 	.short	(.L_21 - .L_20)
.L_20:
        /*0070*/ 	.word	0x00000000
        /*0074*/ 	.short	0x0008
        /*0076*/ 	.short	0x002c
        /*0078*/ 	.byte	0x00, 0xf0, 0x11, 0x00


	//----- nvinfo : EIATTR_KPARAM_INFO
	.align		4
.L_21:
        /*007c*/ 	.byte	0x04, 0x17
        /*007e*/ 	.short	(.L_23 - .L_22)
.L_22:
        /*0080*/ 	.word	0x00000000
        /*0084*/ 	.short	0x0007
        /*0086*/ 	.short	0x0028
        /*0088*/ 	.byte	0x00, 0xf0, 0x11, 0x00


	//----- nvinfo : EIATTR_KPARAM_INFO
	.align		4
.L_23:
        /*008c*/ 	.byte	0x04, 0x17
        /*008e*/ 	.short	(.L_25 - .L_24)
.L_24:
        /*0090*/ 	.word	0x00000000
        /*0094*/ 	.short	0x0006
        /*0096*/ 	.short	0x0024
        /*0098*/ 	.byte	0x00, 0xf0, 0x11, 0x00


	//----- nvinfo : EIATTR_KPARAM_INFO
	.align		4
.L_25:
        /*009c*/ 	.byte	0x04, 0x17
        /*009e*/ 	.short	(.L_27 - .L_26)
.L_26:
        /*00a0*/ 	.word	0x00000000
        /*00a4*/ 	.short	0x0005
        /*00a6*/ 	.short	0x0020
        /*00a8*/ 	.byte	0x00, 0xf0, 0x11, 0x00


	//----- nvinfo : EIATTR_KPARAM_INFO
	.align		4
.L_27:
        /*00ac*/ 	.byte	0x04, 0x17
        /*00ae*/ 	.short	(.L_29 - .L_28)
.L_28:
        /*00b0*/ 	.word	0x00000000
        /*00b4*/ 	.short	0x0004
        /*00b6*/ 	.short	0x001c
        /*00b8*/ 	.byte	0x00, 0xf0, 0x11, 0x00


	//----- nvinfo : EIATTR_KPARAM_INFO
	.align		4
.L_29:
        /*00bc*/ 	.byte	0x04, 0x17
        /*00be*/ 	.short	(.L_31 - .L_30)
.L_30:
        /*00c0*/ 	.word	0x00000000
        /*00c4*/ 	.short	0x0003
        /*00c6*/ 	.short	0x0018
        /*00c8*/ 	.byte	0x00, 0xf0, 0x11, 0x00


	//----- nvinfo : EIATTR_KPARAM_INFO
	.align		4
.L_31:
        /*00cc*/ 	.byte	0x04, 0x17
        /*00ce*/ 	.short	(.L_33 - .L_32)
.L_32:
        /*00d0*/ 	.word	0x00000000
        /*00d4*/ 	.short	0x0002
        /*00d6*/ 	.short	0x0010
        /*00d8*/ 	.byte	0x00, 0xf4, 0x21, 0x00


	//----- nvinfo : EIATTR_KPARAM_INFO
	.align		4
.L_33:
        /*00dc*/ 	.byte	0x04, 0x17
        /*00de*/ 	.short	(.L_35 - .L_34)
.L_34:
        /*00e0*/ 	.word	0x00000000
        /*00e4*/ 	.short	0x0001
        /*00e6*/ 	.short	0x0008
        /*00e8*/ 	.byte	0x00, 0xf4, 0x21, 0x00


	//----- nvinfo : EIATTR_KPARAM_INFO
	.align		4
.L_35:
        /*00ec*/ 	.byte	0x04, 0x17
        /*00ee*/ 	.short	(.L_37 - .L_36)
.L_36:
        /*00f0*/ 	.word	0x00000000
        /*00f4*/ 	.short	0x0000
        /*00f6*/ 	.short	0x0000
        /*00f8*/ 	.byte	0x00, 0xf4, 0x21, 0x00


	//----- nvinfo : EIATTR_MAXREG_COUNT
	.align		4
.L_37:
        /*00fc*/ 	.byte	0x03, 0x1b
        /*00fe*/ 	.short	0x0080


	//----- nvinfo : EIATTR_NUM_BARRIERS
	.align		4
        /*0100*/ 	.byte	0x02, 0x4c
        /*0102*/ 	.byte	0x01
	.zero		1


	//----- nvinfo : EIATTR_ANNOTATIONS
	.align		4
        /*0104*/ 	.byte	0x04, 0x55
        /*0106*/ 	.short	(.L_39 - .L_38)


	//   ....[0]....
.L_38:
        /*0108*/ 	.word	0x00000001
        /*010c*/ 	.byte	0xf0, 0x04, 0x00, 0x00, 0x01, 0x00, 0x00, 0x00, 0x20, 0x05, 0x00, 0x00, 0x01, 0x00, 0x00, 0x00
        /* <DEDUP_REMOVED lines=1112> */
        /*469c*/ 	.byte	0x10, 0x23, 0x01, 0x00, 0x01, 0x00, 0x00, 0x00, 0xd0, 0x27, 0x01, 0x00


	//----- nvinfo : EIATTR_MERCURY_ISA_VERSION
	.align		4
.L_39:
        /*46a8*/ 	.byte	0x03, 0x5f
        /*46aa*/ 	.short	0x0000


	//----- nvinfo : EIATTR_EXIT_INSTR_OFFSETS
	.align		4
        /*46ac*/ 	.byte	0x04, 0x1c
        /*46ae*/ 	.short	(.L_41 - .L_40)


	//   ....[0]....
.L_40:
        /*46b0*/ 	.word	0x00012910


	//   ....[1]....
        /*46b4*/ 	.word	0x00012940


	//----- nvinfo : EIATTR_REQNTID
	.align		4
.L_41:
        /*46b8*/ 	.byte	0x04, 0x10
        /*46ba*/ 	.short	(.L_43 - .L_42)
.L_42:
        /*46bc*/ 	.word	0x00000200
        /*46c0*/ 	.word	0x00000001
        /*46c4*/ 	.word	0x00000001
.L_43:


//--------------------- .nv.callgraph             --------------------------
	.section	.nv.callgraph,"",@"SHT_CUDA_CALLGRAPH"
	.align	4
	.sectionentsize	8
	.align		4
        /*0000*/ 	.word	0x00000000
	.align		4
        /*0004*/ 	.word	0xffffffff
	.align		4
        /*0008*/ 	.word	0x00000000
	.align		4
        /*000c*/ 	.word	0xfffffffe
	.align		4
        /*0010*/ 	.word	0x00000000
	.align		4
        /*0014*/ 	.word	0xfffffffd
	.align		4
        /*0018*/ 	.word	0x00000000
	.align		4
        /*001c*/ 	.word	0xfffffffc


//--------------------- .nv.rel.action            --------------------------
	.section	.nv.rel.action,"",@"SHT_CUDA_RELOCINFO"
	.align	8
	.sectionentsize	8
        /*0000*/ 	.byte	0x73, 0x00, 0x00, 0x00, 0x00, 0x00, 0x00, 0x00, 0x00, 0x00, 0x00, 0x11, 0x25, 0x00, 0x05, 0x36


//--------------------- .nv.constant0.matmul_kernel --------------------------
	.section	.nv.constant0.matmul_kernel,"a",@progbits
	.sectionflags	@""
	.align	4
.nv.constant0.matmul_kernel:
	.zero		432


//--------------------- .text.matmul_kernel       --------------------------
	.section	.text.matmul_kernel,"ax",@progbits
	.sectioninfo	@"SHI_REGISTERS=32"
	.align	128
        .global         matmul_kernel
        .type           matmul_kernel,@function
        .size           matmul_kernel,(.L_x_5 - matmul_kernel)
        .other          matmul_kernel,@"STO_CUDA_ENTRY STV_DEFAULT"
matmul_kernel:
.text.matmul_kernel:
[----:B------:R-:W-:-:S03]  /*0000*/  IMAD.MOV.U32 R1, RZ, RZ, c[0x0][0x28] ;  /* 0x00000a00ff017624 */ /* 0x000fc600078e00ff */
[----:B------:R-:W-:Y:S01]  /*0010*/  IMAD.MOV.U32 R0, RZ, RZ, c[0x0][0x17c] ;  /* 0x00005f00ff007624 */ /* 0x000fe200078e00ff */
[----:B------:R-:W0:Y:S01]  /*0020*/  S2R R12, SR_TID.X ;  /* 0x00000000000c7919 */ /* 0x000e220000002100 */
[----:B------:R-:W-:Y:S01]  /*0030*/  IADD3 R1, R1, -0xd90, RZ ;  /* 0xfffff27001017810 */ /* 0x000fe20007ffe0ff */
[----:B------:R-:W-:Y:S02]  /*0040*/  ULDC.64 UR4, c[0x0][0x118] ;  /* 0x0000460000047ab9 */ /* 0x000fe40000000a00 */
[----:B------:R-:W-:-:S04]  /*0050*/  IADD3 R0, R0, 0x7f, RZ ;  /* 0x0000007f00007810 */ /* 0x000fc80007ffe0ff */
[----:B------:R-:W-:-:S04]  /*0060*/  SHF.R.S32.HI R3, RZ, 0x1f, R0 ;  /* 0x0000001fff037819 */ /* 0x000fc80000011400 */
[----:B------:R-:W-:-:S04]  /*0070*/  LEA.HI R3, R3, R0, RZ, 0x7 ;  /* 0x0000000003037211 */ /* 0x000fc800078f38ff */
[----:B------:R-:W-:Y:S02]  /*0080*/  SHF.R.S32.HI R0, RZ, 0x7, R3 ;  /* 0x00000007ff007819 */ /* 0x000fe40000011403 */
[----:B------:R-:W1:Y:S03]  /*0090*/  S2R R3, SR_CTAID.X ;  /* 0x0000000000037919 */ /* 0x000e660000002500 */
[----:B------:R-:W-:Y:S01]  /*00a0*/  IMAD.SHL.U32 R0, R0, 0x8, RZ ;  /* 0x0000000800007824 */ /* 0x000fe200078e00ff */
[----:B0-----:R-:W-:-:S04]  /*00b0*/  LOP3.LUT R13, R12, 0x1ff, RZ, 0xc0, !PT ;  /* 0x000001ff0c0d7812 */ /* 0x001fc800078ec0ff */
[-C--:B------:R-:W-:Y:S02]  /*00c0*/  IABS R7, R0.reuse ;  /* 0x0000000000077213 */ /* 0x080fe40000000000 */
[----:B------:R-:W-:Y:S02]  /*00d0*/  IABS R10, R0 ;  /* 0x00000000000a7213 */ /* 0x000fe40000000000 */
[----:B------:R-:W0:Y:S01]  /*00e0*/  I2F.RP R2, R7 ;  /* 0x0000000700027306 */ /* 0x000e220000209400 */
[----:B-1----:R-:W-:-:S07]  /*00f0*/  IABS R8, R3 ;  /* 0x0000000300087213 */ /* 0x002fce0000000000 */
[----:B0-----:R-:W0:Y:S02]  /*0100*/  MUFU.RCP R2, R2 ;  /* 0x0000000200027308 */ /* 0x001e240000001000 */
[----:B0-----:R-:W-:Y:S01]  /*0110*/  IADD3 R4, R2, 0xffffffe, RZ ;  /* 0x0ffffffe02047810 */ /* 0x001fe20007ffe0ff */
[----:B------:R-:W-:-:S05]  /*0120*/  IMAD.MOV R2, RZ, RZ, -R10 ;  /* 0x000000ffff027224 */ /* 0x000fca00078e0a0a */
[----:B------:R0:W1:Y:S02]  /*0130*/  F2I.FTZ.U32.TRUNC.NTZ R5, R4 ;  /* 0x0000000400057305 */ /* 0x000064000021f000 */
[----:B0-----:R-:W-:Y:S02]  /*0140*/  IMAD.MOV.U32 R4, RZ, RZ, RZ ;  /* 0x000000ffff047224 */ /* 0x001fe400078e00ff */
[----:B-1----:R-:W-:-:S04]  /*0150*/  IMAD.MOV R6, RZ, RZ, -R5 ;  /* 0x000000ffff067224 */ /* 0x002fc800078e0a05 */
[----:B------:R-:W-:Y:S02]  /*0160*/  IMAD R9, R6, R7, RZ ;  /* 0x0000000706097224 */ /* 0x000fe400078e02ff */
[----:B------:R-:W-:Y:S02]  /*0170*/  IMAD.MOV.U32 R6, RZ, RZ, R8 ;  /* 0x000000ffff067224 */ /* 0x000fe400078e0008 */
[----:B------:R-:W-:-:S06]  /*0180*/  IMAD.HI.U32 R5, R5, R9, R4 ;  /* 0x0000000905057227 */ /* 0x000fcc00078e0004 */
[----:B------:R-:W-:-:S04]  /*0190*/  IMAD.HI.U32 R5, R5, R6, RZ ;  /* 0x0000000605057227 */ /* 0x000fc800078e00ff */
[----:B------:R-:W-:-:S05]  /*01a0*/  IMAD R2, R5, R2, R6 ;  /* 0x0000000205027224 */ /* 0x000fca00078e0206 */
[----:B------:R-:W-:-:S13]  /*01b0*/  ISETP.GT.U32.AND P1, PT, R7, R2, PT ;  /* 0x000000020700720c */ /* 0x000fda0003f24070 */
[----:B------:R-:W-:Y:S01]  /*01c0*/  @!P1 IMAD.IADD R2, R2, 0x1, -R7 ;  /* 0x0000000102029824 */ /* 0x000fe200078e0a07 */
[----:B------:R-:W-:Y:S02]  /*01d0*/  @!P1 IADD3 R5, R5, 0x1, RZ ;  /* 0x0000000105059810 */ /* 0x000fe40007ffe0ff */
[----:B------:R-:W-:Y:S02]  /*01e0*/  ISETP.NE.AND P1, PT, R0, RZ, PT ;  /* 0x000000ff0000720c */ /* 0x000fe40003f25270 */
[----:B------:R-:W-:Y:S02]  /*01f0*/  ISETP.GE.U32.AND P0, PT, R2, R7, PT ;  /* 0x000000070200720c */ /* 0x000fe40003f06070 */
[----:B------:R-:W-:-:S04]  /*0200*/  LOP3.LUT R2, R3, R0, RZ, 0x3c, !PT ;  /* 0x0000000003027212 */ /* 0x000fc800078e3cff */
[----:B------:R-:W-:Y:S01]  /*0210*/  ISETP.GE.AND P2, PT, R2, RZ, PT ;  /* 0x000000ff0200720c */ /* 0x000fe20003f46270 */
[----:B------:R-:W-:-:S05]  /*0220*/  IMAD.MOV.U32 R2, RZ, RZ, c[0x0][0x178] ;  /* 0x00005e00ff027624 */ /* 0x000fca00078e00ff */
[----:B------:R-:W-:Y:S02]  /*0230*/  IADD3 R2, R2, 0x1ff, RZ ;  /* 0x000001ff02027810 */ /* 0x000fe40007ffe0ff */
[----:B------:R-:W-:-:S05]  /*0240*/  @P0 IADD3 R5, R5, 0x1, RZ ;  /* 0x0000000105050810 */ /* 0x000fca0007ffe0ff */
[----:B------:R-:W-:Y:S01]  /*0250*/  IMAD.MOV.U32 R6, RZ, RZ, R5 ;  /* 0x000000ffff067224 */ /* 0x000fe200078e0005 */
[----:B------:R-:W-:-:S03]  /*0260*/  SHF.R.S32.HI R5, RZ, 0x1f, R2 ;  /* 0x0000001fff057819 */ /* 0x000fc60000011402 */
[----:B------:R-:W-:Y:S01]  /*0270*/  @!P2 IMAD.MOV R6, RZ, RZ, -R6 ;  /* 0x000000ffff06a224 */ /* 0x000fe200078e0a06 */
[----:B------:R-:W-:Y:S02]  /*0280*/  @!P1 LOP3.LUT R6, RZ, R0, RZ, 0x33, !PT ;  /* 0x00000000ff069212 */ /* 0x000fe400078e33ff */
[----:B------:R-:W-:-:S03]  /*0290*/  LEA.HI R5, R5, R2, RZ, 0x9 ;  /* 0x0000000205057211 */ /* 0x000fc600078f48ff */
[----:B------:R-:W-:Y:S02]  /*02a0*/  IMAD.SHL.U32 R4, R6, 0x8, RZ ;  /* 0x0000000806047824 */ /* 0x000fe400078e00ff */
[----:B------:R-:W-:-:S03]  /*02b0*/  IMAD.MOV R6, RZ, RZ, -R6 ;  /* 0x000000ffff067224 */ /* 0x000fc600078e0a06 */
[----:B------:R-:W-:Y:S01]  /*02c0*/  LEA.HI.SX32 R5, R5, -R4, 0x17 ;  /* 0x8000000405057211 */ /* 0x000fe200078fbaff */
[----:B------:R-:W-:Y:S02]  /*02d0*/  IMAD R8, R0, R6, R3 ;  /* 0x0000000600087224 */ /* 0x000fe400078e0203 */
[----:B------:R-:W-:Y:S01]  /*02e0*/  IMAD.MOV.U32 R6, RZ, RZ, RZ ;  /* 0x000000ffff067224 */ /* 0x000fe200078e00ff */
[----:B------:R-:W-:Y:S02]  /*02f0*/  IMNMX R5, R5, 0x8, PT ;  /* 0x0000000805057817 */ /* 0x000fe40003800200 */
[----:B------:R-:W-:Y:S02]  /*0300*/  IABS R11, R8 ;  /* 0x00000008000b7213 */ /* 0x000fe40000000000 */
[----:B------:R-:W-:-:S04]  /*0310*/  IABS R9, R5 ;  /* 0x0000000500097213 */ /* 0x000fc80000000000 */
[----:B------:R-:W0:Y:S08]  /*0320*/  I2F.RP R2, R9 ;  /* 0x0000000900027306 */ /* 0x000e300000209400 */
[----:B0-----:R-:W0:Y:S02]  /*0330*/  MUFU.RCP R2, R2 ;  /* 0x0000000200027308 */ /* 0x001e240000001000 */
[----:B0-----:R-:W-:Y:S01]  /*0340*/  IADD3 R7, R2, 0xffffffe, RZ ;  /* 0x0ffffffe02077810 */ /* 0x001fe20007ffe0ff */
[----:B------:R-:W-:-:S05]  /*0350*/  IMAD.MOV.U32 R2, RZ, RZ, c[0x0][0x180] ;  /* 0x00006000ff027624 */ /* 0x000fca00078e00ff */
[----:B------:R-:W0:Y:S01]  /*0360*/  F2I.FTZ.U32.TRUNC.NTZ R7, R7 ;  /* 0x0000000700077305 */ /* 0x000e22000021f000 */
[----:B------:R-:W-:Y:S01]  /*0370*/  IADD3 R2, R2, 0x3f, RZ ;  /* 0x0000003f02027810 */ /* 0x000fe20007ffe0ff */
[----:B0-----:R-:W-:-:S04]  /*0380*/  IMAD.MOV R10, RZ, RZ, -R7 ;  /* 0x000000ffff0a7224 */ /* 0x001fc800078e0a07 */
[----:B------:R-:W-:-:S04]  /*0390*/  IMAD.MOV.U32 R0, RZ, RZ, R10 ;  /* 0x000000ffff007224 */ /* 0x000fc800078e000a */
[----:B------:R-:W-:Y:S01]  /*03a0*/  IMAD R3, R0, R9, RZ ;  /* 0x0000000900037224 */ /* 0x000fe200078e02ff */
[----:B------:R-:W-:-:S03]  /*03b0*/  IABS R0, R5 ;  /* 0x0000000500007213 */ /* 0x000fc60000000000 */
[----:B------:R-:W-:-:S04]  /*03c0*/  IMAD.HI.U32 R6, R7, R3, R6 ;  /* 0x0000000307067227 */ /* 0x000fc800078e0006 */
[----:B------:R-:W-:Y:S02]  /*03d0*/  IMAD.MOV R0, RZ, RZ, -R0 ;  /* 0x000000ffff007224 */ /* 0x000fe400078e0a00 */
        /* <DEDUP_REMOVED lines=8> */
[----:B------:R-:W-:-:S07]  /*0460*/  ISETP.GE.AND P2, PT, R0, RZ, PT ;  /* 0x000000ff0000720c */ /* 0x000fce0003f46270 */
[----:B------:R-:W-:Y:S02]  /*0470*/  @P0 IADD3 R6, R6, 0x1, RZ ;  /* 0x0000000106060810 */ /* 0x000fe40007ffe0ff */
[----:B------:R-:W-:-:S04]  /*0480*/  ISETP.GT.AND P0, PT, R2, 0x3f, PT ;  /* 0x0000003f0200780c */ /* 0x000fc80003f04270 */
[----:B------:R-:W-:Y:S01]  /*0490*/  @!P2 IMAD.MOV R6, RZ, RZ, -R6 ;  /* 0x000000ffff06a224 */ /* 0x000fe200078e0a06 */
[----:B------:R-:W-:-:S05]  /*04a0*/  @!P1 LOP3.LUT R6, RZ, R5, RZ, 0x33, !PT ;  /* 0x00000005ff069212 */ /* 0x000fca00078e33ff */
[----:B------:R-:W-:Y:S02]  /*04b0*/  IMAD.MOV R0, RZ, RZ, -R6 ;  /* 0x000000ffff007224 */ /* 0x000fe400078e0a06 */
[----:B------:R-:W-:Y:S02]  /*04c0*/  IMAD.SHL.U32 R29, R6, 0x80, RZ ;  /* 0x00000080061d7824 */ /* 0x000fe400078e00ff */
[----:B------:R-:W-:Y:S02]  /*04d0*/  IMAD R5, R5, R0, R8 ;  /* 0x0000000005057224 */ /* 0x000fe400078e0208 */
[----:B------:R-:W-:Y:S01]  /*04e0*/  IMAD.MOV.U32 R0, RZ, RZ, c[0x0][0x180] ;  /* 0x00006000ff007624 */ /* 0x000fe200078e00ff */
[----:B------:R0:W-:Y:S01]  /*04f0*/  STL [R1+0x378], R29 ;  /* 0x0003781d01007387 */ /* 0x0001e20000100800 */
[----:B------:R-:W-:-:S04]  /*0500*/  IMAD.IADD R5, R4, 0x1, R5 ;  /* 0x0000000104057824 */ /* 0x000fc800078e0205 */
[----:B------:R-:W-:-:S05]  /*0510*/  IMAD R28, R5, 0x200, R13 ;  /* 0x00000200051c7824 */ /* 0x000fca00078e020d */
[----:B------:R0:W-:Y:S01]  /*0520*/  STL [R1+0x3e8], R28 ;  /* 0x0003e81c01007387 */ /* 0x0001e20000100800 */
[----:B------:R-:W-:Y:S05]  /*0530*/  @P0 BRA `(.L_x_0) ;  /* 0x0000037000000947 */ /* 0x000fea0003800000 */
[----:B------:R-:W-:Y:S01]  /*0540*/  IMAD.SHL.U32 R0, R12, 0x20, RZ ;  /* 0x000000200c007824 */ /* 0x000fe200078e00ff */
[----:B------:R-:W-:Y:S01]  /*0550*/  CS2R R20, SRZ ;  /* 0x0000000000147805 */ /* 0x000fe2000001ff00 */
[----:B------:R-:W-:Y:S01]  /*0560*/  CS2R R22, SRZ ;  /* 0x0000000000167805 */ /* 0x000fe2000001ff00 */
[----:B------:R-:W-:Y:S01]  /*0570*/  CS2R R12, SRZ ;  /* 0x00000000000c7805 */ /* 0x000fe2000001ff00 */
[----:B------:R-:W-:Y:S01]  /*0580*/  CS2R R14, SRZ ;  /* 0x00000000000e7805 */ /* 0x000fe2000001ff00 */
[----:B------:R1:W-:Y:S01]  /*0590*/  STL [R1+0x3ec], R0 ;  /* 0x0003ec0001007387 */ /* 0x0003e20000100800 */
[----:B------:R-:W-:Y:S01]  /*05a0*/  CS2R R8, SRZ ;  /* 0x0000000000087805 */ /* 0x000fe2000001ff00 */
[----:B------:R-:W-:Y:S01]  /*05b0*/  CS2R R10, SRZ ;  /* 0x00000000000a7805 */ /* 0x000fe2000001ff00 */
[----:B------:R-:W-:Y:S01]  /*05c0*/  CS2R R4, SRZ ;  /* 0x0000000000047805 */ /* 0x000fe2000001ff00 */
[----:B------:R1:W-:Y:S01]  /*05d0*/  STL [R1], RZ ;  /* 0x000000ff01007387 */ /* 0x0003e20000100800 */
[----:B------:R-:W-:Y:S01]  /*05e0*/  CS2R R6, SRZ ;  /* 0x0000000000067805 */ /* 0x000fe2000001ff00 */
[----:B------:R-:W-:Y:S01]  /*05f0*/  CS2R R16, SRZ ;  /* 0x0000000000107805 */ /* 0x000fe2000001ff00 */
[----:B------:R-:W-:Y:S01]  /*0600*/  CS2R R18, SRZ ;  /* 0x0000000000127805 */ /* 0x000fe2000001ff00 */
[----:B------:R1:W-:Y:S01]  /*0610*/  STL [R1+0x4], RZ ;  /* 0x000004ff01007387 */ /* 0x0003e20000100800 */
[----:B------:R-:W-:Y:S01]  /*0620*/  CS2R R24, SRZ ;  /* 0x0000000000187805 */ /* 0x000fe2000001ff00 */
[----:B------:R-:W-:-:S02]  /*0630*/  CS2R R26, SRZ ;  /* 0x00000000001a7805 */ /* 0x000fc4000001ff00 */
[----:B------:R1:W-:Y:S04]  /*0640*/  STL [R1+0x8], RZ ;  /* 0x000008ff01007387 */ /* 0x0003e80000100800 */
        /* <DEDUP_REMOVED lines=36> */
[----:B------:R1:W-:Y:S01]  /*0890*/  STL [R1+0x9c], RZ ;  /* 0x00009cff01007387 */ /* 0x0003e20000100800 */
[----:B------:R-:W-:Y:S05]  /*08a0*/  BRA `(.L_x_1) ;  /* 0x0000df9000007947 */ /* 0x000fea0003800000 */
.L_x_0:
[----:B------:R-:W-:Y:S01]  /*08b0*/  IABS R19, c[0x0][0x17c] ;  /* 0x00005f0000137a13 */ /* 0x000fe20000000000 */
[----:B------:R1:W-:Y:S01]  /*08c0*/  STL [R1+0x3f0], R0 ;  /* 0x0003f00001007387 */ /* 0x0003e20000100800 */
[----:B------:R-:W-:Y:S01]  /*08d0*/  IABS R3, c[0x0][0x178] ;  /* 0x00005e0000037a13 */ /* 0x000fe20000000000 */
[----:B------:R-:W-:Y:S01]  /*08e0*/  IMAD.MOV.U32 R25, RZ, RZ, R28 ;  /* 0x000000ffff197224 */ /* 0x000fe200078e001c */
[----:B------:R-:W2:Y:S03]  /*08f0*/  I2F.RP R4, R19 ;  /* 0x0000001300047306 */ /* 0x000ea60000209400 */
[----:B------:R-:W-:Y:S01]  /*0900*/  IMAD.MOV.U32 R13, RZ, RZ, R3 ;  /* 0x000000ffff0d7224 */ /* 0x000fe200078e0003 */
[----:B------:R-:W-:Y:S01]  /*0910*/  IABS R25, R25 ;  /* 0x0000001900197213 */ /* 0x000fe20000000000 */
[----:B-1----:R-:W1:Y:S03]  /*0920*/  S2R R0, SR_TID.X ;  /* 0x0000000000007919 */ /* 0x002e660000002100 */
[----:B------:R-:W3:Y:S08]  /*0930*/  I2F.RP R3, R13 ;  /* 0x0000000d00037306 */ /* 0x000ef00000209400 */
[----:B--2---:R-:W2:Y:S08]  /*0940*/  MUFU.RCP R4, R4 ;  /* 0x0000000400047308 */ /* 0x004eb00000001000 */
[----:B---3--:R-:W-:Y:S01]  /*0950*/  MUFU.RCP R3, R3 ;  /* 0x0000000300037308 */ /* 0x008fe20000001000 */
[----:B-1----:R-:W-:-:S02]  /*0960*/  SHF.R.U32.HI R11, RZ, 0x6, R0 ;  /* 0x00000006ff0b7819 */ /* 0x002fc40000011600 */
[----:B--2---:R-:W-:Y:S02]  /*0970*/  IADD3 R26, R4, 0xffffffe, RZ ;  /* 0x0ffffffe041a7810 */ /* 0x004fe40007ffe0ff */
[----:B------:R-:W-:-:S03]  /*0980*/  SGXT.U32 R11, R11, 0x3 ;  /* 0x000000030b0b781a */ /* 0x000fc60000000000 */
[----:B------:R1:W2:Y:S01]  /*0990*/  F2I.FTZ.U32.TRUNC.NTZ R27, R26 ;  /* 0x0000001a001b7305 */ /* 0x0002a2000021f000 */
[----:B------:R-:W-:-:S04]  /*09a0*/  LOP3.LUT R11, R29, R11, RZ, 0xfc, !PT ;  /* 0x0000000b1d0b7212 */ /* 0x000fc800078efcff */
[C---:B------:R-:W-:Y:S02]  /*09b0*/  LOP3.LUT R6, R11.reuse, 0x78, RZ, 0xfc, !PT ;  /* 0x000000780b067812 */ /* 0x040fe400078efcff */
[----:B------:R-:W-:Y:S01]  /*09c0*/  LOP3.LUT R9, R11, 0x70, RZ, 0xfc, !PT ;  /* 0x000000700b097812 */ /* 0x000fe200078efcff */
[----:B-1----:R-:W-:Y:S01]  /*09d0*/  IMAD.MOV.U32 R26, RZ, RZ, RZ ;  /* 0x000000ffff1a7224 */ /* 0x002fe200078e00ff */
[----:B------:R-:W-:Y:S02]  /*09e0*/  IABS R8, R6 ;  /* 0x0000000600087213 */ /* 0x000fe40000000000 */
[----:B------:R-:W-:Y:S02]  /*09f0*/  ISETP.GE.AND P3, PT, R6, RZ, PT ;  /* 0x000000ff0600720c */ /* 0x000fe40003f66270 */
[----:B------:R-:W-:Y:S01]  /*0a00*/  ISETP.GE.AND P2, PT, R9, RZ, PT ;  /* 0x000000ff0900720c */ /* 0x000fe20003f46270 */
[----:B--2---:R-:W-:Y:S01]  /*0a10*/  IMAD.MOV R4, RZ, RZ, -R27 ;  /* 0x000000ffff047224 */ /* 0x004fe200078e0a1b */
[----:B------:R-:W-:-:S02]  /*0a20*/  LOP3.LUT R6, R11, 0x60, RZ, 0xfc, !PT ;  /* 0x000000600b067812 */ /* 0x000fc400078efcff */
[----:B------:R-:W-:Y:S01]  /*0a30*/  LOP3.LUT R23, R11, 0x48, RZ, 0xfc, !PT ;  /* 0x000000480b177812 */ /* 0x000fe200078efcff */
[----:B------:R-:W-:Y:S01]  /*0a40*/  IMAD R5, R4, R19, RZ ;  /* 0x0000001304057224 */ /* 0x000fe200078e02ff */
[----:B------:R-:W-:Y:S02]  /*0a50*/  IADD3 R4, R3, 0xffffffe, RZ ;  /* 0x0ffffffe03047810 */ /* 0x000fe40007ffe0ff */
[----:B------:R-:W-:Y:S01]  /*0a60*/  IABS R10, R6 ;  /* 0x00000006000a7213 */ /* 0x000fe20000000000 */
[----:B------:R-:W-:Y:S01]  /*0a70*/  IMAD.HI.U32 R26, R27, R5, R26 ;  /* 0x000000051b1a7227 */ /* 0x000fe200078e001a */
[----:B------:R-:W-:Y:S01]  /*0a80*/  SHF.R.S32.HI R5, RZ, 0x1f, R2 ;  /* 0x0000001fff057819 */ /* 0x000fe20000011402 */
[----:B------:R1:W2:Y:S01]  /*0a90*/  F2I.FTZ.U32.TRUNC.NTZ R3, R4 ;  /* 0x0000000400037305 */ /* 0x0002a2000021f000 */
[----:B------:R-:W-:Y:S02]  /*0aa0*/  ISETP.GE.AND P5, PT, R6, RZ, PT ;  /* 0x000000ff0600720c */ /* 0x000fe40003fa6270 */
[----:B------:R-:W-:Y:S01]  /*0ab0*/  IABS R17, R23 ;  /* 0x0000001700117213 */ /* 0x000fe20000000000 */
[----:B------:R-:W-:Y:S01]  /*0ac0*/  IMAD.HI.U32 R7, R26, R8, RZ ;  /* 0x000000081a077227 */ /* 0x000fe200078e00ff */
[----:B------:R-:W-:-:S02]  /*0ad0*/  LOP3.LUT R14, R11, 0x40, RZ, 0xfc, !PT ;  /* 0x000000400b0e7812 */ /* 0x000fc400078efcff */
[----:B0-----:R-:W-:Y:S01]  /*0ae0*/  LOP3.LUT R29, R11, 0x28, RZ, 0xfc, !PT ;  /* 0x000000280b1d7812 */ /* 0x001fe200078efcff */
[----:B------:R-:W-:Y:S01]  /*0af0*/  IMAD.MOV R7, RZ, RZ, -R7 ;  /* 0x000000ffff077224 */ /* 0x000fe200078e0a07 */
[----:B-1----:R-:W-:Y:S02]  /*0b00*/  LEA.HI R4, R5, R2, RZ, 0x6 ;  /* 0x0000000205047211 */ /* 0x002fe400078f30ff */
[----:B------:R-:W-:Y:S01]  /*0b10*/  IABS R2, R9 ;  /* 0x0000000900027213 */ /* 0x000fe20000000000 */
[----:B------:R-:W-:Y:S01]  /*0b20*/  IMAD R7, R19, R7, R8 ;  /* 0x0000000713077224 */ /* 0x000fe200078e0208 */
[----:B------:R-:W-:Y:S01]  /*0b30*/  LOP3.LUT R5, R11, 0x68, RZ, 0xfc, !PT ;  /* 0x000000680b057812 */ /* 0x000fe200078efcff */
[----:B------:R0:W-:Y:S01]  /*0b40*/  STL [R1+0xc], R4 ;  /* 0x00000c0401007387 */ /* 0x0001e20000100800 */
[----:B------:R-:W-:Y:S01]  /*0b50*/  IABS R15, R14 ;  /* 0x0000000e000f7213 */ /* 0x000fe20000000000 */
[----:B------:R-:W-:Y:S01]  /*0b60*/  IMAD.MOV.U32 R8, RZ, RZ, R2 ;  /* 0x000000ffff087224 */ /* 0x000fe200078e0002 */
[----:B------:R-:W-:Y:S01]  /*0b70*/  IABS R9, R5 ;  /* 0x0000000500097213 */ /* 0x000fe20000000000 */
[----:B--2---:R-:W-:Y:S01]  /*0b80*/  IMAD.MOV R12, RZ, RZ, -R3 ;  /* 0x000000ffff0c7224 */ /* 0x004fe200078e0a03 */
[----:B------:R-:W-:Y:S01]  /*0b90*/  ISETP.GE.AND P0, PT, R5, RZ, PT ;  /* 0x000000ff0500720c */ /* 0x000fe20003f06270 */
[C---:B------:R-:W-:Y:S01]  /*0ba0*/  IMAD.HI.U32 R2, R26.reuse, R8, RZ ;  /* 0x000000081a027227 */ /* 0x040fe200078e00ff */
[----:B------:R-:W-:Y:S01]  /*0bb0*/  ISETP.GT.U32.AND P1, PT, R19, R7, PT ;  /* 0x000000071300720c */ /* 0x000fe20003f24070 */
[----:B------:R1:W-:Y:S01]  /*0bc0*/  STL [R1+0x8], R14 ;  /* 0x0000080e01007387 */ /* 0x0003e20000100800 */
[C---:B------:R-:W-:Y:S01]  /*0bd0*/  LOP3.LUT R22, R11.reuse, 0x20, RZ, 0xfc, !PT ;  /* 0x000000200b167812 */ /* 0x040fe200078efcff */
[----:B------:R-:W-:Y:S01]  /*0be0*/  IMAD.MOV R5, RZ, RZ, -R2 ;  /* 0x000000ffff057224 */ /* 0x000fe200078e0a02 */
[----:B------:R-:W-:Y:S01]  /*0bf0*/  LOP3.LUT R20, R11, 0x18, RZ, 0xfc, !PT ;  /* 0x000000180b147812 */ /* 0x000fe200078efcff */
[----:B------:R-:W-:-:S04]  /*0c00*/  IMAD.HI.U32 R2, R26, R9, RZ ;  /* 0x000000091a027227 */ /* 0x000fc800078e00ff */
[----:B------:R-:W-:Y:S02]  /*0c10*/  IMAD R6, R19, R5, R8 ;  /* 0x0000000513067224 */ /* 0x000fe400078e0208 */
[----:B0-----:R-:W-:-:S03]  /*0c20*/  IMAD.HI.U32 R4, R26, R10, RZ ;  /* 0x0000000a1a047227 */ /* 0x001fc600078e00ff */
[C---:B------:R-:W-:Y:S01]  /*0c30*/  ISETP.GT.U32.AND P6, PT, R19.reuse, R6, PT ;  /* 0x000000061300720c */ /* 0x040fe20003fc4070 */
[----:B------:R-:W-:Y:S02]  /*0c40*/  IMAD.MOV R8, RZ, RZ, -R2 ;  /* 0x000000ffff087224 */ /* 0x000fe400078e0a02 */
[----:B------:R-:W-:Y:S02]  /*0c50*/  IMAD.MOV R4, RZ, RZ, -R4 ;  /* 0x000000ffff047224 */ /* 0x000fe400078e0a04 */
[C---:B------:R-:W-:Y:S02]  /*0c60*/  IMAD R8, R19.reuse, R8, R9 ;  /* 0x0000000813087224 */ /* 0x040fe400078e0209 */
[----:B------:R-:W-:Y:S01]  /*0c70*/  IMAD R9, R19, R4, R10 ;  /* 0x0000000413097224 */ /* 0x000fe200078e020a */
[C---:B------:R-:W-:Y:S01]  /*0c80*/  LOP3.LUT R4, R11.reuse, 0x50, RZ, 0xfc, !PT ;  /* 0x000000500b047812 */ /* 0x040fe200078efcff */
[----:B------:R-:W-:Y:S01]  /*0c90*/  IMAD R5, R12, R13, RZ ;  /* 0x0000000d0c057224 */ /* 0x000fe200078e02ff */
[----:B------:R-:W-:Y:S01]  /*0ca0*/  LOP3.LUT R13, R11, 0x38, RZ, 0xfc, !PT ;  /* 0x000000380b0d7812 */ /* 0x000fe200078efcff */
[----:B------:R-:W-:Y:S01]  /*0cb0*/  IMAD.MOV.U32 R2, RZ, RZ, RZ ;  /* 0x000000ffff027224 */ /* 0x000fe200078e00ff */
[----:B------:R-:W-:Y:S01]  /*0cc0*/  IABS R16, R4 ;  /* 0x0000000400107213 */ /* 0x000fe20000000000 */
[----:B------:R-:W-:Y:S01]  /*0cd0*/  @!P6 IMAD.IADD R6, R6, 0x1, -R19 ;  /* 0x000000010606e824 */ /* 0x000fe200078e0a13 */
[----:B------:R-:W-:Y:S01]  /*0ce0*/  IABS R18, R13 ;  /* 0x0000000d00127213 */ /* 0x000fe20000000000 */
[----:B------:R-:W-:Y:S01]  /*0cf0*/  IMAD.HI.U32 R2, R3, R5, R2 ;  /* 0x0000000503027227 */ /* 0x000fe200078e0002 */
[----:B------:R-:W-:Y:S01]  /*0d00*/  LOP3.LUT R3, R11, 0x58, RZ, 0xfc, !PT ;  /* 0x000000580b037812 */ /* 0x000fe200078efcff */
[----:B------:R-:W-:Y:S01]  /*0d10*/  STL [R1+0x4], R13 ;  /* 0x0000040d01007387 */ /* 0x000fe20000100800 */
[----:B------:R-:W-:Y:S01]  /*0d20*/  ISETP.GT.U32.AND P6, PT, R19, R6, PT ;  /* 0x000000061300720c */ /* 0x000fe20003fc4070 */
[----:B------:R-:W-:Y:S01]  /*0d30*/  @!P1 IMAD.IADD R7, R7, 0x1, -R19 ;  /* 0x0000000107079824 */ /* 0x000fe200078e0a13 */
[----:B------:R-:W-:Y:S01]  /*0d40*/  IABS R10, R3 ;  /* 0x00000003000a7213 */ /* 0x000fe20000000000 */
[----:B------:R-:W-:Y:S01]  /*0d50*/  IMAD.HI.U32 R5, R26, R17, RZ ;  /* 0x000000111a057227 */ /* 0x000fe200078e00ff */
[----:B------:R-:W-:-:S02]  /*0d60*/  ISETP.GE.AND P4, PT, R3, RZ, PT ;  /* 0x000000ff0300720c */ /* 0x000fc40003f86270 */
[----:B------:R-:W-:Y:S01]  /*0d70*/  ISETP.GT.U32.AND P1, PT, R19, R7, PT ;  /* 0x000000071300720c */ /* 0x000fe20003f24070 */
[----:B------:R-:W-:-:S04]  /*0d80*/  IMAD.HI.U32 R3, R26, R10, RZ ;  /* 0x0000000a1a037227 */ /* 0x000fc800078e00ff */
[----:B------:R-:W-:Y:S02]  /*0d90*/  IMAD.MOV R12, RZ, RZ, -R3 ;  /* 0x000000ffff0c7224 */ /* 0x000fe400078e0a03 */
[----:B------:R-:W-:Y:S01]  /*0da0*/  @!P6 IMAD.IADD R6, R6, 0x1, -R19 ;  /* 0x000000010606e824 */ /* 0x000fe200078e0a13 */
[C---:B------:R-:W-:Y:S01]  /*0db0*/  ISETP.GT.U32.AND P6, PT, R19.reuse, R9, PT ;  /* 0x000000091300720c */ /* 0x040fe20003fc4070 */
[C---:B------:R-:W-:Y:S02]  /*0dc0*/  IMAD R10, R19.reuse, R12, R10 ;  /* 0x0000000c130a7224 */ /* 0x040fe400078e020a */
[----:B------:R-:W-:Y:S01]  /*0dd0*/  IMAD.MOV R12, RZ, RZ, -R5 ;  /* 0x000000ffff0c7224 */ /* 0x000fe200078e0a05 */
[----:B------:R-:W-:Y:S01]  /*0de0*/  IABS R5, R20 ;  /* 0x0000001400057213 */ /* 0x000fe20000000000 */
[----:B------:R-:W-:Y:S01]  /*0df0*/  @!P2 IMAD.MOV R6, RZ, RZ, -R6 ;  /* 0x000000ffff06a224 */ /* 0x000fe200078e0a06 */
[C---:B------:R-:W-:Y:S01]  /*0e00*/  ISETP.GT.U32.AND P2, PT, R19.reuse, R10, PT ;  /* 0x0000000a1300720c */ /* 0x040fe20003f44070 */
[----:B------:R-:W-:Y:S01]  /*0e10*/  IMAD R17, R19, R12, R17 ;  /* 0x0000000c13117224 */ /* 0x000fe200078e0211 */
[----:B------:R-:W-:Y:S01]  /*0e20*/  IABS R12, R29 ;  /* 0x0000001d000c7213 */ /* 0x000fe20000000000 */
[----:B------:R-:W-:Y:S01]  /*0e30*/  @!P1 IMAD.IADD R7, R7, 0x1, -R19 ;  /* 0x0000000107079824 */ /* 0x000fe200078e0a13 */
[----:B------:R-:W-:Y:S01]  /*0e40*/  ISETP.GE.AND P1, PT, R4, RZ, PT ;  /* 0x000000ff0400720c */ /* 0x000fe20003f26270 */
[----:B------:R-:W-:-:S04]  /*0e50*/  IMAD.HI.U32 R4, R26, R16, RZ ;  /* 0x000000101a047227 */ /* 0x000fc800078e00ff */
[----:B------:R-:W-:Y:S02]  /*0e60*/  @!P6 IMAD.IADD R9, R9, 0x1, -R19 ;  /* 0x000000010909e824 */ /* 0x000fe400078e0a13 */
[----:B------:R-:W-:Y:S01]  /*0e70*/  @!P3 IMAD.MOV R7, RZ, RZ, -R7 ;  /* 0x000000ffff07b224 */ /* 0x000fe200078e0a07 */
[C---:B------:R-:W-:Y:S01]  /*0e80*/  ISETP.GT.U32.AND P3, PT, R19.reuse, R8, PT ;  /* 0x000000081300720c */ /* 0x040fe20003f64070 */
[----:B------:R-:W-:Y:S01]  /*0e90*/  @!P2 IMAD.IADD R10, R10, 0x1, -R19 ;  /* 0x000000010a0aa824 */ /* 0x000fe200078e0a13 */
[C---:B------:R-:W-:Y:S01]  /*0ea0*/  ISETP.GT.U32.AND P6, PT, R19.reuse, R9, PT ;  /* 0x000000091300720c */ /* 0x040fe20003fc4070 */
[----:B------:R-:W-:Y:S01]  /*0eb0*/  IMAD.HI.U32 R3, R26, R15, RZ ;  /* 0x0000000f1a037227 */ /* 0x000fe200078e00ff */
[----:B------:R0:W-:Y:S02]  /*0ec0*/  STL [R1+0x3fc], R7 ;  /* 0x0003fc0701007387 */ /* 0x0001e40000100800 */
[----:B------:R-:W-:Y:S01]  /*0ed0*/  ISETP.GT.U32.AND P2, PT, R19, R10, PT ;  /* 0x0000000a1300720c */ /* 0x000fe20003f44070 */
[----:B------:R-:W-:-:S02]  /*0ee0*/  IMAD.MOV R4, RZ, RZ, -R4 ;  /* 0x000000ffff047224 */ /* 0x000fc400078e0a04 */
[----:B-1----:R-:W-:Y:S02]  /*0ef0*/  IMAD.MOV R14, RZ, RZ, -R3 ;  /* 0x000000ffff0e7224 */ /* 0x002fe400078e0a03 */
[----:B------:R-:W-:Y:S02]  /*0f00*/  IMAD R16, R19, R4, R16 ;  /* 0x0000000413107224 */ /* 0x000fe400078e0210 */
[----:B------:R-:W-:Y:S01]  /*0f10*/  IMAD.HI.U32 R3, R26, R18, RZ ;  /* 0x000000121a037227 */ /* 0x000fe200078e00ff */
[----:B0-----:R-:W-:-:S03]  /*0f20*/  LOP3.LUT R7, R11, 0x30, RZ, 0xfc, !PT ;  /* 0x000000300b077812 */ /* 0x001fc600078efcff */
[----:B------:R-:W-:Y:S01]  /*0f30*/  @!P6 IMAD.IADD R9, R9, 0x1, -R19 ;  /* 0x000000010909e824 */ /* 0x000fe200078e0a13 */
[C---:B------:R-:W-:Y:S01]  /*0f40*/  ISETP.GT.U32.AND P6, PT, R19.reuse, R17, PT ;  /* 0x000000111300720c */ /* 0x040fe20003fc4070 */
[----:B------:R-:W-:Y:S01]  /*0f50*/  IMAD.MOV R3, RZ, RZ, -R3 ;  /* 0x000000ffff037224 */ /* 0x000fe200078e0a03 */
[----:B------:R-:W-:Y:S01]  /*0f60*/  IABS R13, R7 ;  /* 0x00000007000d7213 */ /* 0x000fe20000000000 */
[C---:B------:R-:W-:Y:S02]  /*0f70*/  IMAD R15, R19.reuse, R14, R15 ;  /* 0x0000000e130f7224 */ /* 0x040fe400078e020f */
[----:B------:R-:W-:Y:S01]  /*0f80*/  IMAD R18, R19, R3, R18 ;  /* 0x0000000313127224 */ /* 0x000fe200078e0212 */
[----:B------:R-:W-:Y:S01]  /*0f90*/  IABS R3, R22 ;  /* 0x0000001600037213 */ /* 0x000fe20000000000 */
[----:B------:R-:W-:-:S04]  /*0fa0*/  IMAD.HI.U32 R4, R26, R13, RZ ;  /* 0x0000000d1a047227 */ /* 0x000fc800078e00ff */
[----:B------:R-:W-:Y:S02]  /*0fb0*/  IMAD.MOV R4, RZ, RZ, -R4 ;  /* 0x000000ffff047224 */ /* 0x000fe400078e0a04 */
[----:B------:R-:W-:Y:S02]  /*0fc0*/  @!P6 IMAD.IADD R17, R17, 0x1, -R19 ;  /* 0x000000011111e824 */ /* 0x000fe400078e0a13 */
[C---:B------:R-:W-:Y:S02]  /*0fd0*/  IMAD R13, R19.reuse, R4, R13 ;  /* 0x00000004130d7224 */ /* 0x040fe400078e020d */
[----:B------:R-:W-:Y:S01]  /*0fe0*/  @!P2 IMAD.IADD R10, R10, 0x1, -R19 ;  /* 0x000000010a0aa824 */ /* 0x000fe200078e0a13 */
[C---:B------:R-:W-:Y:S01]  /*0ff0*/  ISETP.GT.U32.AND P6, PT, R19.reuse, R17, PT ;  /* 0x000000111300720c */ /* 0x040fe20003fc4070 */
[----:B------:R-:W-:Y:S01]  /*1000*/  IMAD.HI.U32 R21, R26, R12, RZ ;  /* 0x0000000c1a157227 */ /* 0x000fe200078e00ff */
[----:B------:R-:W-:-:S03]  /*1010*/  ISETP.GT.U32.AND P2, PT, R19, R15, PT ;  /* 0x0000000f1300720c */ /* 0x000fc60003f44070 */
[----:B------:R-:W-:-:S04]  /*1020*/  IMAD.HI.U32 R14, R26, R3, RZ ;  /* 0x000000031a0e7227 */ /* 0x000fc800078e00ff */
[----:B------:R-:W-:Y:S02]  /*1030*/  IMAD.MOV R21, RZ, RZ, -R21 ;  /* 0x000000ffff157224 */ /* 0x000fe400078e0a15 */
[----:B------:R-:W-:-:S04]  /*1040*/  IMAD.HI.U32 R4, R26, R5, RZ ;  /* 0x000000051a047227 */ /* 0x000fc800078e00ff */
[----:B------:R-:W-:Y:S01]  /*1050*/  @!P6 IMAD.IADD R17, R17, 0x1, -R19 ;  /* 0x000000011111e824 */ /* 0x000fe200078e0a13 */
[C---:B------:R-:W-:Y:S01]  /*1060*/  ISETP.GT.U32.AND P6, PT, R19.reuse, R13, PT ;  /* 0x0000000d1300720c */ /* 0x040fe20003fc4070 */
[----:B------:R-:W-:Y:S02]  /*1070*/  IMAD.MOV R14, RZ, RZ, -R14 ;  /* 0x000000ffff0e7224 */ /* 0x000fe400078e0a0e */
[----:B------:R-:W-:Y:S01]  /*1080*/  IMAD R12, R19, R21, R12 ;  /* 0x00000015130c7224 */ /* 0x000fe200078e020c */
[----:B------:R-:W-:Y:S01]  /*1090*/  LOP3.LUT R21, R11, 0x10, RZ, 0xfc, !PT ;  /* 0x000000100b157812 */ /* 0x000fe200078efcff */
[----:B------:R-:W-:Y:S02]  /*10a0*/  IMAD.MOV R4, RZ, RZ, -R4 ;  /* 0x000000ffff047224 */ /* 0x000fe400078e0a04 */
[----:B------:R-:W-:Y:S01]  /*10b0*/  IMAD R3, R19, R14, R3 ;  /* 0x0000000e13037224 */ /* 0x000fe200078e0203 */
[----:B------:R-:W-:Y:S01]  /*10c0*/  LOP3.LUT R14, R11, 0x8, RZ, 0xfc, !PT ;  /* 0x000000080b0e7812 */ /* 0x000fe200078efcff */
[----:B------:R-:W-:Y:S01]  /*10d0*/  @!P2 IMAD.IADD R15, R15, 0x1, -R19 ;  /* 0x000000010f0fa824 */ /* 0x000fe200078e0a13 */
[----:B------:R-:W-:Y:S01]  /*10e0*/  ISETP.GE.AND P2, PT, R11, RZ, PT ;  /* 0x000000ff0b00720c */ /* 0x000fe20003f46270 */
[----:B------:R-:W-:Y:S01]  /*10f0*/  IMAD R5, R19, R4, R5 ;  /* 0x0000000413057224 */ /* 0x000fe200078e0205 */
[----:B------:R-:W-:Y:S01]  /*1100*/  IABS R4, R21 ;  /* 0x0000001500047213 */ /* 0x000fe20000000000 */
[--C-:B------:R-:W-:Y:S01]  /*1110*/  @!P6 IMAD.IADD R13, R13, 0x1, -R19.reuse ;  /* 0x000000010d0de824 */ /* 0x100fe200078e0a13 */
[----:B------:R-:W-:Y:S01]  /*1120*/  IABS R11, R11 ;  /* 0x0000000b000b7213 */ /* 0x000fe20000000000 */
[----:B------:R-:W-:Y:S01]  /*1130*/  @!P3 IMAD.IADD R8, R8, 0x1, -R19 ;  /* 0x000000010808b824 */ /* 0x000fe200078e0a13 */
[----:B------:R-:W-:Y:S01]  /*1140*/  IABS R24, R14 ;  /* 0x0000000e00187213 */ /* 0x000fe20000000000 */
[----:B------:R-:W-:Y:S01]  /*1150*/  IMAD.HI.U32 R28, R26, R4, RZ ;  /* 0x000000041a1c7227 */ /* 0x000fe200078e00ff */
[----:B------:R-:W-:-:S02]  /*1160*/  ISETP.GT.U32.AND P6, PT, R19, R3, PT ;  /* 0x000000031300720c */ /* 0x000fc40003fc4070 */
[----:B------:R-:W-:Y:S01]  /*1170*/  ISETP.GT.U32.AND P3, PT, R19, R8, PT ;  /* 0x000000081300720c */ /* 0x000fe20003f64070 */
[----:B------:R-:W-:-:S04]  /*1180*/  IMAD.HI.U32 R27, R26, R11, RZ ;  /* 0x0000000b1a1b7227 */ /* 0x000fc800078e00ff */
[----:B------:R-:W-:-:S04]  /*1190*/  IMAD.HI.U32 R26, R26, R24, RZ ;  /* 0x000000181a1a7227 */ /* 0x000fc800078e00ff */
[----:B------:R-:W-:Y:S02]  /*11a0*/  IMAD.MOV R28, RZ, RZ, -R28 ;  /* 0x000000ffff1c7224 */ /* 0x000fe400078e0a1c */
[----:B------:R-:W-:Y:S02]  /*11b0*/  IMAD.MOV R26, RZ, RZ, -R26 ;  /* 0x000000ffff1a7224 */ /* 0x000fe400078e0a1a */
[----:B------:R-:W-:Y:S02]  /*11c0*/  IMAD R4, R19, R28, R4 ;  /* 0x0000001c13047224 */ /* 0x000fe400078e0204 */
[----:B------:R-:W2:Y:S01]  /*11d0*/  LDL.LU R28, [R1+0x4] ;  /* 0x00000400011c7983 */ /* 0x000ea20000300800 */
[--C-:B------:R-:W-:Y:S02]  /*11e0*/  @!P6 IMAD.IADD R3, R3, 0x1, -R19.reuse ;  /* 0x000000010303e824 */ /* 0x100fe400078e0a13 */
[C---:B------:R-:W-:Y:S02]  /*11f0*/  IMAD R24, R19.reuse, R26, R24 ;  /* 0x0000001a13187224 */ /* 0x040fe400078e0218 */
[----:B------:R-:W3:Y:S01]  /*1200*/  LDL.LU R26, [R1+0x8] ;  /* 0x00000800011a7983 */ /* 0x000ee20000300800 */
[----:B------:R-:W-:Y:S01]  /*1210*/  @!P4 IMAD.MOV R10, RZ, RZ, -R10 ;  /* 0x000000ffff0ac224 */ /* 0x000fe200078e0a0a */
[C---:B------:R-:W-:Y:S01]  /*1220*/  ISETP.GT.U32.AND P4, PT, R19.reuse, R3, PT ;  /* 0x000000031300720c */ /* 0x040fe20003f84070 */
[----:B------:R-:W-:Y:S01]  /*1230*/  @!P3 IMAD.IADD R8, R8, 0x1, -R19 ;  /* 0x000000010808b824 */ /* 0x000fe200078e0a13 */
[----:B------:R-:W-:-:S11]  /*1240*/  ISETP.GT.U32.AND P3, PT, R19, R16, PT ;  /* 0x000000101300720c */ /* 0x000fd60003f64070 */
[--C-:B------:R-:W-:Y:S01]  /*1250*/  @!P4 IMAD.IADD R3, R3, 0x1, -R19.reuse ;  /* 0x000000010303c824 */ /* 0x100fe200078e0a13 */
[----:B------:R-:W-:Y:S01]  /*1260*/  ISETP.GT.U32.AND P4, PT, R19, R24, PT ;  /* 0x000000181300720c */ /* 0x000fe20003f84070 */
[----:B------:R-:W-:-:S05]  /*1270*/  @!P3 IMAD.IADD R16, R16, 0x1, -R19 ;  /* 0x000000011010b824 */ /* 0x000fca00078e0a13 */
[----:B------:R-:W-:-:S07]  /*1280*/  ISETP.GT.U32.AND P3, PT, R19, R16, PT ;  /* 0x000000101300720c */ /* 0x000fce0003f64070 */
[--C-:B------:R-:W-:Y:S01]  /*1290*/  @!P4 IMAD.IADD R24, R24, 0x1, -R19.reuse ;  /* 0x000000011818c824 */ /* 0x100fe200078e0a13 */
[----:B------:R-:W-:Y:S02]  /*12a0*/  ISETP.GE.AND P4, PT, R7, RZ, PT ;  /* 0x000000ff0700720c */ /* 0x000fe40003f86270 */
[----:B------:R-:W4:Y:S03]  /*12b0*/  LDL.LU R7, [R1+0x3fc] ;  /* 0x0003fc0001077983 */ /* 0x000f260000300800 */
[----:B------:R-:W-:Y:S01]  /*12c0*/  @!P3 IMAD.IADD R16, R16, 0x1, -R19 ;  /* 0x000000011010b824 */ /* 0x000fe200078e0a13 */
[----:B------:R-:W-:-:S13]  /*12d0*/  ISETP.GT.U32.AND P3, PT, R19, R18, PT ;  /* 0x000000121300720c */ /* 0x000fda0003f64070 */
[----:B------:R-:W-:Y:S01]  /*12e0*/  @!P3 IMAD.IADD R18, R18, 0x1, -R19 ;  /* 0x000000011212b824 */ /* 0x000fe200078e0a13 */
[C---:B------:R-:W-:Y:S01]  /*12f0*/  ISETP.GT.U32.AND P3, PT, R19.reuse, R12, PT ;  /* 0x0000000c1300720c */ /* 0x040fe20003f64070 */
[----:B------:R-:W-:Y:S01]  /*1300*/  @!P0 IMAD.MOV R8, RZ, RZ, -R8 ;  /* 0x000000ffff088224 */ /* 0x000fe200078e0a08 */
[----:B------:R-:W-:-:S11]  /*1310*/  ISETP.GT.U32.AND P0, PT, R19, R15, PT ;  /* 0x0000000f1300720c */ /* 0x000fd60003f04070 */
[----:B------:R-:W-:-:S05]  /*1320*/  @!P3 IMAD.IADD R12, R12, 0x1, -R19 ;  /* 0x000000010c0cb824 */ /* 0x000fca00078e0a13 */
[C---:B------:R-:W-:Y:S02]  /*1330*/  ISETP.GT.U32.AND P6, PT, R19.reuse, R12, PT ;  /* 0x0000000c1300720c */ /* 0x040fe40003fc4070 */
[C---:B------:R-:W-:Y:S01]  /*1340*/  ISETP.GT.U32.AND P3, PT, R19.reuse, R18, PT ;  /* 0x000000121300720c */ /* 0x040fe20003f64070 */
[----:B------:R-:W-:Y:S01]  /*1350*/  @!P5 IMAD.MOV R9, RZ, RZ, -R9 ;  /* 0x000000ffff09d224 */ /* 0x000fe200078e0a09 */
[----:B------:R-:W-:Y:S01]  /*1360*/  ISETP.GT.U32.AND P5, PT, R19, R13, PT ;  /* 0x0000000d1300720c */ /* 0x000fe20003fa4070 */
[----:B------:R-:W-:-:S04]  /*1370*/  IMAD.MOV R27, RZ, RZ, -R27 ;  /* 0x000000ffff1b7224 */ /* 0x000fc800078e0a1b */
[----:B------:R-:W-:-:S04]  /*1380*/  IMAD R11, R19, R27, R11 ;  /* 0x0000001b130b7224 */ /* 0x000fc800078e020b */
[--C-:B------:R-:W-:Y:S01]  /*1390*/  @!P6 IMAD.IADD R12, R12, 0x1, -R19.reuse ;  /* 0x000000010c0ce824 */ /* 0x100fe200078e0a13 */
[----:B------:R-:W-:Y:S01]  /*13a0*/  ISETP.GE.AND P6, PT, R23, RZ, PT ;  /* 0x000000ff1700720c */ /* 0x000fe20003fc6270 */
[--C-:B------:R-:W-:Y:S01]  /*13b0*/  @!P3 IMAD.IADD R18, R18, 0x1, -R19.reuse ;  /* 0x000000011212b824 */ /* 0x100fe200078e0a13 */
[----:B------:R-:W-:Y:S01]  /*13c0*/  ISETP.GT.U32.AND P3, PT, R19, R11, PT ;  /* 0x0000000b1300720c */ /* 0x000fe20003f64070 */
[----:B------:R-:W-:Y:S01]  /*13d0*/  @!P0 IMAD.IADD R15, R15, 0x1, -R19 ;  /* 0x000000010f0f8824 */ /* 0x000fe200078e0a13 */
[----:B------:R-:W-:Y:S01]  /*13e0*/  ISETP.GT.U32.AND P0, PT, R19, R5, PT ;  /* 0x000000051300720c */ /* 0x000fe20003f04070 */
[----:B------:R-:W-:Y:S01]  /*13f0*/  IMAD.HI.U32 R2, R2, R25, RZ ;  /* 0x0000001902027227 */ /* 0x000fe200078e00ff */
[----:B------:R-:W-:-:S03]  /*1400*/  IABS R27, c[0x0][0x178] ;  /* 0x00005e00001b7a13 */ /* 0x000fc60000000000 */
[----:B------:R-:W-:Y:S01]  /*1410*/  @!P5 IMAD.IADD R13, R13, 0x1, -R19 ;  /* 0x000000010d0dd824 */ /* 0x000fe200078e0a13 */
[----:B------:R-:W-:Y:S01]  /*1420*/  ISETP.GT.U32.AND P5, PT, R19, R4, PT ;  /* 0x000000041300720c */ /* 0x000fe20003fa4070 */
[----:B------:R-:W-:Y:S02]  /*1430*/  IMAD.MOV R2, RZ, RZ, -R2 ;  /* 0x000000ffff027224 */ /* 0x000fe400078e0a02 */
[----:B------:R-:W-:Y:S01]  /*1440*/  @!P6 IMAD.MOV R17, RZ, RZ, -R17 ;  /* 0x000000ffff11e224 */ /* 0x000fe200078e0a11 */
[----:B------:R-:W-:Y:S01]  /*1450*/  ISETP.GE.AND P6, PT, R29, RZ, PT ;  /* 0x000000ff1d00720c */ /* 0x000fe20003fc6270 */
[----:B------:R-:W-:Y:S01]  /*1460*/  IMAD R2, R27, R2, R25 ;  /* 0x000000021b027224 */ /* 0x000fe200078e0219 */
[----:B------:R-:W0:Y:S01]  /*1470*/  S2R R29, SR_TID.X ;  /* 0x00000000001d7919 */ /* 0x000e220000002100 */
[--C-:B------:R-:W-:Y:S02]  /*1480*/  @!P3 IMAD.IADD R11, R11, 0x1, -R19.reuse ;  /* 0x000000010b0bb824 */ /* 0x100fe400078e0a13 */
[----:B------:R-:W-:Y:S01]  /*1490*/  @!P0 IMAD.IADD R5, R5, 0x1, -R19 ;  /* 0x0000000105058824 */ /* 0x000fe200078e0a13 */
[----:B------:R-:W-:Y:S01]  /*14a0*/  ISETP.GT.U32.AND P3, PT, R27, R2, PT ;  /* 0x000000021b00720c */ /* 0x000fe20003f64070 */
[----:B------:R-:W-:-:S02]  /*14b0*/  @!P1 IMAD.MOV R16, RZ, RZ, -R16 ;  /* 0x000000ffff109224 */ /* 0x000fc400078e0a10 */
[----:B------:R-:W-:Y:S01]  /*14c0*/  @!P5 IMAD.IADD R4, R4, 0x1, -R19 ;  /* 0x000000010404d824 */ /* 0x000fe200078e0a13 */
[----:B------:R-:W-:Y:S02]  /*14d0*/  ISETP.GT.U32.AND P1, PT, R19, R5, PT ;  /* 0x000000051300720c */ /* 0x000fe40003f24070 */
[C---:B------:R-:W-:Y:S01]  /*14e0*/  LOP3.LUT R25, R0.reuse, 0x7, RZ, 0xc0, !PT ;  /* 0x0000000700197812 */ /* 0x040fe200078ec0ff */
[----:B------:R-:W-:Y:S02]  /*14f0*/  IMAD.SHL.U32 R23, R0, 0x2, RZ ;  /* 0x0000000200177824 */ /* 0x000fe400078e00ff */
[----:B------:R-:W-:-:S04]  /*1500*/  @!P4 IMAD.MOV R13, RZ, RZ, -R13 ;  /* 0x000000ffff0dc224 */ /* 0x000fc800078e0a0d */
[----:B------:R-:W-:Y:S01]  /*1510*/  @!P3 IMAD.IADD R2, R2, 0x1, -R27 ;  /* 0x000000010202b824 */ /* 0x000fe200078e0a1b */
[----:B------:R-:W-:-:S03]  /*1520*/  ISETP.GT.U32.AND P3, PT, R19, R11, PT ;  /* 0x0000000b1300720c */ /* 0x000fc60003f64070 */
[----:B------:R-:W-:Y:S01]  /*1530*/  @!P1 IMAD.IADD R5, R5, 0x1, -R19 ;  /* 0x0000000105059824 */ /* 0x000fe200078e0a13 */
[----:B------:R-:W-:Y:S02]  /*1540*/  ISETP.GT.U32.AND P4, PT, R27, R2, PT ;  /* 0x000000021b00720c */ /* 0x000fe40003f84070 */
[----:B------:R-:W-:Y:S01]  /*1550*/  ISETP.GE.AND P1, PT, R22, RZ, PT ;  /* 0x000000ff1600720c */ /* 0x000fe20003f26270 */
[----:B0-----:R-:W-:-:S05]  /*1560*/  IMAD.SHL.U32 R22, R29, 0x200, RZ ;  /* 0x000002001d167824 */ /* 0x001fca00078e00ff */
[----:B------:R-:W-:Y:S01]  /*1570*/  LOP3.LUT R22, R22, 0x2000, RZ, 0xc0, !PT ;  /* 0x0000200016167812 */ /* 0x000fe200078ec0ff */
[----:B------:R-:W-:-:S04]  /*1580*/  @!P3 IMAD.IADD R11, R11, 0x1, -R19 ;  /* 0x000000010b0bb824 */ /* 0x000fc800078e0a13 */
[----:B------:R-:W-:Y:S01]  /*1590*/  @!P4 IMAD.IADD R2, R2, 0x1, -R27 ;  /* 0x000000010202c824 */ /* 0x000fe200078e0a1b */
[----:B------:R-:W-:Y:S02]  /*15a0*/  ISETP.NE.AND P4, PT, RZ, c[0x0][0x17c], PT ;  /* 0x00005f00ff007a0c */ /* 0x000fe40003f85270 */
[----:B--2---:R-:W-:Y:S02]  /*15b0*/  ISETP.GE.AND P5, PT, R28, RZ, PT ;  /* 0x000000ff1c00720c */ /* 0x004fe40003fa6270 */
[----:B---3--:R-:W-:Y:S01]  /*15c0*/  ISETP.GE.AND P0, PT, R26, RZ, PT ;  /* 0x000000ff1a00720c */ /* 0x008fe20003f06270 */
[----:B------:R-:W-:Y:S01]  /*15d0*/  IMAD R26, R25, 0x90, RZ ;  /* 0x00000090191a7824 */ /* 0x000fe200078e02ff */
[----:B------:R-:W-:-:S04]  /*15e0*/  LOP3.LUT R28, R0, 0x1c0, RZ, 0xc0, !PT ;  /* 0x000001c0001c7812 */ /* 0x000fc800078ec0ff */
[----:B------:R-:W-:-:S05]  /*15f0*/  LOP3.LUT R0, R26, 0x30, R23, 0x78, !PT ;  /* 0x000000301a007812 */ /* 0x000fca00078e7817 */
[----:B------:R-:W-:Y:S01]  /*1600*/  @!P5 IMAD.MOV R18, RZ, RZ, -R18 ;  /* 0x000000ffff12d224 */ /* 0x000fe200078e0a12 */
[----:B------:R-:W-:Y:S02]  /*1610*/  LOP3.LUT R23, R23, 0x10, RZ, 0xc0, !PT ;  /* 0x0000001017177812 */ /* 0x000fe400078ec0ff */
[C---:B------:R-:W-:Y:S01]  /*1620*/  ISETP.GT.U32.AND P5, PT, R19.reuse, R24, PT ;  /* 0x000000181300720c */ /* 0x040fe20003fa4070 */
[----:B------:R-:W-:Y:S01]  /*1630*/  @!P0 IMAD.MOV R15, RZ, RZ, -R15 ;  /* 0x000000ffff0f8224 */ /* 0x000fe200078e0a0f */
[----:B------:R-:W-:Y:S01]  /*1640*/  ISETP.GT.U32.AND P0, PT, R19, R4, PT ;  /* 0x000000041300720c */ /* 0x000fe20003f04070 */
[----:B------:R-:W-:Y:S01]  /*1650*/  IMAD R25, R25, 0x410, RZ ;  /* 0x0000041019197824 */ /* 0x000fe200078e02ff */
[----:B------:R-:W-:-:S04]  /*1660*/  LEA.HI R23, R28, R23, RZ, 0x1f ;  /* 0x000000171c177211 */ /* 0x000fc800078ff8ff */
[----:B------:R-:W-:-:S05]  /*1670*/  LOP3.LUT R23, R25, R23, RZ, 0x3c, !PT ;  /* 0x0000001719177212 */ /* 0x000fca00078e3cff */
[----:B------:R-:W-:Y:S02]  /*1680*/  @!P5 IMAD.IADD R24, R24, 0x1, -R19 ;  /* 0x000000011818d824 */ /* 0x000fe400078e0a13 */
[----:B------:R-:W-:Y:S02]  /*1690*/  IMAD.IADD R28, R22, 0x1, R23 ;  /* 0x00000001161c7824 */ /* 0x000fe400078e0217 */
[----:B------:R-:W-:Y:S02]  /*16a0*/  @!P0 IMAD.IADD R4, R4, 0x1, -R19 ;  /* 0x0000000104048824 */ /* 0x000fe400078e0a13 */
[----:B------:R-:W-:Y:S01]  /*16b0*/  IMAD.MOV.U32 R19, RZ, RZ, R12 ;  /* 0x000000ffff137224 */ /* 0x000fe200078e000c */
[----:B------:R-:W-:Y:S01]  /*16c0*/  LOP3.LUT R12, RZ, c[0x0][0x17c], RZ, 0x33, !PT ;  /* 0x00005f00ff0c7a12 */ /* 0x000fe200078e33ff */
[----:B------:R4:W-:Y:S03]  /*16d0*/  STL [R1+0x3f4], R28 ;  /* 0x0003f41c01007387 */ /* 0x0009e60000100800 */
[----:B------:R-:W-:-:S02]  /*16e0*/  SEL R22, R12, R16, !P4 ;  /* 0x000000100c167207 */ /* 0x000fc40006000000 */
[----:B------:R-:W2:Y:S01]  /*16f0*/  LDL R16, [R1+0x3e8] ;  /* 0x0003e80001107983 */ /* 0x000ea20000100800 */
[C---:B----4-:R-:W-:Y:S02]  /*1700*/  SEL R28, R12.reuse, R7, !P4 ;  /* 0x000000070c1c7207 */ /* 0x050fe40006000000 */
[----:B------:R-:W-:-:S05]  /*1710*/  SEL R7, R12, R18, !P4 ;  /* 0x000000120c077207 */ /* 0x000fca0006000000 */
[----:B------:R0:W-:Y:S04]  /*1720*/  STL [R1+0x3f8], R7 ;  /* 0x0003f80701007387 */ /* 0x0001e80000100800 */
[----:B------:R-:W-:Y:S01]  /*1730*/  STL [R1+0x360], RZ ;  /* 0x000360ff01007387 */ /* 0x000fe20000100800 */
[----:B0-----:R-:W-:-:S03]  /*1740*/  IMAD.SHL.U32 R7, R29, 0x20, RZ ;  /* 0x000000201d077824 */ /* 0x001fc600078e00ff */
[----:B------:R-:W-:Y:S04]  /*1750*/  STL [R1+0x364], RZ ;  /* 0x000364ff01007387 */ /* 0x000fe80000100800 */
[----:B------:R0:W-:Y:S04]  /*1760*/  STL [R1+0x3ec], R7 ;  /* 0x0003ec0701007387 */ /* 0x0001e80000100800 */
[----:B------:R-:W-:Y:S04]  /*1770*/  STL [R1+0x368], RZ ;  /* 0x000368ff01007387 */ /* 0x000fe80000100800 */
        /* <DEDUP_REMOVED lines=92> */
[----:B------:R-:W-:Y:S01]  /*1d40*/  STL [R1+0x2bc], RZ ;  /* 0x0002bcff01007387 */ /* 0x000fe20000100800 */
[----:B------:R-:W-:-:S03]  /*1d50*/  ISETP.GE.AND P5, PT, R14, RZ, PT ;  /* 0x000000ff0e00720c */ /* 0x000fc60003fa6270 */
[----:B------:R-:W-:Y:S01]  /*1d60*/  STL [R1+0x270], RZ ;  /* 0x000270ff01007387 */ /* 0x000fe20000100800 */
[----:B------:R-:W-:-:S03]  /*1d70*/  IMAD.MOV.U32 R14, RZ, RZ, R3 ;  /* 0x000000ffff0e7224 */ /* 0x000fc600078e0003 */
[----:B------:R-:W-:Y:S01]  /*1d80*/  STL [R1+0x274], RZ ;  /* 0x000274ff01007387 */ /* 0x000fe20000100800 */
[----:B------:R-:W-:-:S03]  /*1d90*/  IMAD.MOV.U32 R3, RZ, RZ, R11 ;  /* 0x000000ffff037224 */ /* 0x000fc600078e000b */
[----:B------:R-:W-:Y:S04]  /*1da0*/  STL [R1+0x278], RZ ;  /* 0x000278ff01007387 */ /* 0x000fe80000100800 */
[----:B------:R-:W-:Y:S04]  /*1db0*/  STL [R1+0x27c], RZ ;  /* 0x00027cff01007387 */ /* 0x000fe80000100800 */
[----:B------:R-:W-:Y:S04]  /*1dc0*/  STL [R1+0x260], RZ ;  /* 0x000260ff01007387 */ /* 0x000fe80000100800 */
[----:B------:R-:W-:Y:S01]  /*1dd0*/  STL [R1+0x264], RZ ;  /* 0x000264ff01007387 */ /* 0x000fe20000100800 */
[----:B------:R-:W-:-:S03]  /*1de0*/  @!P2 IMAD.MOV R3, RZ, RZ, -R3 ;  /* 0x000000ffff03a224 */ /* 0x000fc600078e0a03 */
[----:B------:R-:W-:Y:S04]  /*1df0*/  STL [R1+0x268], RZ ;  /* 0x000268ff01007387 */ /* 0x000fe80000100800 */
[----:B------:R-:W-:Y:S04]  /*1e00*/  STL [R1+0x26c], RZ ;  /* 0x00026cff01007387 */ /* 0x000fe80000100800 */
[----:B------:R-:W-:Y:S04]  /*1e10*/  STL [R1+0x250], RZ ;  /* 0x000250ff01007387 */ /* 0x000fe80000100800 */
[----:B------:R-:W-:Y:S01]  /*1e20*/  STL [R1+0x254], RZ ;  /* 0x000254ff01007387 */ /* 0x000fe20000100800 */
[----:B------:R-:W-:-:S03]  /*1e30*/  SEL R25, R12, R9, !P4 ;  /* 0x000000090c197207 */ /* 0x000fc60006000000 */
[----:B------:R-:W-:Y:S01]  /*1e40*/  STL [R1+0x258], RZ ;  /* 0x000258ff01007387 */ /* 0x000fe20000100800 */
[----:B------:R-:W-:-:S03]  /*1e50*/  SEL R9, R12, R3, !P4 ;  /* 0x000000030c097207 */ /* 0x000fc60006000000 */
[----:B------:R-:W-:Y:S04]  /*1e60*/  STL [R1+0x25c], RZ ;  /* 0x00025cff01007387 */ /* 0x000fe80000100800 */
[----:B------:R-:W-:Y:S04]  /*1e70*/  STL [R1+0x210], RZ ;  /* 0x000210ff01007387 */ /* 0x000fe80000100800 */
[----:B------:R-:W-:Y:S04]  /*1e80*/  STL [R1+0x214], RZ ;  /* 0x000214ff01007387 */ /* 0x000fe80000100800 */
[----:B------:R-:W-:Y:S04]  /*1e90*/  STL [R1+0x218], RZ ;  /* 0x000218ff01007387 */ /* 0x000fe80000100800 */
[----:B------:R-:W3:Y:S01]  /*1ea0*/  LDL.LU R3, [R1+0xc] ;  /* 0x00000c0001037983 */ /* 0x000ee20000300800 */
[----:B------:R-:W-:Y:S01]  /*1eb0*/  LOP3.LUT R0, R0, 0x400, R7, 0xf8, !PT ;  /* 0x0000040000007812 */ /* 0x000fe200078ef807 */
[----:B------:R-:W-:Y:S01]  /*1ec0*/  @!P5 IMAD.MOV R24, RZ, RZ, -R24 ;  /* 0x000000ffff18d224 */ /* 0x000fe200078e0a18 */
[----:B------:R-:W-:-:S02]  /*1ed0*/  ISETP.GE.AND P3, PT, R20, RZ, PT ;  /* 0x000000ff1400720c */ /* 0x000fc40003f66270 */
[----:B------:R-:W-:Y:S02]  /*1ee0*/  ISETP.GE.AND P0, PT, R21, RZ, PT ;  /* 0x000000ff1500720c */ /* 0x000fe40003f06270 */
[C---:B------:R-:W-:Y:S02]  /*1ef0*/  SEL R23, R12.reuse, R10, !P4 ;  /* 0x0000000a0c177207 */ /* 0x040fe40006000000 */
[C---:B------:R-:W-:Y:S02]  /*1f00*/  SEL R10, R12.reuse, R24, !P4 ;  /* 0x000000180c0a7207 */ /* 0x040fe40006000000 */
[----:B------:R-:W1:Y:S01]  /*1f10*/  S2R R24, SR_TID.X ;  /* 0x0000000000187919 */ /* 0x000e620000002100 */
[----:B------:R-:W-:Y:S01]  /*1f20*/  IMAD.MOV.U32 R20, RZ, RZ, R5 ;  /* 0x000000ffff147224 */ /* 0x000fe200078e0005 */
[----:B------:R-:W-:Y:S01]  /*1f30*/  SEL R27, R12, R6, !P4 ;  /* 0x000000060c1b7207 */ /* 0x000fe20006000000 */
[----:B------:R-:W-:Y:S02]  /*1f40*/  IMAD.MOV.U32 R11, RZ, RZ, R4 ;  /* 0x000000ffff0b7224 */ /* 0x000fe400078e0004 */
[----:B------:R-:W-:-:S02]  /*1f50*/  @!P3 IMAD.MOV R20, RZ, RZ, -R20 ;  /* 0x000000ffff14b224 */ /* 0x000fc400078e0a14 */
[----:B------:R-:W-:Y:S02]  /*1f60*/  @!P6 IMAD.MOV R19, RZ, RZ, -R19 ;  /* 0x000000ffff13e224 */ /* 0x000fe400078e0a13 */
[----:B------:R-:W-:Y:S02]  /*1f70*/  @!P1 IMAD.MOV R14, RZ, RZ, -R14 ;  /* 0x000000ffff0e9224 */ /* 0x000fe400078e0a0e */
[----:B------:R-:W-:Y:S01]  /*1f80*/  @!P0 IMAD.MOV R11, RZ, RZ, -R11 ;  /* 0x000000ffff0b8224 */ /* 0x000fe200078e0a0b */
[C---:B------:R-:W-:Y:S01]  /*1f90*/  SEL R26, R12.reuse, R8, !P4 ;  /* 0x000000080c1a7207 */ /* 0x040fe20006000000 */
[----:B------:R-:W-:Y:S01]  /*1fa0*/  IMAD R27, R27, c[0x0][0x190], RZ ;  /* 0x000064001b1b7a24 */ /* 0x000fe200078e02ff */
[C---:B------:R-:W-:Y:S02]  /*1fb0*/  SEL R21, R12.reuse, R17, !P4 ;  /* 0x000000110c157207 */ /* 0x040fe40006000000 */
[C---:B------:R-:W-:Y:S02]  /*1fc0*/  SEL R8, R12.reuse, R15, !P4 ;  /* 0x0000000f0c087207 */ /* 0x040fe40006000000 */
[----:B------:R-:W-:-:S02]  /*1fd0*/  SEL R6, R12, R13, !P4 ;  /* 0x0000000d0c067207 */ /* 0x000fc40006000000 */
[C---:B------:R-:W-:Y:S02]  /*1fe0*/  SEL R5, R12.reuse, R19, !P4 ;  /* 0x000000130c057207 */ /* 0x040fe40006000000 */
[C---:B------:R-:W-:Y:S02]  /*1ff0*/  SEL R4, R12.reuse, R14, !P4 ;  /* 0x0000000e0c047207 */ /* 0x040fe40006000000 */
[C---:B------:R-:W-:Y:S02]  /*2000*/  SEL R20, R12.reuse, R20, !P4 ;  /* 0x000000140c147207 */ /* 0x040fe40006000000 */
[----:B------:R-:W-:Y:S02]  /*2010*/  SEL R11, R12, R11, !P4 ;  /* 0x0000000b0c0b7207 */ /* 0x000fe40006000000 */
[----:B---3--:R-:W-:-:S05]  /*2020*/  SHF.R.S32.HI R3, RZ, 0x6, R3 ;  /* 0x00000006ff037819 */ /* 0x008fca0000011403 */
[----:B------:R3:W-:Y:S04]  /*2030*/  STL [R1+0x3c0], R3 ;  /* 0x0003c00301007387 */ /* 0x0007e80000100800 */
[----:B0-----:R-:W4:Y:S01]  /*2040*/  LDL.LU R7, [R1+0x3f8] ;  /* 0x0003f80001077983 */ /* 0x001f220000300800 */
[----:B---3--:R-:W-:-:S03]  /*2050*/  IMAD R3, R28, c[0x0][0x190], RZ ;  /* 0x000064001c037a24 */ /* 0x008fc600078e02ff */
[----:B------:R-:W-:Y:S02]  /*2060*/  STL [R1+0x370], R0 ;  /* 0x0003700001007387 */ /* 0x000fe40000100800 */
[----:B------:R-:W-:Y:S01]  /*2070*/  LEA R28, P3, R3, c[0x0][0x168], 0x1 ;  /* 0x00005a00031c7a11 */ /* 0x000fe200078608ff */
[----:B------:R-:W-:Y:S01]  /*2080*/  IMAD R26, R26, c[0x0][0x190], RZ ;  /* 0x000064001a1a7a24 */ /* 0x000fe200078e02ff */
[----:B--2---:R-:W-:-:S03]  /*2090*/  ISETP.GE.AND P1, PT, R16, RZ, PT ;  /* 0x000000ff1000720c */ /* 0x004fc60003f26270 */
[----:B------:R0:W-:Y:S01]  /*20a0*/  STL [R1+0x178], R28 ;  /* 0x0001781c01007387 */ /* 0x0001e20000100800 */
[----:B------:R-:W-:Y:S01]  /*20b0*/  ISETP.NE.AND P0, PT, RZ, c[0x0][0x178], PT ;  /* 0x00005e00ff007a0c */ /* 0x000fe20003f05270 */
[----:B------:R-:W-:Y:S01]  /*20c0*/  IMAD R25, R25, c[0x0][0x190], RZ ;  /* 0x0000640019197a24 */ /* 0x000fe200078e02ff */
[----:B0-----:R-:W-:-:S05]  /*20d0*/  LEA R28, P4, R27, c[0x0][0x168], 0x1 ;  /* 0x00005a001b1c7a11 */ /* 0x001fca00078808ff */
[----:B------:R0:W-:Y:S01]  /*20e0*/  STL [R1+0x170], R28 ;  /* 0x0001701c01007387 */ /* 0x0001e20000100800 */
[----:B-1----:R-:W-:Y:S01]  /*20f0*/  LOP3.LUT R24, R24, 0x1ff, RZ, 0xc0, !PT ;  /* 0x000001ff18187812 */ /* 0x002fe200078ec0ff */
[----:B------:R-:W-:Y:S01]  /*2100*/  IMAD R23, R23, c[0x0][0x190], RZ ;  /* 0x0000640017177a24 */ /* 0x000fe200078e02ff */
[----:B------:R-:W-:Y:S02]  /*2110*/  LOP3.LUT R29, R29, 0x1c0, RZ, 0xc0, !PT ;  /* 0x000001c01d1d7812 */ /* 0x000fe400078ec0ff */
[----:B0-----:R-:W-:Y:S01]  /*2120*/  LEA R28, P5, R26, c[0x0][0x168], 0x1 ;  /* 0x00005a001a1c7a11 */ /* 0x001fe200078a08ff */
[----:B------:R-:W-:-:S04]  /*2130*/  @!P1 IMAD.MOV R2, RZ, RZ, -R2 ;  /* 0x000000ffff029224 */ /* 0x000fc800078e0a02 */
[----:B------:R0:W-:Y:S01]  /*2140*/  STL [R1+0x168], R28 ;  /* 0x0001681c01007387 */ /* 0x0001e20000100800 */
[----:B------:R-:W-:Y:S01]  /*2150*/  @!P0 LOP3.LUT R2, RZ, c[0x0][0x178], RZ, 0x33, !PT ;  /* 0x00005e00ff028a12 */ /* 0x000fe200078e33ff */
[----:B------:R-:W-:Y:S01]  /*2160*/  IMAD.SHL.U32 R24, R24, 0x2, RZ ;  /* 0x0000000218187824 */ /* 0x000fe200078e00ff */
[----:B------:R-:W-:Y:S02]  /*2170*/  SHF.R.U32.HI R29, RZ, 0x2, R29 ;  /* 0x00000002ff1d7819 */ /* 0x000fe4000001161d */
[----:B0-----:R-:W-:Y:S01]  /*2180*/  LEA R28, P6, R25, c[0x0][0x168], 0x1 ;  /* 0x00005a00191c7a11 */ /* 0x001fe200078c08ff */
[----:B------:R-:W-:-:S04]  /*2190*/  IMAD R22, R22, c[0x0][0x190], RZ ;  /* 0x0000640016167a24 */ /* 0x000fc800078e02ff */
[----:B------:R0:W-:Y:S01]  /*21a0*/  STL [R1+0x160], R28 ;  /* 0x0001601c01007387 */ /* 0x0001e20000100800 */
[----:B------:R-:W-:Y:S01]  /*21b0*/  IMAD R2, R2, c[0x0][0x184], RZ ;  /* 0x0000610002027a24 */ /* 0x000fe200078e02ff */
[----:B------:R-:W-:Y:S01]  /*21c0*/  LOP3.LUT R29, R24, R29, RZ, 0x3c, !PT ;  /* 0x0000001d181d7212 */ /* 0x000fe200078e3cff */
[----:B------:R-:W-:Y:S02]  /*21d0*/  IMAD R24, R6, c[0x0][0x190], RZ ;  /* 0x0000640006187a24 */ /* 0x000fe400078e02ff */
[----:B------:R-:W-:Y:S01]  /*21e0*/  IMAD R6, R5, c[0x0][0x190], RZ ;  /* 0x0000640005067a24 */ /* 0x000fe200078e02ff */
[----:B0-----:R-:W-:Y:S01]  /*21f0*/  LEA R28, P0, R23, c[0x0][0x168], 0x1 ;  /* 0x00005a00171c7a11 */ /* 0x001fe200078008ff */
[----:B------:R-:W-:Y:S01]  /*2200*/  IMAD R5, R4, c[0x0][0x190], RZ ;  /* 0x0000640004057a24 */ /* 0x000fe200078e02ff */
[C---:B------:R-:W-:Y:S01]  /*2210*/  LEA R4, P2, R2.reuse, c[0x0][0x160], 0x1 ;  /* 0x0000580002047a11 */ /* 0x040fe200078408ff */
[----:B------:R-:W-:Y:S02]  /*2220*/  IMAD R21, R21, c[0x0][0x190], RZ ;  /* 0x0000640015157a24 */ /* 0x000fe400078e02ff */
[----:B------:R0:W-:Y:S01]  /*2230*/  STL [R1+0x158], R28 ;  /* 0x0001581c01007387 */ /* 0x0001e20000100800 */
[----:B------:R-:W-:-:S02]  /*2240*/  LEA.HI.X.SX32 R2, R2, c[0x0][0x164], 0x1, P2 ;  /* 0x0000590002027a11 */ /* 0x000fc400010f0eff */
[----:B0-----:R-:W-:Y:S01]  /*2250*/  LEA R28, P1, R22, c[0x0][0x168], 0x1 ;  /* 0x00005a00161c7a11 */ /* 0x001fe200078208ff */
[----:B------:R-:W-:Y:S01]  /*2260*/  IMAD R8, R8, c[0x0][0x190], RZ ;  /* 0x0000640008087a24 */ /* 0x000fe200078e02ff */
[----:B------:R-:W-:-:S03]  /*2270*/  LEA.HI.X.SX32 R3, R3, c[0x0][0x16c], 0x1, P3 ;  /* 0x00005b0003037a11 */ /* 0x000fc600018f0eff */
[----:B------:R0:W-:Y:S02]  /*2280*/  STL [R1+0x150], R28 ;  /* 0x0001501c01007387 */ /* 0x0001e40000100800 */
[----:B0-----:R-:W-:-:S05]  /*2290*/  LEA R28, P2, R21, c[0x0][0x168], 0x1 ;  /* 0x00005a00151c7a11 */ /* 0x001fca00078408ff */
[----:B------:R0:W-:Y:S04]  /*22a0*/  STL [R1+0x148], R28 ;  /* 0x0001481c01007387 */ /* 0x0001e80000100800 */
[----:B0-----:R0:W5:Y:S04]  /*22b0*/  LDL.LU R28, [R1+0x3f4] ;  /* 0x0003f400011c7983 */ /* 0x0011680000300800 */
[----:B------:R1:W-:Y:S02]  /*22c0*/  STL [R1+0x174], R3 ;  /* 0x0001740301007387 */ /* 0x0003e40000100800 */
[----:B-1----:R-:W-:-:S05]  /*22d0*/  LEA R3, P3, R8, c[0x0][0x168], 0x1 ;  /* 0x00005a0008037a11 */ /* 0x002fca00078608ff */
[----:B------:R1:W-:Y:S02]  /*22e0*/  STL [R1+0x140], R3 ;  /* 0x0001400301007387 */ /* 0x0003e40000100800 */
[----:B-1----:R-:W-:-:S05]  /*22f0*/  LEA.HI.X.SX32 R3, R27, c[0x0][0x16c], 0x1, P4 ;  /* 0x00005b001b037a11 */ /* 0x002fca00020f0eff */
[----:B------:R1:W-:Y:S02]  /*2300*/  STL [R1+0x16c], R3 ;  /* 0x00016c0301007387 */ /* 0x0003e40000100800 */
[----:B-1----:R-:W-:Y:S02]  /*2310*/  LEA.HI.X.SX32 R3, R26, c[0x0][0x16c], 0x1, P5 ;  /* 0x00005b001a037a11 */ /* 0x002fe400028f0eff */
[----:B------:R-:W-:Y:S01]  /*2320*/  LEA.HI.X.SX32 R26, R25, c[0x0][0x16c], 0x1, P6 ;  /* 0x00005b00191a7a11 */ /* 0x000fe200030f0eff */
[----:B------:R-:W-:Y:S01]  /*2330*/  IMAD R20, R20, c[0x0][0x190], RZ ;  /* 0x0000640014147a24 */ /* 0x000fe200078e02ff */
[----:B------:R-:W-:Y:S02]  /*2340*/  LEA.HI.X.SX32 R25, R23, c[0x0][0x16c], 0x1, P0 ;  /* 0x00005b0017197a11 */ /* 0x000fe400000f0eff */
[----:B------:R-:W-:Y:S01]  /*2350*/  LEA R23, P0, R5, c[0x0][0x168], 0x1 ;  /* 0x00005a0005177a11 */ /* 0x000fe200078008ff */
[----:B------:R-:W-:Y:S01]  /*2360*/  IMAD R11, R11, c[0x0][0x190], RZ ;  /* 0x000064000b0b7a24 */ /* 0x000fe200078e02ff */
[----:B------:R-:W-:-:S02]  /*2370*/  LEA.HI.X.SX32 R21, R21, c[0x0][0x16c], 0x1, P2 ;  /* 0x00005b0015157a11 */ /* 0x000fc400010f0eff */
[----:B------:R-:W-:Y:S01]  /*2380*/  LEA.HI.X.SX32 R8, R8, c[0x0][0x16c], 0x1, P3 ;  /* 0x00005b0008087a11 */ /* 0x000fe200018f0eff */
[----:B------:R-:W-:Y:S02]  /*2390*/  IMAD R10, R10, c[0x0][0x190], RZ ;  /* 0x000064000a0a7a24 */ /* 0x000fe400078e02ff */
[----:B------:R-:W-:Y:S01]  /*23a0*/  IMAD R9, R9, c[0x0][0x190], RZ ;  /* 0x0000640009097a24 */ /* 0x000fe200078e02ff */
[----:B------:R-:W-:Y:S01]  /*23b0*/  CS2R R16, SRZ ;  /* 0x0000000000107805 */ /* 0x000fe2000001ff00 */
[----:B------:R-:W-:Y:S01]  /*23c0*/  CS2R R18, SRZ ;  /* 0x0000000000127805 */ /* 0x000fe2000001ff00 */
[----:B------:R-:W-:Y:S01]  /*23d0*/  CS2R R12, SRZ ;  /* 0x00000000000c7805 */ /* 0x000fe2000001ff00 */
[----:B------:R-:W-:Y:S01]  /*23e0*/  CS2R R14, SRZ ;  /* 0x00000000000e7805 */ /* 0x000fe2000001ff00 */
[----:B----4-:R-:W-:-:S05]  /*23f0*/  IMAD R7, R7, c[0x0][0x190], RZ ;  /* 0x0000640007077a24 */ /* 0x010fca00078e02ff */
[----:B------:R-:W-:-:S05]  /*2400*/  LEA R27, P4, R7, c[0x0][0x168], 0x1 ;  /* 0x00005a00071b7a11 */ /* 0x000fca00078808ff */
[----:B------:R1:W-:Y:S04]  /*2410*/  STL [R1+0x138], R27 ;  /* 0x0001381b01007387 */ /* 0x0003e80000100800 */
[----:B------:R2:W-:Y:S01]  /*2420*/  STL [R1+0x164], R3 ;  /* 0x0001640301007387 */ /* 0x0005e20000100800 */
[----:B-1----:R-:W-:Y:S02]  /*2430*/  LEA R27, P5, R24, c[0x0][0x168], 0x1 ;  /* 0x00005a00181b7a11 */ /* 0x002fe400078a08ff */
[----:B--2---:R-:W-:-:S03]  /*2440*/  LEA R3, P6, R6, c[0x0][0x168], 0x1 ;  /* 0x00005a0006037a11 */ /* 0x004fc600078c08ff */
[----:B------:R-:W-:Y:S04]  /*2450*/  STL [R1+0x130], R27 ;  /* 0x0001301b01007387 */ /* 0x000fe80000100800 */
[----:B------:R-:W-:Y:S04]  /*2460*/  STL [R1+0x15c], R26 ;  /* 0x00015c1a01007387 */ /* 0x000fe80000100800 */
[----:B------:R1:W-:Y:S04]  /*2470*/  STL [R1+0x128], R3 ;  /* 0x0001280301007387 */ /* 0x0003e80000100800 */
[----:B------:R-:W-:Y:S01]  /*2480*/  STL [R1+0x154], R25 ;  /* 0x0001541901007387 */ /* 0x000fe20000100800 */
[----:B-1----:R-:W-:-:S03]  /*2490*/  LEA.HI.X.SX32 R3, R22, c[0x0][0x16c], 0x1, P1 ;  /* 0x00005b0016037a11 */ /* 0x002fc600008f0eff */
[----:B------:R-:W-:Y:S01]  /*24a0*/  STL [R1+0x120], R23 ;  /* 0x0001201701007387 */ /* 0x000fe20000100800 */
[----:B------:R-:W-:-:S03]  /*24b0*/  LEA R22, P1, R20, c[0x0][0x168], 0x1 ;  /* 0x00005a0014167a11 */ /* 0x000fc600078208ff */
[----:B------:R1:W-:Y:S04]  /*24c0*/  STL [R1+0x14c], R3 ;  /* 0x00014c0301007387 */ /* 0x0003e80000100800 */
[----:B------:R-:W-:Y:S01]  /*24d0*/  STL [R1+0x118], R22 ;  /* 0x0001181601007387 */ /* 0x000fe20000100800 */
[----:B-1----:R-:W-:-:S03]  /*24e0*/  LEA R3, P2, R11, c[0x0][0x168], 0x1 ;  /* 0x00005a000b037a11 */ /* 0x002fc600078408ff */
[----:B------:R-:W-:Y:S04]  /*24f0*/  STL [R1+0x144], R21 ;  /* 0x0001441501007387 */ /* 0x000fe80000100800 */
[----:B------:R1:W-:Y:S04]  /*2500*/  STL [R1+0x110], R3 ;  /* 0x0001100301007387 */ /* 0x0003e80000100800 */
[----:B------:R-:W-:Y:S01]  /*2510*/  STL [R1+0x13c], R8 ;  /* 0x00013c0801007387 */ /* 0x000fe20000100800 */
[----:B-1----:R-:W-:Y:S02]  /*2520*/  LEA.HI.X.SX32 R3, R7, c[0x0][0x16c], 0x1, P4 ;  /* 0x00005b0007037a11 */ /* 0x002fe400020f0eff */
[----:B------:R-:W-:-:S03]  /*2530*/  LEA.HI.X.SX32 R7, R24, c[0x0][0x16c], 0x1, P5 ;  /* 0x00005b0018077a11 */ /* 0x000fc600028f0eff */
[----:B------:R1:W-:Y:S04]  /*2540*/  STL [R1+0x134], R3 ;  /* 0x0001340301007387 */ /* 0x0003e80000100800 */
[----:B------:R-:W-:Y:S01]  /*2550*/  STL [R1+0x12c], R7 ;  /* 0x00012c0701007387 */ /* 0x000fe20000100800 */
[----:B-1----:R-:W-:Y:S02]  /*2560*/  LEA.HI.X.SX32 R3, R6, c[0x0][0x16c], 0x1, P6 ;  /* 0x00005b0006037a11 */ /* 0x002fe400030f0eff */
[----:B------:R-:W-:Y:S02]  /*2570*/  LEA.HI.X.SX32 R6, R5, c[0x0][0x16c], 0x1, P0 ;  /* 0x00005b0005067a11 */ /* 0x000fe400000f0eff */
[----:B------:R-:W-:Y:S01]  /*2580*/  LEA.HI.X.SX32 R5, R20, c[0x0][0x16c], 0x1, P1 ;  /* 0x00005b0014057a11 */ /* 0x000fe200008f0eff */
[----:B------:R1:W-:Y:S04]  /*2590*/  STL [R1+0x124], R3 ;  /* 0x0001240301007387 */ /* 0x0003e80000100800 */
[----:B------:R-:W-:Y:S01]  /*25a0*/  STL [R1+0x11c], R6 ;  /* 0x00011c0601007387 */ /* 0x000fe20000100800 */
[----:B-1----:R-:W-:-:S03]  /*25b0*/  LEA.HI.X.SX32 R3, R11, c[0x0][0x16c], 0x1, P2 ;  /* 0x00005b000b037a11 */ /* 0x002fc600010f0eff */
[----:B------:R-:W-:Y:S04]  /*25c0*/  STL [R1+0x114], R5 ;  /* 0x0001140501007387 */ /* 0x000fe80000100800 */
[----:B------:R1:W-:Y:S04]  /*25d0*/  STL [R1+0xfc], R3 ;  /* 0x0000fc0301007387 */ /* 0x0003e80000100800 */
[----:B-1----:R-:W1:Y:S04]  /*25e0*/  S2R R3, SR_TID.X ;  /* 0x0000000000037919 */ /* 0x002e680000002100 */
[----:B------:R0:W-:Y:S04]  /*25f0*/  STL [R1+0x21c], RZ ;  /* 0x00021cff01007387 */ /* 0x0001e80000100800 */
[----:B------:R0:W-:Y:S04]  /*2600*/  STL [R1+0x190], RZ ;  /* 0x000190ff01007387 */ /* 0x0001e80000100800 */
[----:B------:R0:W-:Y:S01]  /*2610*/  STL [R1+0x194], RZ ;  /* 0x000194ff01007387 */ /* 0x0001e20000100800 */
[----:B-1----:R-:W-:-:S05]  /*2620*/  LOP3.LUT R3, R3, 0x1ff, RZ, 0xc0, !PT ;  /* 0x000001ff03037812 */ /* 0x002fca00078ec0ff */
[----:B------:R-:W-:Y:S01]  /*2630*/  IMAD.SHL.U32 R3, R3, 0x2, RZ ;  /* 0x0000000203037824 */ /* 0x000fe200078e00ff */
[----:B------:R0:W-:Y:S04]  /*2640*/  STL [R1+0x198], RZ ;  /* 0x000198ff01007387 */ /* 0x0001e80000100800 */
[C---:B------:R-:W-:Y:S01]  /*2650*/  LOP3.LUT R5, R3.reuse, 0x10, RZ, 0x3c, !PT ;  /* 0x0000001003057812 */ /* 0x040fe200078e3cff */
[----:B------:R0:W-:Y:S01]  /*2660*/  STL [R1+0x19c], RZ ;  /* 0x00019cff01007387 */ /* 0x0001e20000100800 */
[C---:B------:R-:W-:Y:S02]  /*2670*/  LOP3.LUT R7, R3.reuse, 0x20, RZ, 0x3c, !PT ;  /* 0x0000002003077812 */ /* 0x040fe400078e3cff */
[C---:B------:R-:W-:Y:S02]  /*2680*/  LOP3.LUT R6, R3.reuse, 0x30, RZ, 0x3c, !PT ;  /* 0x0000003003067812 */ /* 0x040fe400078e3cff */
[C---:B------:R-:W-:Y:S01]  /*2690*/  LOP3.LUT R5, R3.reuse, 0x40, RZ, 0x3c, !PT ;  /* 0x0000004003057812 */ /* 0x040fe200078e3cff */
[----:B------:R0:W-:Y:S01]  /*26a0*/  STL [R1+0x100], RZ ;  /* 0x000100ff01007387 */ /* 0x0001e20000100800 */
[----:B------:R-:W-:-:S02]  /*26b0*/  LOP3.LUT R7, R3, 0x50, RZ, 0x3c, !PT ;  /* 0x0000005003077812 */ /* 0x000fc400078e3cff */
[C---:B------:R-:W-:Y:S02]  /*26c0*/  LOP3.LUT R6, R3.reuse, 0x60, RZ, 0x3c, !PT ;  /* 0x0000006003067812 */ /* 0x040fe400078e3cff */
[----:B------:R-:W-:Y:S01]  /*26d0*/  LOP3.LUT R5, R3, 0x70, RZ, 0x3c, !PT ;  /* 0x0000007003057812 */ /* 0x000fe200078e3cff */
[----:B------:R0:W-:Y:S01]  /*26e0*/  STL [R1+0x104], RZ ;  /* 0x000104ff01007387 */ /* 0x0001e20000100800 */
[----:B------:R-:W-:-:S03]  /*26f0*/  LOP3.LUT R3, R0, 0x40, RZ, 0x3c, !PT ;  /* 0x0000004000037812 */ /* 0x000fc600078e3cff */
[----:B------:R0:W-:Y:S04]  /*2700*/  STL [R1+0x108], RZ ;  /* 0x000108ff01007387 */ /* 0x0001e80000100800 */
[----:B------:R0:W-:Y:S04]  /*2710*/  STL [R1+0x10c], RZ ;  /* 0x00010cff01007387 */ /* 0x0001e80000100800 */
[----:B------:R0:W5:Y:S04]  /*2720*/  LDL.LU R0, [R1+0x3f0] ;  /* 0x0003f00001007983 */ /* 0x0001680000300800 */
[----:B------:R0:W-:Y:S01]  /*2730*/  STL [R1+0x374], R3 ;  /* 0x0003740301007387 */ /* 0x0001e20000100800 */
[----:B------:R-:W-:-:S02]  /*2740*/  LEA R25, P3, R10, c[0x0][0x168], 0x1 ;  /* 0x00005a000a197a11 */ /* 0x000fc400078608ff */
[C---:B------:R-:W-:Y:S02]  /*2750*/  LEA R23, P4, R9.reuse, c[0x0][0x168], 0x1 ;  /* 0x00005a0009177a11 */ /* 0x040fe400078808ff */
[----:B------:R-:W-:Y:S02]  /*2760*/  LEA.HI.X.SX32 R24, R10, c[0x0][0x16c], 0x1, P3 ;  /* 0x00005b000a187a11 */ /* 0x000fe400018f0eff */
[----:B------:R-:W-:Y:S02]  /*2770*/  LEA.HI.X.SX32 R22, R9, c[0x0][0x16c], 0x1, P4 ;  /* 0x00005b0009167a11 */ /* 0x000fe400020f0eff */
.L_x_3:
[C---:B-----5:R-:W-:Y:S01]  /*2780*/  ISETP.GT.AND P1, PT, R0.reuse, 0x2, PT ;  /* 0x000000020000780c */ /* 0x060fe20003f24270 */
[----:B------:R-:W-:Y:S01]  /*2790*/  IMAD.MOV.U32 R5, RZ, RZ, c[0x0][0x188] ;  /* 0x00006200ff057624 */ /* 0x000fe200078e00ff */
[----:B------:R-:W-:Y:S01]  /*27a0*/  ISETP.GT.AND P0, PT, R0, 0x1, PT ;  /* 0x000000010000780c */ /* 0x000fe20003f04270 */
[----:B0-----:R-:W-:Y:S01]  /*27b0*/  IMAD.MOV.U32 R3, RZ, RZ, R2 ;  /* 0x000000ffff037224 */ /* 0x001fe200078e0002 */
[----:B------:R-:W-:Y:S01]  /*27c0*/  PRMT R8, RZ, 0x7610, R8 ;  /* 0x00007610ff087816 */ /* 0x000fe20000000008 */
[----:B------:R-:W-:Y:S01]  /*27d0*/  IMAD.MOV.U32 R2, RZ, RZ, R4 ;  /* 0x000000ffff027224 */ /* 0x000fe200078e0004 */
[----:B------:R-:W-:Y:S01]  /*27e0*/  PRMT R9, RZ, 0x7610, R9 ;  /* 0x00007610ff097816 */ /* 0x000fe20000000009 */
[----:B------:R-:W-:Y:S01]  /*27f0*/  IMAD.SHL.U32 R5, R5, 0x2, RZ ;  /* 0x0000000205057824 */ /* 0x000fe200078e00ff */
[----:B------:R-:W-:Y:S01]  /*2800*/  STL [R1+0xd14], R23 ;  /* 0x000d141701007387 */ /* 0x000fe20000100800 */
[----:B------:R-:W-:-:S02]  /*2810*/  IMAD.MOV.U32 R6, RZ, RZ, c[0x0][0x188] ;  /* 0x00006200ff067624 */ /* 0x000fc400078e00ff */
[--C-:B------:R-:W-:Y:S01]  /*2820*/  IMAD.WIDE R4, R5, 0x2, R2.reuse ;  /* 0x0000000205047825 */ /* 0x100fe200078e0202 */
[----:B------:R-:W-:Y:S03]  /*2830*/  STL [R1+0xd20], R23 ;  /* 0x000d201701007387 */ /* 0x000fe60000100800 */
[----:B------:R-:W-:Y:S01]  /*2840*/  IMAD.WIDE R6, R6, 0x2, R2 ;  /* 0x0000000206067825 */ /* 0x000fe200078e0202 */
[----:B------:R-:W2:Y:S04]  /*2850*/  @P1 LDG.E.U16 R8, [R4.64] ;  /* 0x0000000404081981 */ /* 0x000ea8000c1e1500 */
[----:B------:R-:W3:Y:S04]  /*2860*/  @P0 LDG.E.U16 R9, [R6.64] ;  /* 0x0000000406090981 */ /* 0x000ee8000c1e1500 */
[----:B------:R-:W-:Y:S04]  /*2870*/  STL [R1+0xd28], R23 ;  /* 0x000d281701007387 */ /* 0x000fe80000100800 */
        /* <DEDUP_REMOVED lines=27> */
[----:B------:R0:W-:Y:S04]  /*2a30*/  STL [R1+0xd88], R25 ;  /* 0x000d881901007387 */ /* 0x0001e80000100800 */
[----:B------:R-:W-:Y:S04]  /*2a40*/  STL [R1+0xd04], R24 ;  /* 0x000d041801007387 */ /* 0x000fe80000100800 */
[----:B------:R-:W-:Y:S04]  /*2a50*/  STL [R1+0xd5c], R24 ;  /* 0x000d5c1801007387 */ /* 0x000fe80000100800 */
[----:B------:R-:W-:Y:S04]  /*2a60*/  STL [R1+0xd78], R24 ;  /* 0x000d781801007387 */ /* 0x000fe80000100800 */
[----:B------:R-:W-:Y:S04]  /*2a70*/  STL [R1+0xd00], R26 ;  /* 0x000d001a01007387 */ /* 0x000fe80000100800 */
[----:B------:R-:W-:Y:S04]  /*2a80*/  STL [R1+0xc74], R29 ;  /* 0x000c741d01007387 */ /* 0x000fe80000100800 */
[----:B------:R-:W-:Y:S04]  /*2a90*/  STL [R1+0xc70], R28 ;  /* 0x000c701c01007387 */ /* 0x000fe80000100800 */
[----:B------:R-:W-:Y:S04]  /*2aa0*/  STL.64 [R1+0xb78], R18 ;  /* 0x000b781201007387 */ /* 0x000fe80000100a00 */
[----:B------:R-:W-:Y:S04]  /*2ab0*/  STL.64 [R1+0xb70], R16 ;  /* 0x000b701001007387 */ /* 0x000fe80000100a00 */
[----:B------:R-:W-:Y:S04]  /*2ac0*/  STL.64 [R1+0xb68], R14 ;  /* 0x000b680e01007387 */ /* 0x000fe80000100a00 */
[----:B------:R-:W-:Y:S01]  /*2ad0*/  STL.64 [R1+0xb60], R12 ;  /* 0x000b600c01007387 */ /* 0x000fe20000100a00 */
[----:B------:R-:W-:-:S02]  /*2ae0*/  ISETP.GT.AND P0, PT, R0, 0x3, PT ;  /* 0x000000030000780c */ /* 0x000fc40003f04270 */
[C---:B------:R-:W-:Y:S02]  /*2af0*/  ISETP.GT.AND P1, PT, R0.reuse, 0x4, PT ;  /* 0x000000040000780c */ /* 0x040fe40003f24270 */
[C---:B------:R-:W-:Y:S01]  /*2b00*/  ISETP.GT.AND P2, PT, R0.reuse, 0x5, PT ;  /* 0x000000050000780c */ /* 0x040fe20003f44270 */
[----:B------:R-:W-:Y:S01]  /*2b10*/  IMAD.MOV.U32 R10, RZ, RZ, c[0x0][0x188] ;  /* 0x00006200ff0a7624 */ /* 0x000fe200078e00ff */
[----:B------:R-:W-:Y:S02]  /*2b20*/  ISETP.GT.AND P3, PT, R0, 0x6, PT ;  /* 0x000000060000780c */ /* 0x000fe40003f64270 */
[----:B0-----:R-:W-:Y:S01]  /*2b30*/  PRMT R25, RZ, 0x7610, R25 ;  /* 0x00007610ff197816 */ /* 0x001fe20000000019 */
[----:B------:R-:W-:Y:S01]  /*2b40*/  IMAD R10, R10, 0x6, RZ ;  /* 0x000000060a0a7824 */ /* 0x000fe200078e02ff */
[----:B------:R-:W-:Y:S02]  /*2b50*/  PRMT R27, RZ, 0x7610, R27 ;  /* 0x00007610ff1b7816 */ /* 0x000fe4000000001b */
[----:B------:R-:W-:Y:S01]  /*2b60*/  PRMT R22, RZ, 0x7610, R22 ;  /* 0x00007610ff167816 */ /* 0x000fe20000000016 */
[----:B------:R-:W-:Y:S01]  /*2b70*/  IMAD.WIDE R10, R10, 0x2, R2 ;  /* 0x000000020a0a7825 */ /* 0x000fe200078e0202 */
[----:B------:R-:W-:-:S06]  /*2b80*/  PRMT R23, RZ, 0x7610, R23 ;  /* 0x00007610ff177816 */ /* 0x000fcc0000000017 */
[----:B------:R-:W4:Y:S04]  /*2b90*/  @P3 LDG.E.U16 R23, [R10.64] ;  /* 0x000000040a173981 */ /* 0x000f28000c1e1500 */
[----:B--2---:R0:W-:Y:S04]  /*2ba0*/  STL [R1+0xf8], R8 ;  /* 0x0000f80801007387 */ /* 0x0041e80000100800 */
[----:B---3--:R1:W-:Y:S01]  /*2bb0*/  STL [R1+0xe0], R9 ;  /* 0x0000e00901007387 */ /* 0x0083e20000100800 */
[----:B0-----:R-:W-:-:S04]  /*2bc0*/  IMAD.MOV.U32 R8, RZ, RZ, c[0x0][0x188] ;  /* 0x00006200ff087624 */ /* 0x001fc800078e00ff */
[----:B------:R-:W-:Y:S02]  /*2bd0*/  IMAD R8, R8, 0x3, RZ ;  /* 0x0000000308087824 */ /* 0x000fe400078e02ff */
[----:B-1----:R-:W-:Y:S02]  /*2be0*/  IMAD.MOV.U32 R9, RZ, RZ, c[0x0][0x188] ;  /* 0x00006200ff097624 */ /* 0x002fe400078e00ff */
[----:B------:R-:W-:-:S04]  /*2bf0*/  IMAD.WIDE R4, R8, 0x2, R2 ;  /* 0x0000000208047825 */ /* 0x000fc800078e0202 */
[----:B------:R-:W-:Y:S01]  /*2c00*/  IMAD.MOV.U32 R8, RZ, RZ, c[0x0][0x188] ;  /* 0x00006200ff087624 */ /* 0x000fe200078e00ff */
[----:B------:R-:W2:Y:S01]  /*2c10*/  @P0 LDG.E.U16 R25, [R4.64] ;  /* 0x0000000404190981 */ /* 0x000ea2000c1e1500 */
[----:B------:R-:W-:Y:S02]  /*2c20*/  IMAD.SHL.U32 R9, R9, 0x4, RZ ;  /* 0x0000000409097824 */ /* 0x000fe400078e00ff */
[----:B------:R-:W-:Y:S02]  /*2c30*/  IMAD R8, R8, 0x5, RZ ;  /* 0x0000000508087824 */ /* 0x000fe400078e02ff */
[----:B------:R-:W-:-:S04]  /*2c40*/  IMAD.WIDE R6, R9, 0x2, R2 ;  /* 0x0000000209067825 */ /* 0x000fc800078e0202 */
[----:B------:R-:W-:Y:S01]  /*2c50*/  IMAD.WIDE R8, R8, 0x2, R2 ;  /* 0x0000000208087825 */ /* 0x000fe200078e0202 */
[----:B------:R-:W3:Y:S04]  /*2c60*/  @P1 LDG.E.U16 R27, [R6.64] ;  /* 0x00000004061b1981 */ /* 0x000ee8000c1e1500 */
[----:B------:R-:W3:Y:S04]  /*2c70*/  @P2 LDG.E.U16 R22, [R8.64] ;  /* 0x0000000408162981 */ /* 0x000ee8000c1e1500 */
[----:B--2---:R0:W-:Y:S04]  /*2c80*/  STL [R1+0xf4], R25 ;  /* 0x0000f41901007387 */ /* 0x0041e80000100800 */
[----:B0-----:R-:W2:Y:S04]  /*2c90*/  LDL.LU R25, [R1+0xd88] ;  /* 0x000d880001197983 */ /* 0x001ea80000300800 */
[----:B---3--:R0:W-:Y:S04]  /*2ca0*/  STL [R1+0xf0], R27 ;  /* 0x0000f01b01007387 */ /* 0x0081e80000100800 */
[----:B0-----:R-:W3:Y:S04]  /*2cb0*/  LDL.LU R27, [R1+0xd84] ;  /* 0x000d8400011b7983 */ /* 0x001ee80000300800 */
[----:B------:R0:W-:Y:S04]  /*2cc0*/  STL [R1+0xec], R22 ;  /* 0x0000ec1601007387 */ /* 0x0001e80000100800 */
[----:B0-----:R-:W3:Y:S04]  /*2cd0*/  LDL.LU R22, [R1+0xd80] ;  /* 0x000d800001167983 */ /* 0x001ee80000300800 */
[----:B----4-:R0:W-:Y:S04]  /*2ce0*/  STL [R1+0xe8], R23 ;  /* 0x0000e81701007387 */ /* 0x0101e80000100800 */
[----:B0-----:R-:W4:Y:S01]  /*2cf0*/  LDL.LU R23, [R1+0xd7c] ;  /* 0x000d7c0001177983 */ /* 0x001f220000300800 */
[C---:B------:R-:W-:Y:S01]  /*2d00*/  ISETP.GT.AND P4, PT, R0.reuse, 0x7, PT ;  /* 0x000000070000780c */ /* 0x040fe20003f84270 */
[----:B------:R-:W-:Y:S01]  /*2d10*/  IMAD.MOV.U32 R20, RZ, RZ, c[0x0][0x188] ;  /* 0x00006200ff147624 */ /* 0x000fe200078e00ff */
[C---:B------:R-:W-:Y:S01]  /*2d20*/  ISETP.GT.AND P0, PT, R0.reuse, 0x8, PT ;  /* 0x000000080000780c */ /* 0x040fe20003f04270 */
[----:B------:R-:W-:Y:S01]  /*2d30*/  IMAD.MOV.U32 R5, RZ, RZ, c[0x0][0x188] ;  /* 0x00006200ff057624 */ /* 0x000fe200078e00ff */
[C---:B------:R-:W-:Y:S01]  /*2d40*/  ISETP.GT.AND P1, PT, R0.reuse, 0x9, PT ;  /* 0x000000090000780c */ /* 0x040fe20003f24270 */
[----:B------:R-:W-:Y:S01]  /*2d50*/  IMAD.MOV.U32 R6, RZ, RZ, c[0x0][0x188] ;  /* 0x00006200ff067624 */ /* 0x000fe200078e00ff */
[----:B------:R-:W-:Y:S01]  /*2d60*/  ISETP.GT.AND P2, PT, R0, 0xa, PT ;  /* 0x0000000a0000780c */ /* 0x000fe20003f44270 */
[----:B------:R-:W-:-:S02]  /*2d70*/  IMAD R20, R20, 0x7, RZ ;  /* 0x0000000714147824 */ /* 0x000fc400078e02ff */
[----:B------:R-:W-:Y:S02]  /*2d80*/  IMAD.SHL.U32 R5, R5, 0x8, RZ ;  /* 0x0000000805057824 */ /* 0x000fe400078e00ff */
[----:B------:R-:W-:Y:S01]  /*2d90*/  IMAD.MOV.U32 R8, RZ, RZ, c[0x0][0x188] ;  /* 0x00006200ff087624 */ /* 0x000fe200078e00ff */
[----:B------:R-:W-:Y:S01]  /*2da0*/  PRMT R19, RZ, 0x7610, R19 ;  /* 0x00007610ff137816 */ /* 0x000fe20000000013 */
[----:B------:R-:W-:Y:S01]  /*2db0*/  IMAD.MOV.U32 R11, RZ, RZ, c[0x0][0x188] ;  /* 0x00006200ff0b7624 */ /* 0x000fe200078e00ff */
[----:B------:R-:W-:Y:S01]  /*2dc0*/  ISETP.GT.AND P3, PT, R0, 0xb, PT ;  /* 0x0000000b0000780c */ /* 0x000fe20003f64270 */
[----:B------:R-:W-:Y:S01]  /*2dd0*/  IMAD R6, R6, 0x9, RZ ;  /* 0x0000000906067824 */ /* 0x000fe200078e02ff */
[----:B------:R-:W-:Y:S01]  /*2de0*/  PRMT R24, RZ, 0x7610, R24 ;  /* 0x00007610ff187816 */ /* 0x000fe20000000018 */
[----:B------:R-:W-:-:S04]  /*2df0*/  IMAD.WIDE R20, R20, 0x2, R2 ;  /* 0x0000000214147825 */ /* 0x000fc800078e0202 */
[--C-:B------:R-:W-:Y:S01]  /*2e00*/  IMAD.WIDE R4, R5, 0x2, R2.reuse ;  /* 0x0000000205047825 */ /* 0x100fe200078e0202 */
[----:B------:R-:W4:Y:S03]  /*2e10*/  @P4 LDG.E.U16 R19, [R20.64] ;  /* 0x0000000414134981 */ /* 0x000f26000c1e1500 */
[----:B------:R-:W-:Y:S01]  /*2e20*/  IMAD R8, R8, 0xa, RZ ;  /* 0x0000000a08087824 */ /* 0x000fe200078e02ff */
[----:B------:R-:W4:Y:S01]  /*2e30*/  @P0 LDG.E.U16 R24, [R4.64] ;  /* 0x0000000404180981 */ /* 0x000f22000c1e1500 */
[----:B------:R-:W-:Y:S02]  /*2e40*/  IMAD R11, R11, 0xb, RZ ;  /* 0x0000000b0b0b7824 */ /* 0x000fe400078e02ff */
[----:B------:R-:W-:-:S04]  /*2e50*/  IMAD.WIDE R6, R6, 0x2, R2 ;  /* 0x0000000206067825 */ /* 0x000fc800078e0202 */
[----:B------:R-:W-:-:S04]  /*2e60*/  IMAD.WIDE R8, R8, 0x2, R2 ;  /* 0x0000000208087825 */ /* 0x000fc800078e0202 */
[----:B------:R-:W-:Y:S01]  /*2e70*/  IMAD.WIDE R10, R11, 0x2, R2 ;  /* 0x000000020b0a7825 */ /* 0x000fe200078e0202 */
[----:B--2---:R-:W-:-:S06]  /*2e80*/  PRMT R25, RZ, 0x7610, R25 ;  /* 0x00007610ff197816 */ /* 0x004fcc0000000019 */
[----:B------:R-:W2:Y:S01]  /*2e90*/  @P1 LDG.E.U16 R25, [R6.64] ;  /* 0x0000000406191981 */ /* 0x000ea2000c1e1500 */
[----:B---3--:R-:W-:-:S06]  /*2ea0*/  PRMT R22, RZ, 0x7610, R22 ;  /* 0x00007610ff167816 */ /* 0x008fcc0000000016 */
[----:B------:R-:W3:Y:S01]  /*2eb0*/  @P2 LDG.E.U16 R22, [R8.64] ;  /* 0x0000000408162981 */ /* 0x000ee2000c1e1500 */
[----:B----4-:R-:W-:-:S06]  /*2ec0*/  PRMT R23, RZ, 0x7610, R23 ;  /* 0x00007610ff177816 */ /* 0x010fcc0000000017 */
[----:B------:R-:W4:Y:S04]  /*2ed0*/  @P3 LDG.E.U16 R23, [R10.64] ;  /* 0x000000040a173981 */ /* 0x000f28000c1e1500 */
[----:B------:R-:W-:Y:S04]  /*2ee0*/  STL [R1+0xc78], R19 ;  /* 0x000c781301007387 */ /* 0x000fe80000100800 */
[----:B------:R0:W-:Y:S04]  /*2ef0*/  STL [R1+0xac], R24 ;  /* 0x0000ac1801007387 */ /* 0x0001e80000100800 */
[----:B0-----:R-:W4:Y:S04]  /*2f00*/  LDL.LU R24, [R1+0xd78] ;  /* 0x000d780001187983 */ /* 0x001f280000300800 */
[----:B--2---:R0:W-:Y:S04]  /*2f10*/  STL [R1+0xd0], R25 ;  /* 0x0000d01901007387 */ /* 0x0041e80000100800 */
[----:B0-----:R-:W2:Y:S04]  /*2f20*/  LDL.LU R25, [R1+0xd74] ;  /* 0x000d740001197983 */ /* 0x001ea80000300800 */
[----:B---3--:R0:W-:Y:S04]  /*2f30*/  STL [R1+0xdc], R22 ;  /* 0x0000dc1601007387 */ /* 0x0081e80000100800 */
[----:B0-----:R-:W3:Y:S04]  /*2f40*/  LDL.LU R22, [R1+0xd70] ;  /* 0x000d700001167983 */ /* 0x001ee80000300800 */
[----:B----4-:R0:W-:Y:S04]  /*2f50*/  STL [R1+0xd8], R23 ;  /* 0x0000d81701007387 */ /* 0x0101e80000100800 */
[----:B0-----:R-:W4:Y:S01]  /*2f60*/  LDL.LU R23, [R1+0xd6c] ;  /* 0x000d6c0001177983 */ /* 0x001f220000300800 */
[C---:B------:R-:W-:Y:S01]  /*2f70*/  ISETP.GT.AND P4, PT, R0.reuse, 0xc, PT ;  /* 0x0000000c0000780c */ /* 0x040fe20003f84270 */
[----:B------:R-:W-:Y:S01]  /*2f80*/  IMAD.MOV.U32 R21, RZ, RZ, c[0x0][0x188] ;  /* 0x00006200ff157624 */ /* 0x000fe200078e00ff */
[C---:B------:R-:W-:Y:S01]  /*2f90*/  ISETP.GT.AND P1, PT, R0.reuse, 0xd, PT ;  /* 0x0000000d0000780c */ /* 0x040fe20003f24270 */
[----:B------:R-:W-:Y:S01]  /*2fa0*/  IMAD.MOV.U32 R5, RZ, RZ, c[0x0][0x188] ;  /* 0x00006200ff057624 */ /* 0x000fe200078e00ff */
[----:B------:R-:W-:Y:S01]  /*2fb0*/  ISETP.GT.AND P2, PT, R0, 0xe, PT ;  /* 0x0000000e0000780c */ /* 0x000fe20003f44270 */
[----:B------:R-:W-:-:S02]  /*2fc0*/  IMAD R21, R21, 0xc, RZ ;  /* 0x0000000c15157824 */ /* 0x000fc400078e02ff */
[----:B------:R-:W-:Y:S01]  /*2fd0*/  IMAD.MOV.U32 R7, RZ, RZ, c[0x0][0x188] ;  /* 0x00006200ff077624 */ /* 0x000fe200078e00ff */
[----:B------:R-:W-:Y:S01]  /*2fe0*/  PRMT R27, RZ, 0x7610, R27 ;  /* 0x00007610ff1b7816 */ /* 0x000fe2000000001b */
[----:B------:R-:W-:Y:S02]  /*2ff0*/  IMAD R5, R5, 0xd, RZ ;  /* 0x0000000d05057824 */ /* 0x000fe400078e02ff */
[----:B------:R-:W-:-:S04]  /*3000*/  IMAD.WIDE R20, R21, 0x2, R2 ;  /* 0x0000000215147825 */ /* 0x000fc800078e0202 */
[----:B------:R-:W-:Y:S01]  /*3010*/  IMAD R7, R7, 0xe, RZ ;  /* 0x0000000e07077824 */ /* 0x000fe200078e02ff */
[----:B------:R-:W2:Y:S01]  /*3020*/  @P4 LDG.E.U16 R27, [R20.64] ;  /* 0x00000004141b4981 */ /* 0x000ea2000c1e1500 */
[----:B------:R-:W-:-:S04]  /*3030*/  IMAD.WIDE R4, R5, 0x2, R2 ;  /* 0x0000000205047825 */ /* 0x000fc800078e0202 */
[----:B------:R-:W-:Y:S01]  /*3040*/  IMAD.WIDE R6, R7, 0x2, R2 ;  /* 0x0000000207067825 */ /* 0x000fe200078e0202 */
[----:B---3--:R-:W-:-:S06]  /*3050*/  PRMT R22, RZ, 0x7610, R22 ;  /* 0x00007610ff167816 */ /* 0x008fcc0000000016 */
[----:B------:R-:W3:Y:S01]  /*3060*/  @P1 LDG.E.U16 R22, [R4.64] ;  /* 0x0000000404161981 */ /* 0x000ee2000c1e1500 */
[----:B----4-:R-:W-:-:S06]  /*3070*/  PRMT R23, RZ, 0x7610, R23 ;  /* 0x00007610ff177816 */ /* 0x010fcc0000000017 */
[----:B------:R-:W4:Y:S04]  /*3080*/  @P2 LDG.E.U16 R23, [R6.64] ;  /* 0x0000000406172981 */ /* 0x000f28000c1e1500 */
        /* <DEDUP_REMOVED lines=8> */
[----:B------:R-:W-:Y:S01]  /*3110*/  ISETP.GT.AND P4, PT, R0, 0x10, PT ;  /* 0x000000100000780c */ /* 0x000fe20003f84270 */
[----:B------:R-:W-:-:S02]  /*3120*/  IMAD.MOV.U32 R11, RZ, RZ, c[0x0][0x188] ;  /* 0x00006200ff0b7624 */ /* 0x000fc400078e00ff */
[----:B------:R-:W-:Y:S01]  /*3130*/  IMAD R9, R9, 0xf, RZ ;  /* 0x0000000f09097824 */ /* 0x000fe200078e02ff */
[----:B------:R-:W-:Y:S01]  /*3140*/  PRMT R18, RZ, 0x7610, R18 ;  /* 0x00007610ff127816 */ /* 0x000fe20000000012 */
[----:B------:R-:W-:Y:S01]  /*3150*/  IMAD.SHL.U32 R11, R11, 0x10, RZ ;  /* 0x000000100b0b7824 */ /* 0x000fe200078e00ff */
[----:B------:R-:W-:Y:S01]  /*3160*/  PRMT R24, RZ, 0x7610, R24 ;  /* 0x00007610ff187816 */ /* 0x000fe20000000018 */
[----:B------:R-:W-:Y:S01]  /*3170*/  IMAD.WIDE R8, R9, 0x2, R2 ;  /* 0x0000000209087825 */ /* 0x000fe200078e0202 */
[----:B------:R-:W-:-:S03]  /*3180*/  ISETP.GT.AND P2, PT, R0, 0x11, PT ;  /* 0x000000110000780c */ /* 0x000fc60003f44270 */
[----:B------:R-:W-:Y:S01]  /*3190*/  IMAD.WIDE R10, R11, 0x2, R2 ;  /* 0x000000020b0a7825 */ /* 0x000fe200078e0202 */
[----:B------:R0:W4:Y:S01]  /*31a0*/  @P3 LDG.E.U16 R18, [R8.64] ;  /* 0x0000000408123981 */ /* 0x000122000c1e1500 */
[C---:B------:R-:W-:Y:S02]  /*31b0*/  ISETP.GT.AND P3, PT, R0.reuse, 0x12, PT ;  /* 0x000000120000780c */ /* 0x040fe40003f64270 */
[----:B------:R-:W-:Y:S01]  /*31c0*/  IMAD.MOV.U32 R4, RZ, RZ, c[0x0][0x188] ;  /* 0x00006200ff047624 */ /* 0x000fe200078e00ff */
[----:B------:R1:W4:Y:S01]  /*31d0*/  @P4 LDG.E.U16 R24, [R10.64] ;  /* 0x000000040a184981 */ /* 0x000322000c1e1500 */
[----:B------:R-:W-:Y:S01]  /*31e0*/  IMAD.MOV.U32 R7, RZ, RZ, c[0x0][0x188] ;  /* 0x00006200ff077624 */ /* 0x000fe200078e00ff */
[----:B------:R-:W-:Y:S01]  /*31f0*/  ISETP.GT.AND P4, PT, R0, 0x13, PT ;  /* 0x000000130000780c */ /* 0x000fe20003f84270 */
[----:B------:R-:W-:Y:S01]  /*3200*/  IMAD R4, R4, 0x11, RZ ;  /* 0x0000001104047824 */ /* 0x000fe200078e02ff */
[----:B------:R-:W-:Y:S01]  /*3210*/  ISETP.GT.AND P5, PT, R0, 0x14, PT ;  /* 0x000000140000780c */ /* 0x000fe20003fa4270 */
[----:B0-----:R-:W-:Y:S01]  /*3220*/  IMAD.MOV.U32 R9, RZ, RZ, c[0x0][0x188] ;  /* 0x00006200ff097624 */ /* 0x001fe200078e00ff */
[----:B------:R-:W-:Y:S01]  /*3230*/  PRMT R25, RZ, 0x7610, R25 ;  /* 0x00007610ff197816 */ /* 0x000fe20000000019 */
[----:B------:R-:W-:-:S02]  /*3240*/  IMAD R7, R7, 0x12, RZ ;  /* 0x0000001207077824 */ /* 0x000fc400078e02ff */
[----:B-1----:R-:W-:Y:S01]  /*3250*/  IMAD.MOV.U32 R11, RZ, RZ, c[0x0][0x188] ;  /* 0x00006200ff0b7624 */ /* 0x002fe200078e00ff */
[----:B--2---:R-:W-:Y:S01]  /*3260*/  PRMT R27, RZ, 0x7610, R27 ;  /* 0x00007610ff1b7816 */ /* 0x004fe2000000001b */
[----:B------:R-:W-:Y:S02]  /*3270*/  IMAD R9, R9, 0x13, RZ ;  /* 0x0000001309097824 */ /* 0x000fe400078e02ff */
[----:B------:R-:W-:-:S04]  /*3280*/  IMAD.WIDE R4, R4, 0x2, R2 ;  /* 0x0000000204047825 */ /* 0x000fc800078e0202 */
[----:B------:R-:W-:Y:S01]  /*3290*/  IMAD R11, R11, 0x14, RZ ;  /* 0x000000140b0b7824 */ /* 0x000fe200078e02ff */
[----:B------:R-:W2:Y:S01]  /*32a0*/  @P2 LDG.E.U16 R25, [R4.64] ;  /* 0x0000000404192981 */ /* 0x000ea2000c1e1500 */
[----:B------:R-:W-:-:S04]  /*32b0*/  IMAD.WIDE R6, R7, 0x2, R2 ;  /* 0x0000000207067825 */ /* 0x000fc800078e0202 */
[--C-:B------:R-:W-:Y:S01]  /*32c0*/  IMAD.WIDE R8, R9, 0x2, R2.reuse ;  /* 0x0000000209087825 */ /* 0x100fe200078e0202 */
[----:B------:R-:W2:Y:S03]  /*32d0*/  @P3 LDG.E.U16 R27, [R6.64] ;  /* 0x00000004061b3981 */ /* 0x000ea6000c1e1500 */
[----:B------:R-:W-:Y:S01]  /*32e0*/  IMAD.WIDE R10, R11, 0x2, R2 ;  /* 0x000000020b0a7825 */ /* 0x000fe200078e0202 */
        /* <DEDUP_REMOVED lines=9> */
[----:B------:R0:W-:Y:S04]  /*3380*/  STL [R1+0xbc], R27 ;  /* 0x0000bc1b01007387 */ /* 0x0001e80000100800 */
[----:B0-----:R-:W2:Y:S04]  /*3390*/  LDL.LU R27, [R1+0xd54] ;  /* 0x000d5400011b7983 */ /* 0x001ea80000300800 */
[----:B---3--:R0:W-:Y:S04]  /*33a0*/  STL [R1+0xb8], R22 ;  /* 0x0000b81601007387 */ /* 0x0081e80000100800 */
[----:B0-----:R-:W3:Y:S04]  /*33b0*/  LDL.LU R22, [R1+0xd50] ;  /* 0x000d500001167983 */ /* 0x001ee80000300800 */
[----:B----4-:R0:W-:Y:S04]  /*33c0*/  STL [R1+0xb4], R23 ;  /* 0x0000b41701007387 */ /* 0x0101e80000100800 */
[----:B0-----:R-:W4:Y:S01]  /*33d0*/  LDL.LU R23, [R1+0xd4c] ;  /* 0x000d4c0001177983 */ /* 0x001f220000300800 */
[C---:B------:R-:W-:Y:S01]  /*33e0*/  ISETP.GT.AND P0, PT, R0.reuse, RZ, PT ;  /* 0x000000ff0000720c */ /* 0x040fe20003f04270 */
[----:B------:R-:W-:Y:S01]  /*33f0*/  IMAD.MOV.U32 R5, RZ, RZ, c[0x0][0x188] ;  /* 0x00006200ff057624 */ /* 0x000fe200078e00ff */
[----:B------:R-:W-:-:S02]  /*3400*/  ISETP.GT.AND P1, PT, R0, 0x15, PT ;  /* 0x000000150000780c */ /* 0x000fc40003f24270 */
[----:B------:R-:W-:Y:S01]  /*3410*/  PRMT R20, RZ, 0x7610, R20 ;  /* 0x00007610ff147816 */ /* 0x000fe20000000014 */
[----:B------:R-:W-:Y:S01]  /*3420*/  IMAD R5, R5, 0x15, RZ ;  /* 0x0000001505057824 */ /* 0x000fe200078e02ff */
[----:B------:R-:W-:-:S03]  /*3430*/  PRMT R9, RZ, 0x7610, R9 ;  /* 0x00007610ff097816 */ /* 0x000fc60000000009 */
[----:B------:R-:W-:Y:S01]  /*3440*/  IMAD.WIDE R4, R5, 0x2, R2 ;  /* 0x0000000205047825 */ /* 0x000fe200078e0202 */
[----:B------:R-:W-:-:S03]  /*3450*/  ISETP.GT.AND P2, PT, R0, 0x16, PT ;  /* 0x000000160000780c */ /* 0x000fc60003f44270 */
[----:B------:R0:W2:Y:S01]  /*3460*/  @P0 LDG.E.U16 R20, [R2.64] ;  /* 0x0000000402140981 */ /* 0x0000a2000c1e1500 */
[----:B------:R-:W-:Y:S01]  /*3470*/  ISETP.GT.AND P0, PT, R0, 0x18, PT ;  /* 0x000000180000780c */ /* 0x000fe20003f04270 */
[----:B------:R-:W-:Y:S02]  /*3480*/  IMAD.MOV.U32 R7, RZ, RZ, c[0x0][0x188] ;  /* 0x00006200ff077624 */ /* 0x000fe400078e00ff */
[----:B------:R1:W2:Y:S02]  /*3490*/  @P1 LDG.E.U16 R9, [R4.64] ;  /* 0x0000000404091981 */ /* 0x0002a4000c1e1500 */
[----:B------:R-:W-:Y:S01]  /*34a0*/  IMAD R7, R7, 0x18, RZ ;  /* 0x0000001807077824 */ /* 0x000fe200078e02ff */
[----:B------:R-:W-:Y:S01]  /*34b0*/  PRMT R8, RZ, 0x7610, R8 ;  /* 0x00007610ff087816 */ /* 0x000fe20000000008 */
[----:B-1----:R-:W-:Y:S02]  /*34c0*/  IMAD.MOV.U32 R5, RZ, RZ, c[0x0][0x188] ;  /* 0x00006200ff057624 */ /* 0x002fe400078e00ff */
[----:B------:R-:W-:-:S04]  /*34d0*/  IMAD.WIDE R6, R7, 0x2, R2 ;  /* 0x0000000207067825 */ /* 0x000fc800078e0202 */
[----:B------:R-:W-:Y:S01]  /*34e0*/  IMAD R5, R5, 0x16, RZ ;  /* 0x0000001605057824 */ /* 0x000fe200078e02ff */
[----:B------:R-:W3:Y:S03]  /*34f0*/  @P0 LDG.E.U16 R8, [R6.64] ;  /* 0x0000000406080981 */ /* 0x000ee6000c1e1500 */
[----:B------:R-:W-:Y:S01]  /*3500*/  IMAD.WIDE R4, R5, 0x2, R2 ;  /* 0x0000000205047825 */ /* 0x000fe200078e0202 */
[----:B----4-:R-:W-:-:S06]  /*3510*/  PRMT R23, RZ, 0x7610, R23 ;  /* 0x00007610ff177816 */ /* 0x010fcc0000000017 */
[----:B------:R1:W4:Y:S01]  /*3520*/  @P2 LDG.E.U16 R23, [R4.64] ;  /* 0x0000000404172981 */ /* 0x000322000c1e1500 */
[C---:B------:R-:W-:Y:S02]  /*3530*/  ISETP.GT.AND P3, PT, R0.reuse, 0x17, PT ;  /* 0x000000170000780c */ /* 0x040fe40003f64270 */
[C---:B------:R-:W-:Y:S02]  /*3540*/  ISETP.GT.AND P1, PT, R0.reuse, 0x20, PT ;  /* 0x000000200000780c */ /* 0x040fe40003f24270 */
[----:B------:R-:W-:Y:S01]  /*3550*/  ISETP.GT.AND P0, PT, R0, 0x19, PT ;  /* 0x000000190000780c */ /* 0x000fe20003f04270 */
[----:B-1----:R-:W-:Y:S01]  /*3560*/  IMAD.MOV.U32 R5, RZ, RZ, c[0x0][0x188] ;  /* 0x00006200ff057624 */ /* 0x002fe200078e00ff */
[----:B------:R-:W-:Y:S02]  /*3570*/  PRMT R17, RZ, 0x7610, R17 ;  /* 0x00007610ff117816 */ /* 0x000fe40000000011 */
[----:B--2---:R-:W-:Y:S01]  /*3580*/  PRMT R27, RZ, 0x7610, R27 ;  /* 0x00007610ff1b7816 */ /* 0x004fe2000000001b */
[----:B------:R-:W-:Y:S01]  /*3590*/  IMAD R5, R5, 0x19, RZ ;  /* 0x0000001905057824 */ /* 0x000fe200078e02ff */
[----:B---3--:R-:W-:Y:S01]  /*35a0*/  PRMT R22, RZ, 0x7610, R22 ;  /* 0x00007610ff167816 */ /* 0x008fe20000000016 */
[----:B------:R1:W-:Y:S04]  /*35b0*/  STL [R1+0x8c], R8 ;  /* 0x00008c0801007387 */ /* 0x0003e80000100800 */
[----:B------:R2:W-:Y:S01]  /*35c0*/  STL [R1+0xb0], R9 ;  /* 0x0000b00901007387 */ /* 0x0005e20000100800 */
[----:B-1----:R-:W-:-:S02]  /*35d0*/  IMAD.MOV.U32 R8, RZ, RZ, c[0x0][0x188] ;  /* 0x00006200ff087624 */ /* 0x002fc400078e00ff */
[----:B--2---:R-:W-:Y:S02]  /*35e0*/  IMAD.MOV.U32 R9, RZ, RZ, c[0x0][0x188] ;  /* 0x00006200ff097624 */ /* 0x004fe400078e00ff */
[----:B------:R-:W-:Y:S02]  /*35f0*/  IMAD R8, R8, 0x17, RZ ;  /* 0x0000001708087824 */ /* 0x000fe400078e02ff */
[----:B------:R-:W-:Y:S02]  /*3600*/  IMAD.SHL.U32 R9, R9, 0x20, RZ ;  /* 0x0000002009097824 */ /* 0x000fe400078e00ff */
[----:B------:R-:W-:-:S04]  /*3610*/  IMAD.WIDE R6, R8, 0x2, R2 ;  /* 0x0000000208067825 */ /* 0x000fc800078e0202 */
[--C-:B------:R-:W-:Y:S01]  /*3620*/  IMAD.WIDE R8, R9, 0x2, R2.reuse ;  /* 0x0000000209087825 */ /* 0x100fe200078e0202 */
[----:B------:R1:W2:Y:S03]  /*3630*/  @P3 LDG.E.U16 R17, [R6.64] ;  /* 0x0000000406113981 */ /* 0x0002a6000c1e1500 */
[----:B------:R-:W-:Y:S01]  /*3640*/  IMAD.WIDE R4, R5, 0x2, R2 ;  /* 0x0000000205047825 */ /* 0x000fe200078e0202 */
[----:B------:R-:W3:Y:S04]  /*3650*/  @P1 LDG.E.U16 R27, [R8.64] ;  /* 0x00000004081b1981 */ /* 0x000ee8000c1e1500 */
[----:B------:R-:W3:Y:S04]  /*3660*/  @P0 LDG.E.U16 R22, [R4.64] ;  /* 0x0000000404160981 */ /* 0x000ee8000c1e1500 */
[----:B----4-:R4:W-:Y:S04]  /*3670*/  STL [R1+0xa8], R23 ;  /* 0x0000a81701007387 */ /* 0x0109e80000100800 */
[----:B----4-:R-:W4:Y:S01]  /*3680*/  LDL.LU R23, [R1+0xd48] ;  /* 0x000d480001177983 */ /* 0x010f220000300800 */
[----:B------:R-:W-:Y:S01]  /*3690*/  ISETP.GT.AND P4, PT, R0, 0x28, PT ;  /* 0x000000280000780c */ /* 0x000fe20003f84270 */
[----:B-1----:R-:W-:-:S04]  /*36a0*/  IMAD.MOV.U32 R7, RZ, RZ, c[0x0][0x188] ;  /* 0x00006200ff077624 */ /* 0x002fc800078e00ff */
[----:B------:R-:W-:-:S04]  /*36b0*/  IMAD R7, R7, 0x28, RZ ;  /* 0x0000002807077824 */ /* 0x000fc800078e02ff */
[----:B------:R-:W-:Y:S01]  /*36c0*/  IMAD.WIDE R6, R7, 0x2, R2 ;  /* 0x0000000207067825 */ /* 0x000fe200078e0202 */
[----:B--2---:R-:W-:Y:S04]  /*36d0*/  STL [R1+0xc80], R17 ;  /* 0x000c801101007387 */ /* 0x004fe80000100800 */
[----:B---3--:R1:W-:Y:S04]  /*36e0*/  STL [R1+0x88], R27 ;  /* 0x0000881b01007387 */ /* 0x0083e80000100800 */
[----:B-1----:R-:W2:Y:S04]  /*36f0*/  LDL.LU R27, [R1+0xd44] ;  /* 0x000d4400011b7983 */ /* 0x002ea80000300800 */
[----:B------:R1:W-:Y:S04]  /*3700*/  STL [R1+0x9c], R22 ;  /* 0x00009c1601007387 */ /* 0x0003e80000100800 */
[----:B-1----:R-:W3:Y:S01]  /*3710*/  LDL.LU R22, [R1+0xd40] ;  /* 0x000d400001167983 */ /* 0x002ee20000300800 */
[----:B----4-:R-:W-:-:S06]  /*3720*/  PRMT R23, RZ, 0x7610, R23 ;  /* 0x00007610ff177816 */ /* 0x010fcc0000000017 */
[----:B------:R-:W4:Y:S01]  /*3730*/  @P4 LDG.E.U16 R23, [R6.64] ;  /* 0x0000000406174981 */ /* 0x000f22000c1e1500 */
[C---:B------:R-:W-:Y:S01]  /*3740*/  ISETP.GT.AND P3, PT, R0.reuse, 0x30, PT ;  /* 0x000000300000780c */ /* 0x040fe20003f64270 */
[----:B------:R-:W-:Y:S01]  /*3750*/  IMAD.MOV.U32 R9, RZ, RZ, c[0x0][0x188] ;  /* 0x00006200ff097624 */ /* 0x000fe200078e00ff */
[----:B------:R-:W-:Y:S01]  /*3760*/  ISETP.GT.AND P1, PT, R0, 0x1a, PT ;  /* 0x0000001a0000780c */ /* 0x000fe20003f24270 */
[----:B------:R-:W-:Y:S02]  /*3770*/  IMAD.MOV.U32 R5, RZ, RZ, c[0x0][0x188] ;  /* 0x00006200ff057624 */ /* 0x000fe400078e00ff */
[----:B------:R-:W-:Y:S02]  /*3780*/  IMAD R9, R9, 0x30, RZ ;  /* 0x0000003009097824 */ /* 0x000fe400078e02ff */
[----:B------:R-:W-:Y:S02]  /*3790*/  IMAD R5, R5, 0x1a, RZ ;  /* 0x0000001a05057824 */ /* 0x000fe400078e02ff */
[----:B------:R-:W-:-:S04]  /*37a0*/  IMAD.WIDE R8, R9, 0x2, R2 ;  /* 0x0000000209087825 */ /* 0x000fc800078e0202 */
[----:B------:R-:W-:Y:S01]  /*37b0*/  IMAD.WIDE R4, R5, 0x2, R2 ;  /* 0x0000000205047825 */ /* 0x000fe200078e0202 */
[----:B--2---:R-:W-:-:S06]  /*37c0*/  PRMT R27, RZ, 0x7610, R27 ;  /* 0x00007610ff1b7816 */ /* 0x004fcc000000001b */
[----:B------:R-:W2:Y:S01]  /*37d0*/  @P3 LDG.E.U16 R27, [R8.64] ;  /* 0x00000004081b3981 */ /* 0x000ea2000c1e1500 */
[----:B---3--:R-:W-:-:S06]  /*37e0*/  PRMT R22, RZ, 0x7610, R22 ;  /* 0x00007610ff167816 */ /* 0x008fcc0000000016 */
[----:B------:R1:W3:Y:S04]  /*37f0*/  @P1 LDG.E.U16 R22, [R4.64] ;  /* 0x0000000404161981 */ /* 0x0002e8000c1e1500 */
[----:B----4-:R4:W-:Y:S04]  /*3800*/  STL [R1+0x34], R23 ;  /* 0x0000341701007387 */ /* 0x0109e80000100800 */
[----:B----4-:R-:W4:Y:S01]  /*3810*/  LDL.LU R23, [R1+0xd3c] ;  /* 0x000d3c0001177983 */ /* 0x010f220000300800 */
[C---:B------:R-:W-:Y:S01]  /*3820*/  ISETP.GT.AND P0, PT, R0.reuse, 0x1b, PT ;  /* 0x0000001b0000780c */ /* 0x040fe20003f04270 */
[----:B------:R-:W-:Y:S01]  /*3830*/  IMAD.MOV.U32 R7, RZ, RZ, c[0x0][0x188] ;  /* 0x00006200ff077624 */ /* 0x000fe200078e00ff */
[----:B------:R-:W-:Y:S01]  /*3840*/  ISETP.GT.AND P3, PT, R0, 0x38, PT ;  /* 0x000000380000780c */ /* 0x000fe20003f64270 */
[----:B-1----:R-:W-:-:S02]  /*3850*/  IMAD.MOV.U32 R5, RZ, RZ, c[0x0][0x188] ;  /* 0x00006200ff057624 */ /* 0x002fc400078e00ff */
[----:B------:R-:W-:Y:S02]  /*3860*/  IMAD R7, R7, 0x1b, RZ ;  /* 0x0000001b07077824 */ /* 0x000fe400078e02ff */
[----:B------:R-:W-:Y:S01]  /*3870*/  IMAD R5, R5, 0x38, RZ ;  /* 0x0000003805057824 */ /* 0x000fe200078e02ff */
[----:B------:R-:W-:Y:S01]  /*3880*/  PRMT R10, RZ, 0x7610, R10 ;  /* 0x00007610ff0a7816 */ /* 0x000fe2000000000a */
[----:B------:R-:W-:-:S04]  /*3890*/  IMAD.WIDE R6, R7, 0x2, R2 ;  /* 0x0000000207067825 */ /* 0x000fc800078e0202 */
[----:B------:R-:W-:-:S05]  /*38a0*/  IMAD.WIDE R4, R5, 0x2, R2 ;  /* 0x0000000205047825 */ /* 0x000fca00078e0202 */
[----:B------:R-:W4:Y:S04]  /*38b0*/  @P3 LDG.E.U16 R10, [R4.64] ;  /* 0x00000004040a3981 */ /* 0x000f28000c1e1500 */
[----:B--2---:R1:W-:Y:S04]  /*38c0*/  STL [R1+0x84], R27 ;  /* 0x0000841b01007387 */ /* 0x0043e80000100800 */
[----:B-1----:R-:W2:Y:S04]  /*38d0*/  LDL.LU R27, [R1+0xd38] ;  /* 0x000d3800011b7983 */ /* 0x002ea80000300800 */
[----:B---3--:R1:W-:Y:S04]  /*38e0*/  STL [R1+0x98], R22 ;  /* 0x0000981601007387 */ /* 0x0083e80000100800 */
[----:B-1----:R-:W3:Y:S01]  /*38f0*/  LDL.LU R22, [R1+0xd34] ;  /* 0x000d340001167983 */ /* 0x002ee20000300800 */
[----:B----4-:R-:W-:-:S06]  /*3900*/  PRMT R23, RZ, 0x7610, R23 ;  /* 0x00007610ff177816 */ /* 0x010fcc0000000017 */
[----:B------:R-:W4:Y:S01]  /*3910*/  @P0 LDG.E.U16 R23, [R6.64] ;  /* 0x0000000406170981 */ /* 0x000f22000c1e1500 */
[C---:B------:R-:W-:Y:S01]  /*3920*/  ISETP.GT.AND P2, PT, R0.reuse, 0x1c, PT ;  /* 0x0000001c0000780c */ /* 0x040fe20003f44270 */
[----:B------:R-:W-:Y:S01]  /*3930*/  IMAD.MOV.U32 R9, RZ, RZ, c[0x0][0x188] ;  /* 0x00006200ff097624 */ /* 0x000fe200078e00ff */
[----:B------:R-:W-:-:S03]  /*3940*/  ISETP.GT.AND P0, PT, R0, 0x1d, PT ;  /* 0x0000001d0000780c */ /* 0x000fc60003f04270 */
[----:B------:R-:W-:Y:S01]  /*3950*/  IMAD R9, R9, 0x1c, RZ ;  /* 0x0000001c09097824 */ /* 0x000fe200078e02ff */
[----:B------:R-:W-:-:S03]  /*3960*/  PRMT R11, RZ, 0x7610, R11 ;  /* 0x00007610ff0b7816 */ /* 0x000fc6000000000b */
[----:B------:R-:W-:-:S05]  /*3970*/  IMAD.WIDE R8, R9, 0x2, R2 ;  /* 0x0000000209087825 */ /* 0x000fca00078e0202 */
[----:B------:R-:W2:Y:S01]  /*3980*/  @P2 LDG.E.U16 R11, [R8.64] ;  /* 0x00000004080b2981 */ /* 0x000ea2000c1e1500 */
[----:B---3--:R-:W-:-:S03]  /*3990*/  PRMT R22, RZ, 0x7610, R22 ;  /* 0x00007610ff167816 */ /* 0x008fc60000000016 */
[----:B----4-:R1:W-:Y:S04]  /*39a0*/  STL [R1+0x94], R23 ;  /* 0x0000941701007387 */ /* 0x0103e80000100800 */
[----:B-1----:R-:W3:Y:S04]  /*39b0*/  LDL.LU R23, [R1+0xd30] ;  /* 0x000d300001177983 */ /* 0x002ee80000300800 */
[----:B------:R1:W-:Y:S02]  /*39c0*/  STL [R1+0x30], R10 ;  /* 0x0000300a01007387 */ /* 0x0003e40000100800 */
[----:B-1----:R-:W-:-:S04]  /*39d0*/  IMAD.MOV.U32 R10, RZ, RZ, c[0x0][0x188] ;  /* 0x00006200ff0a7624 */ /* 0x002fc800078e00ff */
[----:B------:R-:W-:-:S04]  /*39e0*/  IMAD R10, R10, 0x1d, RZ ;  /* 0x0000001d0a0a7824 */ /* 0x000fc800078e02ff */
[----:B------:R-:W-:-:S05]  /*39f0*/  IMAD.WIDE R4, R10, 0x2, R2 ;  /* 0x000000020a047825 */ /* 0x000fca00078e0202 */
[----:B------:R-:W4:Y:S01]  /*3a00*/  @P0 LDG.E.U16 R22, [R4.64] ;  /* 0x0000000404160981 */ /* 0x000f22000c1e1500 */
[----:B------:R-:W-:Y:S01]  /*3a10*/  ISETP.GT.AND P1, PT, R0, 0x1e, PT ;  /* 0x0000001e0000780c */ /* 0x000fe20003f24270 */
[----:B------:R-:W-:Y:S01]  /*3a20*/  IMAD.MOV.U32 R7, RZ, RZ, c[0x0][0x188] ;  /* 0x00006200ff077624 */ /* 0x000fe200078e00ff */
[----:B------:R-:W-:-:S03]  /*3a30*/  PRMT R18, RZ, 0x7610, R18 ;  /* 0x00007610ff127816 */ /* 0x000fc60000000012 */
[----:B------:R-:W-:-:S04]  /*3a40*/  IMAD R7, R7, 0x1e, RZ ;  /* 0x0000001e07077824 */ /* 0x000fc800078e02ff */
[----:B------:R-:W-:Y:S01]  /*3a50*/  IMAD.WIDE R6, R7, 0x2, R2 ;  /* 0x0000000207067825 */ /* 0x000fe200078e0202 */
[----:B--2---:R1:W-:Y:S04]  /*3a60*/  STL [R1+0x90], R11 ;  /* 0x0000900b01007387 */ /* 0x0043e80000100800 */
[----:B------:R-:W2:Y:S01]  /*3a70*/  @P1 LDG.E.U16 R18, [R6.64] ;  /* 0x0000000406121981 */ /* 0x000ea2000c1e1500 */
[C---:B------:R-:W-:Y:S01]  /*3a80*/  ISETP.GT.AND P2, PT, R0.reuse, 0x1f, PT ;  /* 0x0000001f0000780c */ /* 0x040fe20003f44270 */
[----:B------:R-:W-:Y:S01]  /*3a90*/  IMAD.MOV.U32 R10, RZ, RZ, c[0x0][0x188] ;  /* 0x00006200ff0a7624 */ /* 0x000fe200078e00ff */
[----:B------:R-:W-:Y:S01]  /*3aa0*/  ISETP.GT.AND P3, PT, R0, 0x21, PT ;  /* 0x000000210000780c */ /* 0x000fe20003f64270 */
[----:B-1----:R-:W-:Y:S01]  /*3ab0*/  IMAD.MOV.U32 R11, RZ, RZ, c[0x0][0x188] ;  /* 0x00006200ff0b7624 */ /* 0x002fe200078e00ff */
[----:B----4-:R1:W-:Y:S04]  /*3ac0*/  STL [R1+0x80], R22 ;  /* 0x0000801601007387 */ /* 0x0103e80000100800 */
[----:B-1----:R-:W4:Y:S01]  /*3ad0*/  LDL.LU R22, [R1+0xd2c] ;  /* 0x000d2c0001167983 */ /* 0x002f220000300800 */
[----:B------:R-:W-:-:S02]  /*3ae0*/  IMAD R11, R11, 0x1f, RZ ;  /* 0x0000001f0b0b7824 */ /* 0x000fc400078e02ff */
[----:B------:R-:W-:Y:S01]  /*3af0*/  IMAD R10, R10, 0x21, RZ ;  /* 0x000000210a0a7824 */ /* 0x000fe200078e02ff */
[----:B------:R-:W-:Y:S01]  /*3b00*/  PRMT R16, RZ, 0x7610, R16 ;  /* 0x00007610ff107816 */ /* 0x000fe20000000010 */
[----:B------:R-:W-:Y:S01]  /*3b10*/  IMAD.WIDE R8, R11, 0x2, R2 ;  /* 0x000000020b087825 */ /* 0x000fe200078e0202 */
[----:B---3--:R-:W-:-:S03]  /*3b20*/  PRMT R23, RZ, 0x7610, R23 ;  /* 0x00007610ff177816 */ /* 0x008fc60000000017 */
[----:B------:R-:W-:Y:S01]  /*3b30*/  IMAD.WIDE R10, R10, 0x2, R2 ;  /* 0x000000020a0a7825 */ /* 0x000fe200078e0202 */
[C---:B------:R-:W-:Y:S01]  /*3b40*/  ISETP.GT.AND P1, PT, R0.reuse, 0x22, PT ;  /* 0x000000220000780c */ /* 0x040fe20003f24270 */
[----:B------:R1:W3:Y:S02]  /*3b50*/  @P2 LDG.E.U16 R16, [R8.64] ;  /* 0x0000000408102981 */ /* 0x0002e4000c1e1500 */
[----:B------:R-:W-:Y:S02]  /*3b60*/  IMAD.MOV.U32 R5, RZ, RZ, c[0x0][0x188] ;  /* 0x00006200ff057624 */ /* 0x000fe400078e00ff */
[----:B------:R0:W3:Y:S01]  /*3b70*/  @P3 LDG.E.U16 R23, [R10.64] ;  /* 0x000000040a173981 */ /* 0x0000e2000c1e1500 */
[----:B------:R-:W-:Y:S01]  /*3b80*/  ISETP.GT.AND P3, PT, R0, 0x24, PT ;  /* 0x000000240000780c */ /* 0x000fe20003f64270 */
[----:B------:R-:W-:Y:S02]  /*3b90*/  IMAD R5, R5, 0x22, RZ ;  /* 0x0000002205057824 */ /* 0x000fe400078e02ff */
[----:B-1----:R-:W-:Y:S01]  /*3ba0*/  IMAD.MOV.U32 R9, RZ, RZ, c[0x0][0x188] ;  /* 0x00006200ff097624 */ /* 0x002fe200078e00ff */
[----:B--2---:R1:W-:Y:S03]  /*3bb0*/  STL [R1+0xc84], R18 ;  /* 0x000c841201007387 */ /* 0x0043e60000100800 */
[----:B------:R-:W-:-:S02]  /*3bc0*/  IMAD R9, R9, 0x24, RZ ;  /* 0x0000002409097824 */ /* 0x000fc400078e02ff */
[----:B------:R-:W-:Y:S01]  /*3bd0*/  IMAD.WIDE R4, R5, 0x2, R2 ;  /* 0x0000000205047825 */ /* 0x000fe200078e0202 */
[----:B-1----:R-:W-:-:S03]  /*3be0*/  PRMT R18, RZ, 0x7610, R18 ;  /* 0x00007610ff127816 */ /* 0x002fc60000000012 */
[----:B------:R-:W-:-:S03]  /*3bf0*/  IMAD.WIDE R8, R9, 0x2, R2 ;  /* 0x0000000209087825 */ /* 0x000fc600078e0202 */
[----:B------:R1:W2:Y:S01]  /*3c00*/  @P1 LDG.E.U16 R18, [R4.64] ;  /* 0x0000000404121981 */ /* 0x0002a2000c1e1500 */
[----:B----4-:R-:W-:-:S06]  /*3c10*/  PRMT R22, RZ, 0x7610, R22 ;  /* 0x00007610ff167816 */ /* 0x010fcc0000000016 */
[----:B------:R-:W4:Y:S01]  /*3c20*/  @P3 LDG.E.U16 R22, [R8.64] ;  /* 0x0000000408163981 */ /* 0x000f22000c1e1500 */
[----:B------:R-:W-:Y:S01]  /*3c30*/  ISETP.GT.AND P2, PT, R0, 0x23, PT ;  /* 0x000000230000780c */ /* 0x000fe20003f44270 */
[----:B------:R-:W-:Y:S01]  /*3c40*/  IMAD.MOV.U32 R7, RZ, RZ, c[0x0][0x188] ;  /* 0x00006200ff077624 */ /* 0x000fe200078e00ff */
[----:B0-----:R-:W-:-:S03]  /*3c50*/  PRMT R10, RZ, 0x7610, R10 ;  /* 0x00007610ff0a7816 */ /* 0x001fc6000000000a */
[----:B------:R-:W-:Y:S02]  /*3c60*/  IMAD R7, R7, 0x23, RZ ;  /* 0x0000002307077824 */ /* 0x000fe400078e02ff */
[----:B-1----:R-:W-:Y:S02]  /*3c70*/  IMAD.MOV.U32 R4, RZ, RZ, R10 ;  /* 0x000000ffff047224 */ /* 0x002fe400078e000a */
[----:B------:R-:W-:-:S05]  /*3c80*/  IMAD.WIDE R6, R7, 0x2, R2 ;  /* 0x0000000207067825 */ /* 0x000fca00078e0202 */
[----:B------:R0:W4:Y:S04]  /*3c90*/  @P2 LDG.E.U16 R4, [R6.64] ;  /* 0x0000000406042981 */ /* 0x000128000c1e1500 */
[----:B---3--:R-:W-:Y:S04]  /*3ca0*/  STL [R1+0xc88], R16 ;  /* 0x000c881001007387 */ /* 0x008fe80000100800 */
[----:B------:R1:W-:Y:S04]  /*3cb0*/  STL [R1+0x74], R23 ;  /* 0x0000741701007387 */ /* 0x0003e80000100800 */
[----:B-1----:R-:W3:Y:S04]  /*3cc0*/  LDL.LU R23, [R1+0xd28] ;  /* 0x000d280001177983 */ /* 0x002ee80000300800 */
[----:B------:R-:W-:Y:S04]  /*3cd0*/  STL.S16 [R1+0x6c], R10 ;  /* 0x00006c0a01007387 */ /* 0x000fe80000100600 */
[----:B--2---:R-:W-:Y:S04]  /*3ce0*/  STL [R1+0xcf8], R18 ;  /* 0x000cf81201007387 */ /* 0x004fe80000100800 */
[----:B----4-:R1:W-:Y:S04]  /*3cf0*/  STL [R1+0x68], R22 ;  /* 0x0000681601007387 */ /* 0x0103e80000100800 */
[----:B-1----:R-:W2:Y:S01]  /*3d00*/  LDL.LU R22, [R1+0xd24] ;  /* 0x000d240001167983 */ /* 0x002ea20000300800 */
[C---:B------:R-:W-:Y:S01]  /*3d10*/  ISETP.GT.AND P0, PT, R0.reuse, 0x26, PT ;  /* 0x000000260000780c */ /* 0x040fe20003f04270 */
[----:B------:R-:W-:Y:S01]  /*3d20*/  IMAD.MOV.U32 R5, RZ, RZ, c[0x0][0x188] ;  /* 0x00006200ff057624 */ /* 0x000fe200078e00ff */
[----:B------:R-:W-:Y:S01]  /*3d30*/  ISETP.GT.AND P1, PT, R0, 0x27, PT ;  /* 0x000000270000780c */ /* 0x000fe20003f24270 */
[----:B0-----:R-:W-:-:S02]  /*3d40*/  IMAD.MOV.U32 R6, RZ, RZ, c[0x0][0x188] ;  /* 0x00006200ff067624 */ /* 0x001fc400078e00ff */
[----:B------:R-:W-:Y:S01]  /*3d50*/  IMAD R5, R5, 0x26, RZ ;  /* 0x0000002605057824 */ /* 0x000fe200078e02ff */
[----:B------:R-:W-:Y:S01]  /*3d60*/  PRMT R19, RZ, 0x7610, R19 ;  /* 0x00007610ff137816 */ /* 0x000fe20000000013 */
[----:B------:R0:W-:Y:S01]  /*3d70*/  @P2 STL [R1+0x6c], R4 ;  /* 0x00006c0401002387 */ /* 0x0001e20000100800 */
[----:B------:R-:W-:Y:S01]  /*3d80*/  IMAD R6, R6, 0x27, RZ ;  /* 0x0000002706067824 */ /* 0x000fe200078e02ff */
[C---:B------:R-:W-:Y:S01]  /*3d90*/  ISETP.GT.AND P4, PT, R0.reuse, 0x25, PT ;  /* 0x000000250000780c */ /* 0x040fe20003f84270 */
[----:B------:R-:W-:Y:S01]  /*3da0*/  IMAD.MOV.U32 R11, RZ, RZ, c[0x0][0x188] ;  /* 0x00006200ff0b7624 */ /* 0x000fe200078e00ff */
[----:B------:R-:W-:Y:S01]  /*3db0*/  PRMT R15, RZ, 0x7610, R15 ;  /* 0x00007610ff0f7816 */ /* 0x000fe2000000000f */
[----:B0-----:R-:W-:Y:S01]  /*3dc0*/  IMAD.WIDE R4, R5, 0x2, R2 ;  /* 0x0000000205047825 */ /* 0x001fe200078e0202 */
[----:B------:R-:W-:-:S04]  /*3dd0*/  ISETP.GT.AND P2, PT, R0, 0x29, PT ;  /* 0x000000290000780c */ /* 0x000fc80003f44270 */
[----:B------:R0:W4:Y:S01]  /*3de0*/  @P0 LDG.E.U16 R19, [R4.64] ;  /* 0x0000000404130981 */ /* 0x000122000c1e1500 */
[----:B------:R-:W-:Y:S02]  /*3df0*/  IMAD R11, R11, 0x25, RZ ;  /* 0x000000250b0b7824 */ /* 0x000fe400078e02ff */
[----:B------:R-:W-:Y:S01]  /*3e00*/  IMAD.MOV.U32 R7, RZ, RZ, c[0x0][0x188] ;  /* 0x00006200ff077624 */ /* 0x000fe200078e00ff */
[----:B------:R-:W-:Y:S01]  /*3e10*/  ISETP.GT.AND P3, PT, R0, 0x2a, PT ;  /* 0x0000002a0000780c */ /* 0x000fe20003f64270 */
[----:B------:R-:W-:Y:S02]  /*3e20*/  IMAD.MOV.U32 R9, RZ, RZ, c[0x0][0x188] ;  /* 0x00006200ff097624 */ /* 0x000fe400078e00ff */
[----:B0-----:R-:W-:Y:S01]  /*3e30*/  IMAD.WIDE R4, R6, 0x2, R2 ;  /* 0x0000000206047825 */ /* 0x001fe200078e0202 */
[----:B---3--:R-:W-:Y:S02]  /*3e40*/  PRMT R23, RZ, 0x7610, R23 ;  /* 0x00007610ff177816 */ /* 0x008fe40000000017 */
[----:B------:R-:W-:-:S02]  /*3e50*/  ISETP.GT.AND P0, PT, R0, 0x2b, PT ;  /* 0x0000002b0000780c */ /* 0x000fc40003f04270 */
[----:B------:R0:W3:Y:S01]  /*3e60*/  @P1 LDG.E.U16 R15, [R4.64] ;  /* 0x00000004040f1981 */ /* 0x0000e2000c1e1500 */
[----:B------:R-:W-:Y:S01]  /*3e70*/  IMAD.WIDE R10, R11, 0x2, R2 ;  /* 0x000000020b0a7825 */ /* 0x000fe200078e0202 */
[----:B------:R-:W-:-:S03]  /*3e80*/  PRMT R27, RZ, 0x7610, R27 ;  /* 0x00007610ff1b7816 */ /* 0x000fc6000000001b */
[----:B------:R-:W-:Y:S01]  /*3e90*/  IMAD R7, R7, 0x29, RZ ;  /* 0x0000002907077824 */ /* 0x000fe200078e02ff */
[----:B------:R-:W3:Y:S01]  /*3ea0*/  @P4 LDG.E.U16 R23, [R10.64] ;  /* 0x000000040a174981 */ /* 0x000ee2000c1e1500 */
[----:B------:R-:W-:Y:S02]  /*3eb0*/  IMAD R9, R9, 0x2a, RZ ;  /* 0x0000002a09097824 */ /* 0x000fe400078e02ff */
[----:B0-----:R-:W-:Y:S01]  /*3ec0*/  IMAD.MOV.U32 R5, RZ, RZ, c[0x0][0x188] ;  /* 0x00006200ff057624 */ /* 0x001fe200078e00ff */
[----:B------:R-:W-:Y:S01]  /*3ed0*/  PRMT R16, RZ, 0x7610, R16 ;  /* 0x00007610ff107816 */ /* 0x000fe20000000010 */
[----:B------:R-:W-:-:S04]  /*3ee0*/  IMAD.WIDE R6, R7, 0x2, R2 ;  /* 0x0000000207067825 */ /* 0x000fc800078e0202 */
[----:B------:R-:W-:Y:S01]  /*3ef0*/  IMAD R5, R5, 0x2b, RZ ;  /* 0x0000002b05057824 */ /* 0x000fe200078e02ff */
[----:B------:R-:W4:Y:S01]  /*3f00*/  @P2 LDG.E.U16 R27, [R6.64] ;  /* 0x00000004061b2981 */ /* 0x000f22000c1e1500 */
[----:B------:R-:W-:-:S04]  /*3f10*/  IMAD.WIDE R8, R9, 0x2, R2 ;  /* 0x0000000209087825 */ /* 0x000fc800078e0202 */
[----:B------:R-:W-:Y:S01]  /*3f20*/  IMAD.WIDE R4, R5, 0x2, R2 ;  /* 0x0000000205047825 */ /* 0x000fe200078e0202 */
[----:B------:R-:W4:Y:S01]  /*3f30*/  @P3 LDG.E.U16 R16, [R8.64] ;  /* 0x0000000408103981 */ /* 0x000f22000c1e1500 */
[----:B--2---:R-:W-:-:S06]  /*3f40*/  PRMT R22, RZ, 0x7610, R22 ;  /* 0x00007610ff167816 */ /* 0x004fcc0000000016 */
[----:B------:R-:W2:Y:S04]  /*3f50*/  @P0 LDG.E.U16 R22, [R4.64] ;  /* 0x0000000404160981 */ /* 0x000ea8000c1e1500 */
[----:B---3--:R0:W-:Y:S04]  /*3f60*/  STL [R1+0x64], R23 ;  /* 0x0000641701007387 */ /* 0x0081e80000100800 */
[----:B0-----:R-:W3:Y:S04]  /*3f70*/  LDL.LU R23, [R1+0xd20] ;  /* 0x000d200001177983 */ /* 0x001ee80000300800 */
[----:B----4-:R-:W-:Y:S04]  /*3f80*/  STL [R1+0xc8c], R19 ;  /* 0x000c8c1301007387 */ /* 0x010fe80000100800 */
[----:B------:R-:W-:Y:S04]  /*3f90*/  STL [R1+0xc90], R15 ;  /* 0x000c900f01007387 */ /* 0x000fe80000100800 */
[----:B------:R0:W-:Y:S04]  /*3fa0*/  STL [R1+0x58], R27 ;  /* 0x0000581b01007387 */ /* 0x0001e80000100800 */
[----:B0-----:R-:W4:Y:S04]  /*3fb0*/  LDL.LU R27, [R1+0xd1c] ;  /* 0x000d1c00011b7983 */ /* 0x001f280000300800 */
[----:B------:R-:W-:Y:S04]  /*3fc0*/  STL [R1+0xcfc], R16 ;  /* 0x000cfc1001007387 */ /* 0x000fe80000100800 */
[----:B--2---:R0:W-:Y:S04]  /*3fd0*/  STL [R1+0x50], R22 ;  /* 0x0000501601007387 */ /* 0x0041e80000100800 */
[----:B0-----:R-:W2:Y:S01]  /*3fe0*/  LDL.LU R22, [R1+0xd18] ;  /* 0x000d180001167983 */ /* 0x001ea20000300800 */
[C---:B------:R-:W-:Y:S01]  /*3ff0*/  ISETP.GT.AND P4, PT, R0.reuse, 0x2c, PT ;  /* 0x0000002c0000780c */ /* 0x040fe20003f84270 */
[----:B------:R-:W-:Y:S01]  /*4000*/  IMAD.MOV.U32 R7, RZ, RZ, c[0x0][0x188] ;  /* 0x00006200ff077624 */ /* 0x000fe200078e00ff */
[----:B------:R-:W-:Y:S01]  /*4010*/  ISETP.GT.AND P1, PT, R0, 0x2d, PT ;  /* 0x0000002d0000780c */ /* 0x000fe20003f24270 */
[----:B------:R-:W-:-:S02]  /*4020*/  IMAD.MOV.U32 R5, RZ, RZ, c[0x0][0x188] ;  /* 0x00006200ff057624 */ /* 0x000fc400078e00ff */
[----:B------:R-:W-:Y:S02]  /*4030*/  IMAD R7, R7, 0x2c, RZ ;  /* 0x0000002c07077824 */ /* 0x000fe400078e02ff */
[----:B------:R-:W-:Y:S02]  /*4040*/  IMAD R5, R5, 0x2d, RZ ;  /* 0x0000002d05057824 */ /* 0x000fe400078e02ff */
[----:B------:R-:W-:-:S04]  /*4050*/  IMAD.WIDE R6, R7, 0x2, R2 ;  /* 0x0000000207067825 */ /* 0x000fc800078e0202 */
[----:B------:R-:W-:Y:S01]  /*4060*/  IMAD.WIDE R4, R5, 0x2, R2 ;  /* 0x0000000205047825 */ /* 0x000fe200078e0202 */
[C---:B------:R-:W-:Y:S02]  /*4070*/  ISETP.GT.AND P2, PT, R0.reuse, 0x2e, PT ;  /* 0x0000002e0000780c */ /* 0x040fe40003f44270 */
[----:B------:R-:W-:Y:S02]  /*4080*/  ISETP.GT.AND P0, PT, R0, 0x2f, PT ;  /* 0x0000002f0000780c */ /* 0x000fe40003f04270 */
[----:B------:R-:W-:Y:S02]  /*4090*/  PRMT R14, RZ, 0x7610, R14 ;  /* 0x00007610ff0e7816 */ /* 0x000fe4000000000e */
[----:B---3--:R-:W-:-:S06]  /*40a0*/  PRMT R23, RZ, 0x7610, R23 ;  /* 0x00007610ff177816 */ /* 0x008fcc0000000017 */
[----:B------:R0:W3:Y:S02]  /*40b0*/  @P4 LDG.E.U16 R23, [R6.64] ;  /* 0x0000000406174981 */ /* 0x0000e4000c1e1500 */
[----:B0-----:R-:W-:-:S04]  /*40c0*/  IMAD.MOV.U32 R7, RZ, RZ, c[0x0][0x188] ;  /* 0x00006200ff077624 */ /* 0x001fc800078e00ff */
[----:B------:R-:W-:Y:S01]  /*40d0*/  IMAD R7, R7, 0x2e, RZ ;  /* 0x0000002e07077824 */ /* 0x000fe200078e02ff */
[----:B----4-:R-:W-:-:S03]  /*40e0*/  PRMT R27, RZ, 0x7610, R27 ;  /* 0x00007610ff1b7816 */ /* 0x010fc6000000001b */
[----:B------:R-:W-:-:S05]  /*40f0*/  IMAD.WIDE R6, R7, 0x2, R2 ;  /* 0x0000000207067825 */ /* 0x000fca00078e0202 */
[----:B------:R-:W4:Y:S01]  /*4100*/  @P2 LDG.E.U16 R27, [R6.64] ;  /* 0x00000004061b2981 */ /* 0x000f22000c1e1500 */
[----:B--2---:R-:W-:-:S06]  /*4110*/  PRMT R22, RZ, 0x7610, R22 ;  /* 0x00007610ff167816 */ /* 0x004fcc0000000016 */
[----:B------:R0:W2:Y:S02]  /*4120*/  @P1 LDG.E.U16 R22, [R4.64] ;  /* 0x0000000404161981 */ /* 0x0000a4000c1e1500 */
[----:B0-----:R-:W-:-:S04]  /*4130*/  IMAD.MOV.U32 R5, RZ, RZ, c[0x0][0x188] ;  /* 0x00006200ff057624 */ /* 0x001fc800078e00ff */
[----:B------:R-:W-:-:S04]  /*4140*/  IMAD R5, R5, 0x2f, RZ ;  /* 0x0000002f05057824 */ /* 0x000fc800078e02ff */
[----:B------:R-:W-:-:S05]  /*4150*/  IMAD.WIDE R4, R5, 0x2, R2 ;  /* 0x0000000205047825 */ /* 0x000fca00078e0202 */
[----:B------:R0:W4:Y:S01]  /*4160*/  @P0 LDG.E.U16 R14, [R4.64] ;  /* 0x00000004040e0981 */ /* 0x000122000c1e1500 */
[----:B------:R-:W-:Y:S02]  /*4170*/  ISETP.GT.AND P1, PT, R0, 0x31, PT ;  /* 0x000000310000780c */ /* 0x000fe40003f24270 */
[----:B------:R-:W-:Y:S01]  /*4180*/  PRMT R16, RZ, 0x7610, R16 ;  /* 0x00007610ff107816 */ /* 0x000fe20000000010 */
[----:B0-----:R-:W-:-:S04]  /*4190*/  IMAD.MOV.U32 R5, RZ, RZ, c[0x0][0x188] ;  /* 0x00006200ff057624 */ /* 0x001fc800078e00ff */
[----:B------:R-:W-:-:S04]  /*41a0*/  IMAD R5, R5, 0x31, RZ ;  /* 0x0000003105057824 */ /* 0x000fc800078e02ff */
[----:B------:R-:W-:Y:S01]  /*41b0*/  IMAD.WIDE R4, R5, 0x2, R2 ;  /* 0x0000000205047825 */ /* 0x000fe200078e0202 */
[----:B------:R-:W-:-:S04]  /*41c0*/  ISETP.GT.AND P0, PT, R0, 0x32, PT ;  /* 0x000000320000780c */ /* 0x000fc80003f04270 */
[----:B------:R0:W4:Y:S01]  /*41d0*/  @P1 LDG.E.U16 R16, [R4.64] ;  /* 0x0000000404101981 */ /* 0x000122000c1e1500 */
        /* <DEDUP_REMOVED lines=16> */
[----:B---3--:R0:W-:Y:S01]  /*42e0*/  STL [R1+0x4c], R23 ;  /* 0x00004c1701007387 */ /* 0x0081e20000100800 */
[----:B------:R-:W-:-:S03]  /*42f0*/  ISETP.GT.AND P1, PT, R0, 0x35, PT ;  /* 0x000000350000780c */ /* 0x000fc60003f24270 */
[----:B------:R1:W3:Y:S04]  /*4300*/  @P0 LDG.E.U16 R26, [R4.64] ;  /* 0x00000004041a0981 */ /* 0x0002e8000c1e1500 */
[----:B0-----:R-:W3:Y:S01]  /*4310*/  LDL.LU R23, [R1+0xd14] ;  /* 0x000d140001177983 */ /* 0x001ee20000300800 */
[----:B-1----:R-:W-:-:S04]  /*4320*/  IMAD.MOV.U32 R5, RZ, RZ, c[0x0][0x188] ;  /* 0x00006200ff057624 */ /* 0x002fc800078e00ff */
[----:B------:R-:W-:-:S04]  /*4330*/  IMAD R5, R5, 0x35, RZ ;  /* 0x0000003505057824 */ /* 0x000fc800078e02ff */
[----:B------:R-:W-:Y:S01]  /*4340*/  IMAD.WIDE R4, R5, 0x2, R2 ;  /* 0x0000000205047825 */ /* 0x000fe200078e0202 */
[----:B--2---:R0:W-:Y:S04]  /*4350*/  STL [R1+0x48], R22 ;  /* 0x0000481601007387 */ /* 0x0041e80000100800 */
[----:B0-----:R-:W2:Y:S04]  /*4360*/  LDL.LU R22, [R1+0xd10] ;  /* 0x000d100001167983 */ /* 0x001ea80000300800 */
[----:B----4-:R0:W-:Y:S04]  /*4370*/  STL [R1+0x44], R27 ;  /* 0x0000441b01007387 */ /* 0x0101e80000100800 */
[----:B0-----:R-:W4:Y:S04]  /*4380*/  LDL.LU R27, [R1+0xd0c] ;  /* 0x000d0c00011b7983 */ /* 0x001f280000300800 */
[----:B------:R0:W-:Y:S02]  /*4390*/  STL [R1+0xc94], R14 ;  /* 0x000c940e01007387 */ /* 0x0001e40000100800 */
[----:B0-----:R-:W-:-:S06]  /*43a0*/  PRMT R14, RZ, 0x7610, R14 ;  /* 0x00007610ff0e7816 */ /* 0x001fcc000000000e */
[----:B------:R0:W2:Y:S01]  /*43b0*/  @P1 LDG.E.U16 R14, [R4.64] ;  /* 0x00000004040e1981 */ /* 0x0000a2000c1e1500 */
[C---:B------:R-:W-:Y:S02]  /*43c0*/  ISETP.GT.AND P0, PT, R0.reuse, 0x36, PT ;  /* 0x000000360000780c */ /* 0x040fe40003f04270 */
[----:B------:R-:W-:Y:S01]  /*43d0*/  ISETP.GT.AND P1, PT, R0, 0x37, PT ;  /* 0x000000370000780c */ /* 0x000fe20003f24270 */
[----:B0-----:R-:W-:Y:S01]  /*43e0*/  IMAD.MOV.U32 R5, RZ, RZ, c[0x0][0x188] ;  /* 0x00006200ff057624 */ /* 0x001fe200078e00ff */
[----:B------:R-:W-:-:S03]  /*43f0*/  PRMT R29, RZ, 0x7610, R29 ;  /* 0x00007610ff1d7816 */ /* 0x000fc6000000001d */
[----:B------:R-:W-:Y:S01]  /*4400*/  IMAD R5, R5, 0x36, RZ ;  /* 0x0000003605057824 */ /* 0x000fe200078e02ff */
[----:B------:R0:W-:Y:S03]  /*4410*/  STL [R1+0x38], R25 ;  /* 0x0000381901007387 */ /* 0x0001e60000100800 */
[----:B------:R-:W-:Y:S01]  /*4420*/  IMAD.WIDE R4, R5, 0x2, R2 ;  /* 0x0000000205047825 */ /* 0x000fe200078e0202 */
[----:B------:R-:W-:-:S04]  /*4430*/  PRMT R13, RZ, 0x7610, R13 ;  /* 0x00007610ff0d7816 */ /* 0x000fc8000000000d */
[----:B------:R1:W4:Y:S04]  /*4440*/  @P0 LDG.E.U16 R29, [R4.64] ;  /* 0x00000004041d0981 */ /* 0x000328000c1e1500 */
[----:B0-----:R-:W4:Y:S04]  /*4450*/  LDL.LU R25, [R1+0xd08] ;  /* 0x000d080001197983 */ /* 0x001f280000300800 */
[----:B------:R0:W-:Y:S04]  /*4460*/  STL [R1+0x2c], R24 ;  /* 0x00002c1801007387 */ /* 0x0001e80000100800 */
[----:B0-----:R-:W4:Y:S04]  /*4470*/  LDL.LU R24, [R1+0xd04] ;  /* 0x000d040001187983 */ /* 0x001f280000300800 */
[----:B---3--:R0:W-:Y:S04]  /*4480*/  STL [R1+0x28], R26 ;  /* 0x0000281a01007387 */ /* 0x0081e80000100800 */
[----:B0-----:R-:W3:Y:S04]  /*4490*/  LDL.LU R26, [R1+0xd00] ;  /* 0x000d0000011a7983 */ /* 0x001ee80000300800 */
[----:B--2---:R0:W-:Y:S02]  /*44a0*/  STL [R1+0xc98], R14 ;  /* 0x000c980e01007387 */ /* 0x0041e40000100800 */
[----:B0-----:R-:W-:-:S04]  /*44b0*/  IMAD.MOV.U32 R14, RZ, RZ, c[0x0][0x188] ;  /* 0x00006200ff0e7624 */ /* 0x001fc800078e00ff */
[----:B------:R-:W-:-:S04]  /*44c0*/  IMAD R14, R14, 0x37, RZ ;  /* 0x000000370e0e7824 */ /* 0x000fc800078e02ff */
[----:B-1----:R-:W-:-:S05]  /*44d0*/  IMAD.WIDE R4, R14, 0x2, R2 ;  /* 0x000000020e047825 */ /* 0x002fca00078e0202 */
[----:B------:R0:W2:Y:S01]  /*44e0*/  @P1 LDG.E.U16 R13, [R4.64] ;  /* 0x00000004040d1981 */ /* 0x0000a2000c1e1500 */
[----:B------:R-:W-:Y:S01]  /*44f0*/  IMAD.MOV.U32 R14, RZ, RZ, c[0x0][0x188] ;  /* 0x00006200ff0e7624 */ /* 0x000fe200078e00ff */
[----:B------:R-:W-:-:S03]  /*4500*/  ISETP.GT.AND P0, PT, R0, 0x39, PT ;  /* 0x000000390000780c */ /* 0x000fc60003f04270 */
[----:B------:R-:W-:Y:S01]  /*4510*/  IMAD R14, R14, 0x39, RZ ;  /* 0x000000390e0e7824 */ /* 0x000fe200078e02ff */
[----:B------:R-:W-:-:S03]  /*4520*/  PRMT R18, RZ, 0x7610, R18 ;  /* 0x00007610ff127816 */ /* 0x000fc60000000012 */
[----:B0-----:R-:W-:Y:S01]  /*4530*/  IMAD.WIDE R4, R14, 0x2, R2 ;  /* 0x000000020e047825 */ /* 0x001fe200078e0202 */
[----:B------:R-:W-:-:S03]  /*4540*/  ISETP.GT.AND P1, PT, R0, 0x3a, PT ;  /* 0x0000003a0000780c */ /* 0x000fc60003f24270 */
[----:B------:R-:W-:Y:S02]  /*4550*/  IMAD.MOV.U32 R14, RZ, RZ, c[0x0][0x188] ;  /* 0x00006200ff0e7624 */ /* 0x000fe400078e00ff */
[----:B------:R0:W3:Y:S02]  /*4560*/  @P0 LDG.E.U16 R18, [R4.64] ;  /* 0x0000000404120981 */ /* 0x0000e4000c1e1500 */
[----:B------:R-:W-:Y:S01]  /*4570*/  IMAD R14, R14, 0x3a, RZ ;  /* 0x0000003a0e0e7824 */ /* 0x000fe200078e02ff */
[----:B------:R-:W-:Y:S02]  /*4580*/  PRMT R17, RZ, 0x7610, R17 ;  /* 0x00007610ff117816 */ /* 0x000fe40000000011 */
[----:B------:R-:W-:Y:S01]  /*4590*/  ISETP.GT.AND P0, PT, R0, 0x3b, PT ;  /* 0x0000003b0000780c */ /* 0x000fe20003f04270 */
[----:B0-----:R-:W-:-:S04]  /*45a0*/  IMAD.WIDE R4, R14, 0x2, R2 ;  /* 0x000000020e047825 */ /* 0x001fc800078e0202 */
[----:B------:R-:W-:Y:S01]  /*45b0*/  IMAD.MOV.U32 R14, RZ, RZ, c[0x0][0x188] ;  /* 0x00006200ff0e7624 */ /* 0x000fe200078e00ff */
[----:B------:R0:W3:Y:S03]  /*45c0*/  @P1 LDG.E.U16 R17, [R4.64] ;  /* 0x0000000404111981 */ /* 0x0000e6000c1e1500 */
[----:B------:R-:W-:Y:S01]  /*45d0*/  IMAD R14, R14, 0x3b, RZ ;  /* 0x0000003b0e0e7824 */ /* 0x000fe200078e02ff */
[----:B------:R-:W-:Y:S02]  /*45e0*/  PRMT R15, RZ, 0x7610, R15 ;  /* 0x00007610ff0f7816 */ /* 0x000fe4000000000f */
[----:B------:R-:W-:Y:S01]  /*45f0*/  ISETP.GT.AND P1, PT, R0, 0x3c, PT ;  /* 0x0000003c0000780c */ /* 0x000fe20003f24270 */
[----:B0-----:R-:W-:-:S04]  /*4600*/  IMAD.WIDE R4, R14, 0x2, R2 ;  /* 0x000000020e047825 */ /* 0x001fc800078e0202 */
[----:B------:R-:W-:Y:S01]  /*4610*/  IMAD.MOV.U32 R14, RZ, RZ, c[0x0][0x188] ;  /* 0x00006200ff0e7624 */ /* 0x000fe200078e00ff */
[----:B------:R0:W3:Y:S03]  /*4620*/  @P0 LDG.E.U16 R15, [R4.64] ;  /* 0x00000004040f0981 */ /* 0x0000e6000c1e1500 */
[----:B------:R-:W-:Y:S01]  /*4630*/  IMAD R14, R14, 0x3c, RZ ;  /* 0x0000003c0e0e7824 */ /* 0x000fe200078e02ff */
[----:B----4-:R-:W-:Y:S01]  /*4640*/  STL [R1+0xc9c], R29 ;  /* 0x000c9c1d01007387 */ /* 0x010fe20000100800 */
[----:B------:R-:W-:Y:S02]  /*4650*/  ISETP.GT.AND P0, PT, R0, 0x3d, PT ;  /* 0x0000003d0000780c */ /* 0x000fe40003f04270 */
[----:B0-----:R-:W-:-:S04]  /*4660*/  IMAD.WIDE R4, R14, 0x2, R2 ;  /* 0x000000020e047825 */ /* 0x001fc800078e0202 */
[----:B------:R-:W-:Y:S01]  /*4670*/  IMAD.MOV.U32 R14, RZ, RZ, c[0x0][0x188] ;  /* 0x00006200ff0e7624 */ /* 0x000fe200078e00ff */
[----:B------:R-:W-:-:S03]  /*4680*/  PRMT R19, RZ, 0x7610, R19 ;  /* 0x00007610ff137816 */ /* 0x000fc60000000013 */
[----:B------:R-:W-:Y:S01]  /*4690*/  IMAD R14, R14, 0x3d, RZ ;  /* 0x0000003d0e0e7824 */ /* 0x000fe200078e02ff */
[----:B--2---:R0:W-:Y:S02]  /*46a0*/  STL [R1+0xca0], R13 ;  /* 0x000ca00d01007387 */ /* 0x0041e40000100800 */
[----:B0-----:R-:W-:-:S06]  /*46b0*/  PRMT R13, RZ, 0x7610, R13 ;  /* 0x00007610ff0d7816 */ /* 0x001fcc000000000d */
[----:B------:R0:W2:Y:S02]  /*46c0*/  @P1 LDG.E.U16 R13, [R4.64] ;  /* 0x00000004040d1981 */ /* 0x0000a4000c1e1500 */
[----:B0-----:R-:W-:-:S05]  /*46d0*/  IMAD.WIDE R4, R14, 0x2, R2 ;  /* 0x000000020e047825 */ /* 0x001fca00078e0202 */
[----:B------:R-:W4:Y:S01]  /*46e0*/  @P0 LDG.E.U16 R19, [R4.64] ;  /* 0x0000000404130981 */ /* 0x000f22000c1e1500 */
[----:B------:R-:W-:-:S03]  /*46f0*/  ISETP.GT.AND P1, PT, R0, 0x3e, PT ;  /* 0x0000003e0000780c */ /* 0x000fc60003f24270 */
[----:B---3--:R-:W-:Y:S01]  /*4700*/  STL [R1+0x14], R17 ;  /* 0x0000141101007387 */ /* 0x008fe20000100800 */
[----:B------:R-:W-:Y:S02]  /*4710*/  PRMT R28, RZ, 0x7610, R28 ;  /* 0x00007610ff1c7816 */ /* 0x000fe4000000001c */
[----:B------:R-:W-:Y:S01]  /*4720*/  ISETP.GT.AND P2, PT, R0, 0x3f, PT ;  /* 0x0000003f0000780c */ /* 0x000fe20003f44270 */
[----:B----4-:R-:W-:Y:S04]  /*4730*/  STL [R1+0xca4], R19 ;  /* 0x000ca41301007387 */ /* 0x010fe80000100800 */
[----:B--2---:R0:W-:Y:S02]  /*4740*/  STL [R1+0xc], R13 ;  /* 0x00000c0d01007387 */ /* 0x0041e40000100800 */
[----:B0-----:R-:W-:-:S04]  /*4750*/  IMAD.MOV.U32 R13, RZ, RZ, c[0x0][0x188] ;  /* 0x00006200ff0d7624 */ /* 0x001fc800078e00ff */
[----:B------:R-:W-:-:S04]  /*4760*/  IMAD R13, R13, 0x3e, RZ ;  /* 0x0000003e0d0d7824 */ /* 0x000fc800078e02ff */
[----:B------:R-:W-:-:S05]  /*4770*/  IMAD.WIDE R4, R13, 0x2, R2 ;  /* 0x000000020d047825 */ /* 0x000fca00078e0202 */
[----:B------:R0:W2:Y:S01]  /*4780*/  @P1 LDG.E.U16 R28, [R4.64] ;  /* 0x00000004041c1981 */ /* 0x0000a2000c1e1500 */
[----:B------:R-:W-:Y:S01]  /*4790*/  IMAD.MOV.U32 R13, RZ, RZ, c[0x0][0x188] ;  /* 0x00006200ff0d7624 */ /* 0x000fe200078e00ff */
[----:B------:R-:W-:-:S03]  /*47a0*/  PRMT R12, RZ, 0x7610, R12 ;  /* 0x00007610ff0c7816 */ /* 0x000fc6000000000c */
[----:B------:R-:W-:-:S04]  /*47b0*/  IMAD R13, R13, 0x3f, RZ ;  /* 0x0000003f0d0d7824 */ /* 0x000fc800078e02ff */
[----:B0-----:R-:W-:-:S05]  /*47c0*/  IMAD.WIDE R4, R13, 0x2, R2 ;  /* 0x000000020d047825 */ /* 0x001fca00078e0202 */
[----:B------:R0:W3:Y:S04]  /*47d0*/  @P2 LDG.E.U16 R12, [R4.64] ;  /* 0x00000004040c2981 */ /* 0x0000e8000c1e1500 */
[----:B------:R-:W1:Y:S04]  /*47e0*/  S2R R17, SR_TID.X ;  /* 0x0000000000117919 */ /* 0x000e680000002100 */
[----:B--2---:R-:W-:Y:S04]  /*47f0*/  STL [R1+0xca8], R28 ;  /* 0x000ca81c01007387 */ /* 0x004fe80000100800 */
[----:B------:R-:W-:Y:S04]  /*4800*/  STL [R1+0x490], R0 ;  /* 0x0004900001007387 */ /* 0x000fe80000100800 */
[----:B------:R2:W-:Y:S04]  /*4810*/  STL.64 [R1+0x3f0], R2 ;  /* 0x0003f00201007387 */ /* 0x0005e80000100a00 */
[----:B------:R-:W-:Y:S04]  /*4820*/  STL [R1+0x10], R15 ;  /* 0x0000100f01007387 */ /* 0x000fe80000100800 */
[----:B--2---:R-:W2:Y:S04]  /*4830*/  LDL.LU R3, [R1+0xfc] ;  /* 0x0000fc0001037983 */ /* 0x004ea80000300800 */
[----:B------:R-:W2:Y:S01]  /*4840*/  LDL.LU R2, [R1+0x110] ;  /* 0x0001100001027983 */ /* 0x000ea20000300800 */
[----:B-1----:R-:W-:-:S02]  /*4850*/  LOP3.LUT R14, R17, 0x3f, RZ, 0xc0, !PT ;  /* 0x0000003f110e7812 */ /* 0x002fc400078ec0ff */
[----:B------:R-:W-:Y:S02]  /*4860*/  LOP3.LUT R17, R17, 0x3f, RZ, 0xc0, !PT ;  /* 0x0000003f11117812 */ /* 0x000fe400078ec0ff */
[----:B------:R-:W-:Y:S01]  /*4870*/  ISETP.GE.AND P0, PT, R14, R0, PT ;  /* 0x000000000e00720c */ /* 0x000fe20003f06270 */
[----:B0-----:R-:W-:Y:S02]  /*4880*/  IMAD.MOV.U32 R4, RZ, RZ, R23 ;  /* 0x000000ffff047224 */ /* 0x001fe400078e0017 */
[----:B------:R-:W-:Y:S02]  /*4890*/  IMAD.MOV.U32 R5, RZ, RZ, R22 ;  /* 0x000000ffff057224 */ /* 0x000fe400078e0016 */
[----:B------:R-:W-:Y:S01]  /*48a0*/  IMAD R17, R17, c[0x0][0x18c], RZ ;  /* 0x0000630011117a24 */ /* 0x000fe200078e02ff */
[----:B---3--:R-:W-:Y:S01]  /*48b0*/  STL [R1+0xcac], R12 ;  /* 0x000cac0c01007387 */ /* 0x008fe20000100800 */
[----:B------:R-:W-:-:S03]  /*48c0*/  PRMT R27, RZ, 0x7610, R27 ;  /* 0x00007610ff1b7816 */ /* 0x000fc6000000001b */
[----:B------:R0:W-:Y:S01]  /*48d0*/  STL.64 [R1+0x3b8], R4 ;  /* 0x0003b80401007387 */ /* 0x0001e20000100a00 */
[----:B------:R-:W-:Y:S02]  /*48e0*/  IMAD.MOV.U32 R28, RZ, RZ, R25 ;  /* 0x000000ffff1c7224 */ /* 0x000fe400078e0019 */
[----:B------:R-:W-:Y:S01]  /*48f0*/  IMAD.MOV.U32 R29, RZ, RZ, R24 ;  /* 0x000000ffff1d7224 */ /* 0x000fe200078e0018 */
[----:B------:R-:W-:Y:S01]  /*4900*/  PRMT R26, RZ, 0x7610, R26 ;  /* 0x00007610ff1a7816 */ /* 0x000fe2000000001a */
[----:B0-----:R-:W-:Y:S01]  /*4910*/  IMAD.WIDE R4, R17, 0x2, R4 ;  /* 0x0000000211047825 */ /* 0x001fe200078e0204 */
[----:B------:R-:W-:Y:S01]  /*4920*/  BAR.SYNC.DEFER_BLOCKING 0x0 ;  /* 0x0000000000007b1d */ /* 0x000fe20000010000 */
[----:B------:R-:W-:-:S05]  /*4930*/  PRMT R25, RZ, 0x7610, R25 ;  /* 0x00007610ff197816 */ /* 0x000fca0000000019 */
[----:B------:R-:W3:Y:S04]  /*4940*/  LDL.LU R12, [R1+0x114] ;  /* 0x00011400010c7983 */ /* 0x000ee80000300800 */
[----:B------:R-:W4:Y:S04]  /*4950*/  LDL.LU R0, [R1+0x118] ;  /* 0x0001180001007983 */ /* 0x000f280000300800 */
[----:B------:R0:W3:Y:S02]  /*4960*/  @!P0 LDG.E.U16 R27, [R4.64] ;  /* 0x00000004041b8981 */ /* 0x0000e4000c1e1500 */
[----:B0-----:R-:W-:-:S05]  /*4970*/  IMAD.WIDE R4, R17, 0x2, R28 ;  /* 0x0000000211047825 */ /* 0x001fca00078e021c */
[----:B------:R2:W4:Y:S02]  /*4980*/  @!P0 LDG.E.U16 R26, [R4.64] ;  /* 0x00000004041a8981 */ /* 0x000524000c1e1500 */
[----:B--2---:R-:W-:-:S05]  /*4990*/  IMAD.WIDE R4, R17, 0x2, R2 ;  /* 0x0000000211047825 */ /* 0x004fca00078e0202 */
[----:B------:R-:W2:Y:S01]  /*49a0*/  @!P0 LDG.E.U16 R25, [R4.64] ;  /* 0x0000000404198981 */ /* 0x000ea2000c1e1500 */
[----:B------:R-:W-:-:S03]  /*49b0*/  PRMT R24, RZ, 0x7610, R24 ;  /* 0x00007610ff187816 */ /* 0x000fc60000000018 */
[----:B---3--:R-:W-:Y:S04]  /*49c0*/  STL [R1+0xcb0], R27 ;  /* 0x000cb01b01007387 */ /* 0x008fe80000100800 */
[----:B------:R-:W-:Y:S04]  /*49d0*/  STL.64 [R1+0x3b0], R28 ;  /* 0x0003b01c01007387 */ /* 0x000fe80000100a00 */
[----:B------:R-:W3:Y:S04]  /*49e0*/  LDL.LU R15, [R1+0x11c] ;  /* 0x00011c00010f7983 */ /* 0x000ee80000300800 */
[----:B------:R-:W3:Y:S04]  /*49f0*/  LDL.LU R13, [R1+0x120] ;  /* 0x00012000010d7983 */ /* 0x000ee80000300800 */
[----:B----4-:R-:W-:Y:S04]  /*4a00*/  STL [R1+0xcb4], R26 ;  /* 0x000cb41a01007387 */ /* 0x010fe80000100800 */
[----:B------:R0:W-:Y:S02]  /*4a10*/  STL.64 [R1+0x3f8], R2 ;  /* 0x0003f80201007387 */ /* 0x0001e40000100a00 */
[----:B0-----:R-:W-:-:S02]  /*4a20*/  IMAD.MOV.U32 R2, RZ, RZ, R0 ;  /* 0x000000ffff027224 */ /* 0x001fc400078e0000 */
[----:B------:R-:W-:Y:S01]  /*4a30*/  IMAD.MOV.U32 R3, RZ, RZ, R12 ;  /* 0x000000ffff037224 */ /* 0x000fe200078e000c */
[----:B--2---:R0:W-:Y:S04]  /*4a40*/  STL [R1+0xcb8], R25 ;  /* 0x000cb81901007387 */ /* 0x0041e80000100800 */
[----:B------:R-:W2:Y:S04]  /*4a50*/  LDL.LU R12, [R1+0x124] ;  /* 0x00012400010c7983 */ /* 0x000ea80000300800 */
[----:B------:R-:W4:Y:S01]  /*4a60*/  LDL.LU R0, [R1+0x128] ;  /* 0x0001280001007983 */ /* 0x000f220000300800 */
[----:B0-----:R-:W-:-:S03]  /*4a70*/  IMAD R25, R14, c[0x0][0x18c], RZ ;  /* 0x000063000e197a24 */ /* 0x001fc600078e02ff */
[----:B------:R-:W4:Y:S01]  /*4a80*/  LDL.LU R14, [R1+0xac] ;  /* 0x0000ac00010e7983 */ /* 0x000f220000300800 */
[----:B------:R-:W-:-:S05]  /*4a90*/  IMAD.WIDE R4, R25, 0x2, R2 ;  /* 0x0000000219047825 */ /* 0x000fca00078e0202 */
[----:B------:R0:W4:Y:S04]  /*4aa0*/  @!P0 LDG.E.U16 R24, [R4.64] ;  /* 0x0000000404188981 */ /* 0x000128000c1e1500 */
[----:B------:R3:W-:Y:S01]  /*4ab0*/  STL.64 [R1+0x400], R2 ;  /* 0x0004000201007387 */ /* 0x0007e20000100a00 */
[----:B------:R-:W-:Y:S02]  /*4ac0*/  PRMT R23, RZ, 0x7610, R23 ;  /* 0x00007610ff177816 */ /* 0x000fe40000000017 */
[----:B------:R-:W-:Y:S01]  /*4ad0*/  PRMT R22, RZ, 0x7610, R22 ;  /* 0x00007610ff167816 */ /* 0x000fe20000000016 */
[----:B---3--:R-:W-:Y:S02]  /*4ae0*/  IMAD.MOV.U32 R3, RZ, RZ, R15 ;  /* 0x000000ffff037224 */ /* 0x008fe400078e000f */
[----:B------:R-:W-:-:S04]  /*4af0*/  IMAD.MOV.U32 R2, RZ, RZ, R13 ;  /* 0x000000ffff027224 */ /* 0x000fc800078e000d */
[----:B0-----:R-:W-:-:S05]  /*4b00*/  IMAD.WIDE R4, R25, 0x2, R2 ;  /* 0x0000000219047825 */ /* 0x001fca00078e0202 */
[----:B------:R0:W3:Y:S01]  /*4b10*/  @!P0 LDG.E.U16 R23, [R4.64] ;  /* 0x0000000404178981 */ /* 0x0000e2000c1e1500 */
[----:B--2---:R-:W-:Y:S02]  /*4b20*/  IMAD.MOV.U32 R29, RZ, RZ, R12 ;  /* 0x000000ffff1d7224 */ /* 0x004fe400078e000c */
[----:B----4-:R-:W-:Y:S01]  /*4b30*/  IMAD.MOV.U32 R28, RZ, RZ, R0 ;  /* 0x000000ffff1c7224 */ /* 0x010fe200078e0000 */
[----:B------:R1:W-:Y:S03]  /*4b40*/  STL [R1+0xcbc], R24 ;  /* 0x000cbc1801007387 */ /* 0x0003e60000100800 */
[----:B0-----:R-:W-:-:S05]  /*4b50*/  IMAD.WIDE R4, R25, 0x2, R28 ;  /* 0x0000000219047825 */ /* 0x001fca00078e021c */
[----:B------:R0:W2:Y:S04]  /*4b60*/  @!P0 LDG.E.U16 R22, [R4.64] ;  /* 0x0000000404168981 */ /* 0x0000a8000c1e1500 */
[----:B-1----:R-:W4:Y:S04]  /*4b70*/  LDL.LU R24, [R1+0x12c] ;  /* 0x00012c0001187983 */ /* 0x002f280000300800 */
[----:B------:R-:W2:Y:S04]  /*4b80*/  LDL.LU R19, [R1+0x130] ;  /* 0x0001300001137983 */ /* 0x000ea80000300800 */
[----:B------:R-:W1:Y:S04]  /*4b90*/  S2R R17, SR_TID.X ;  /* 0x0000000000117919 */ /* 0x000e680000002100 */
[----:B------:R-:W2:Y:S04]  /*4ba0*/  LDL.LU R26, [R1+0xa0] ;  /* 0x0000a000011a7983 */ /* 0x000ea80000300800 */
[----:B------:R4:W-:Y:S01]  /*4bb0*/  STL.64 [R1+0x428], R2 ;  /* 0x0004280201007387 */ /* 0x0009e20000100a00 */
[----:B------:R-:W-:-:S03]  /*4bc0*/  PRMT R21, RZ, 0x7610, R21 ;  /* 0x00007610ff157816 */ /* 0x000fc60000000015 */
[----:B---3--:R-:W-:Y:S04]  /*4bd0*/  STL [R1+0xcc0], R23 ;  /* 0x000cc01701007387 */ /* 0x008fe80000100800 */
[----:B------:R-:W3:Y:S04]  /*4be0*/  LDL.LU R13, [R1+0x134] ;  /* 0x00013400010d7983 */ /* 0x000ee80000300800 */
[----:B------:R-:W3:Y:S01]  /*4bf0*/  LDL.LU R12, [R1+0x138] ;  /* 0x00013800010c7983 */ /* 0x000ee20000300800 */
[----:B-1----:R-:W-:-:S03]  /*4c00*/  LOP3.LUT R15, R17, 0x1ff, RZ, 0xc0, !PT ;  /* 0x000001ff110f7812 */ /* 0x002fc600078ec0ff */
[----:B------:R-:W3:Y:S04]  /*4c10*/  LDL.LU R27, [R1+0x8c] ;  /* 0x00008c00011b7983 */ /* 0x000ee80000300800 */
[----:B------:R-:W-:Y:S01]  /*4c20*/  STL.64 [R1+0x3a8], R28 ;  /* 0x0003a81c01007387 */ /* 0x000fe20000100a00 */
[----:B------:R-:W-:-:S03]  /*4c30*/  IMAD.SHL.U32 R0, R15, 0x2, RZ ;  /* 0x000000020f007824 */ /* 0x000fc600078e00ff */
[----:B------:R1:W-:Y:S01]  /*4c40*/  STL [R1+0xce8], R15 ;  /* 0x000ce80f01007387 */ /* 0x0003e20000100800 */
[----:B----4-:R-:W-:Y:S02]  /*4c50*/  IMAD.MOV.U32 R3, RZ, RZ, R24 ;  /* 0x000000ffff037224 */ /* 0x010fe400078e0018 */
[----:B--2---:R-:W-:-:S04]  /*4c60*/  IMAD.MOV.U32 R2, RZ, RZ, R19 ;  /* 0x000000ffff027224 */ /* 0x004fc800078e0013 */
[----:B0-----:R-:W-:Y:S01]  /*4c70*/  IMAD.WIDE R4, R25, 0x2, R2 ;  /* 0x0000000219047825 */ /* 0x001fe200078e0202 */
[----:B------:R-:W-:Y:S04]  /*4c80*/  STL [R1+0xcc4], R22 ;  /* 0x000cc41601007387 */ /* 0x000fe80000100800 */
[----:B------:R0:W2:Y:S04]  /*4c90*/  @!P0 LDG.E.U16 R21, [R4.64] ;  /* 0x0000000404158981 */ /* 0x0000a8000c1e1500 */
[----:B------:R-:W4:Y:S04]  /*4ca0*/  LDL.LU R19, [R1+0x13c] ;  /* 0x00013c0001137983 */ /* 0x000f280000300800 */
[----:B-1----:R-:W4:Y:S04]  /*4cb0*/  LDL.LU R15, [R1+0x140] ;  /* 0x00014000010f7983 */ /* 0x002f280000300800 */
[----:B------:R-:W4:Y:S04]  /*4cc0*/  LDL.LU R28, [R1+0x88] ;  /* 0x00008800011c7983 */ /* 0x000f280000300800 */
[----:B------:R3:W-:Y:S04]  /*4cd0*/  STL.64 [R1+0x430], R2 ;  /* 0x0004300201007387 */ /* 0x0007e80000100a00 */
[----:B------:R1:W-:Y:S01]  /*4ce0*/  STS.U16 [R0], R20 ;  /* 0x0000001400007388 */ /* 0x0003e20000000400 */
[----:B---3--:R-:W-:Y:S01]  /*4cf0*/  IMAD.MOV.U32 R3, RZ, RZ, R13 ;  /* 0x000000ffff037224 */ /* 0x008fe200078e000d */
[----:B-1----:R-:W-:Y:S01]  /*4d00*/  PRMT R20, RZ, 0x7610, R20 ;  /* 0x00007610ff147816 */ /* 0x002fe20000000014 */
[----:B------:R-:W-:-:S04]  /*4d10*/  IMAD.MOV.U32 R2, RZ, RZ, R12 ;  /* 0x000000ffff027224 */ /* 0x000fc800078e000c */
[----:B0-----:R-:W-:Y:S01]  /*4d20*/  IMAD.WIDE R4, R25, 0x2, R2 ;  /* 0x0000000219047825 */ /* 0x001fe200078e0202 */
[----:B------:R0:W-:Y:S04]  /*4d30*/  STS.U16 [R0+0x2000], R14 ;  /* 0x0020000e00007388 */ /* 0x0001e80000000400 */
[----:B------:R1:W3:Y:S01]  /*4d40*/  @!P0 LDG.E.U16 R20, [R4.64] ;  /* 0x0000000404148981 */ /* 0x0002e2000c1e1500 */
[----:B------:R-:W-:-:S03]  /*4d50*/  PRMT R11, RZ, 0x7610, R11 ;  /* 0x00007610ff0b7816 */ /* 0x000fc6000000000b */
[----:B--2---:R-:W-:Y:S04]  /*4d60*/  STL [R1+0xcc8], R21 ;  /* 0x000cc81501007387 */ /* 0x004fe80000100800 */
[----:B------:R-:W2:Y:S04]  /*4d70*/  LDL.LU R13, [R1+0x144] ;  /* 0x00014400010d7983 */ /* 0x000ea80000300800 */
[----:B------:R-:W2:Y:S04]  /*4d80*/  LDL.LU R12, [R1+0x148] ;  /* 0x00014800010c7983 */ /* 0x000ea80000300800 */
[----:B------:R-:W2:Y:S04]  /*4d90*/  LDL.LU R29, [R1+0x34] ;  /* 0x00003400011d7983 */ /* 0x000ea80000300800 */
[----:B0-----:R-:W2:Y:S04]  /*4da0*/  LDL.LU R14, [R1+0x84] ;  /* 0x00008400010e7983 */ /* 0x001ea80000300800 */
[----:B------:R4:W-:Y:S02]  /*4db0*/  STL.64 [R1+0x458], R2 ;  /* 0x0004580201007387 */ /* 0x0009e40000100a00 */
[----:B----4-:R-:W-:-:S02]  /*4dc0*/  IMAD.MOV.U32 R2, RZ, RZ, R15 ;  /* 0x000000ffff027224 */ /* 0x010fc400078e000f */
[----:B------:R-:W-:-:S04]  /*4dd0*/  IMAD.MOV.U32 R3, RZ, RZ, R19 ;  /* 0x000000ffff037224 */ /* 0x000fc800078e0013 */
[----:B-1----:R-:W-:-:S05]  /*4de0*/  IMAD.WIDE R4, R25, 0x2, R2 ;  /* 0x0000000219047825 */ /* 0x002fca00078e0202 */
[----:B------:R0:W4:Y:S04]  /*4df0*/  @!P0 LDG.E.U16 R11, [R4.64] ;  /* 0x00000004040b8981 */ /* 0x000128000c1e1500 */
[----:B---3--:R1:W-:Y:S01]  /*4e00*/  STL [R1+0xccc], R20 ;  /* 0x000ccc1401007387 */ /* 0x0083e20000100800 */
[----:B------:R-:W-:-:S03]  /*4e10*/  PRMT R10, RZ, 0x7610, R10 ;  /* 0x00007610ff0a7816 */ /* 0x000fc6000000000a */
[----:B-1----:R-:W3:Y:S04]  /*4e20*/  LDL.LU R20, [R1+0x14c] ;  /* 0x00014c0001147983 */ /* 0x002ee80000300800 */
[----:B------:R-:W3:Y:S04]  /*4e30*/  LDL.LU R19, [R1+0x150] ;  /* 0x0001500001137983 */ /* 0x000ee80000300800 */
[----:B------:R2:W-:Y:S02]  /*4e40*/  STL.64 [R1+0x3a0], R2 ;  /* 0x0003a00201007387 */ /* 0x0005e40000100a00 */
[----:B--2---:R-:W-:-:S02]  /*4e50*/  IMAD.MOV.U32 R3, RZ, RZ, R13 ;  /* 0x000000ffff037224 */ /* 0x004fc400078e000d */
[----:B------:R-:W-:-:S04]  /*4e60*/  IMAD.MOV.U32 R2, RZ, RZ, R12 ;  /* 0x000000ffff027224 */ /* 0x000fc800078e000c */
[----:B0-----:R-:W-:-:S05]  /*4e70*/  IMAD.WIDE R4, R25, 0x2, R2 ;  /* 0x0000000219047825 */ /* 0x001fca00078e0202 */
[----:B------:R0:W2:Y:S04]  /*4e80*/  @!P0 LDG.E.U16 R10, [R4.64] ;  /* 0x00000004040a8981 */ /* 0x0000a8000c1e1500 */
[----:B----4-:R1:W-:Y:S04]  /*4e90*/  STL [R1+0xcd0], R11 ;  /* 0x000cd00b01007387 */ /* 0x0103e80000100800 */
[----:B------:R-:W4:Y:S04]  /*4ea0*/  LDL.LU R15, [R1+0x154] ;  /* 0x00015400010f7983 */ /* 0x000f280000300800 */
[----:B------:R-:W4:Y:S04]  /*4eb0*/  LDL.LU R13, [R1+0x158] ;  /* 0x00015800010d7983 */ /* 0x000f280000300800 */
[----:B------:R-:W4:Y:S04]  /*4ec0*/  LDL.LU R12, [R1+0x15c] ;  /* 0x00015c00010c7983 */ /* 0x000f280000300800 */
[----:B-1----:R-:W4:Y:S04]  /*4ed0*/  LDL.LU R11, [R1+0x160] ;  /* 0x00016000010b7983 */ /* 0x002f280000300800 */
[----:B------:R3:W-:Y:S01]  /*4ee0*/  STL.64 [R1+0x460], R2 ;  /* 0x0004600201007387 */ /* 0x0007e20000100a00 */
[----:B------:R-:W-:-:S02]  /*4ef0*/  PRMT R9, RZ, 0x7610, R9 ;  /* 0x00007610ff097816 */ /* 0x000fc40000000009 */
[----:B------:R-:W-:Y:S01]  /*4f00*/  PRMT R8, RZ, 0x7610, R8 ;  /* 0x00007610ff087816 */ /* 0x000fe20000000008 */
[----:B---3--:R-:W-:Y:S02]  /*4f10*/  IMAD.MOV.U32 R2, RZ, RZ, R19 ;  /* 0x000000ffff027224 */ /* 0x008fe400078e0013 */
[----:B------:R-:W-:-:S04]  /*4f20*/  IMAD.MOV.U32 R3, RZ, RZ, R20 ;  /* 0x000000ffff037224 */ /* 0x000fc800078e0014 */
[----:B0-----:R-:W-:-:S05]  /*4f30*/  IMAD.WIDE R4, R25, 0x2, R2 ;  /* 0x0000000219047825 */ /* 0x001fca00078e0202 */
[----:B------:R0:W3:Y:S04]  /*4f40*/  @!P0 LDG.E.U16 R9, [R4.64] ;  /* 0x0000000404098981 */ /* 0x0000e8000c1e1500 */
[----:B--2---:R-:W-:Y:S04]  /*4f50*/  STL [R1+0xcd4], R10 ;  /* 0x000cd40a01007387 */ /* 0x004fe80000100800 */
[----:B------:R-:W2:Y:S04]  /*4f60*/  LDL.LU R21, [R1+0x30] ;  /* 0x0000300001157983 */ /* 0x000ea80000300800 */
[----:B------:R4:W-:Y:S02]  /*4f70*/  STL.64 [R1+0x488], R2 ;  /* 0x0004880201007387 */ /* 0x0009e40000100a00 */
[----:B----4-:R-:W-:-:S02]  /*4f80*/  IMAD.MOV.U32 R3, RZ, RZ, R15 ;  /* 0x000000ffff037224 */ /* 0x010fc400078e000f */
[----:B------:R-:W-:-:S04]  /*4f90*/  IMAD.MOV.U32 R2, RZ, RZ, R13 ;  /* 0x000000ffff027224 */ /* 0x000fc800078e000d */
[----:B0-----:R-:W-:-:S05]  /*4fa0*/  IMAD.WIDE R4, R25, 0x2, R2 ;  /* 0x0000000219047825 */ /* 0x001fca00078e0202 */
[----:B------:R-:W4:Y:S04]  /*4fb0*/  @!P0 LDG.E.U16 R8, [R4.64] ;  /* 0x0000000404088981 */ /* 0x000f28000c1e1500 */
[----:B------:R-:W-:Y:S04]  /*4fc0*/  STS.U16 [R0+0x4000], R26 ;  /* 0x0040001a00007388 */ /* 0x000fe80000000400 */
[----:B------:R-:W-:Y:S04]  /*4fd0*/  STS.U16 [R0+0x6000], R27 ;  /* 0x0060001b00007388 */ /* 0x000fe80000000400 */
[----:B------:R-:W-:Y:S04]  /*4fe0*/  STS.U16 [R0+0x8000], R28 ;  /* 0x0080001c00007388 */ /* 0x000fe80000000400 */
[----:B------:R-:W-:Y:S04]  /*4ff0*/  STS.U16 [R0+0xa000], R29 ;  /* 0x00a0001d00007388 */ /* 0x000fe80000000400 */
[----:B------:R0:W-:Y:S04]  /*5000*/  STS.U16 [R0+0xc000], R14 ;  /* 0x00c0000e00007388 */ /* 0x0001e80000000400 */
[----:B---3--:R-:W-:Y:S04]  /*5010*/  STL [R1+0xcd8], R9 ;  /* 0x000cd80901007387 */ /* 0x008fe80000100800 */
[----:B------:R-:W-:Y:S04]  /*5020*/  STL.64 [R1+0x398], R2 ;  /* 0x0003980201007387 */ /* 0x000fe80000100a00 */
[----:B------:R-:W3:Y:S04]  /*5030*/  LDL.LU R23, [R1+0xe0] ;  /* 0x0000e00001177983 */ /* 0x000ee80000300800 */
[----:B----4-:R1:W-:Y:S04]  /*5040*/  STL [R1+0xcdc], R8 ;  /* 0x000cdc0801007387 */ /* 0x0103e80000100800 */
[----:B0-----:R-:W4:Y:S04]  /*5050*/  LDL.LU R14, [R1+0x164] ;  /* 0x00016400010e7983 */ /* 0x001f280000300800 */
[----:B-1----:R-:W2:Y:S01]  /*5060*/  LDL.LU R8, [R1+0x168] ;  /* 0x0001680001087983 */ /* 0x002ea20000300800 */
[----:B------:R-:W-:-:S03]  /*5070*/  IMAD.MOV.U32 R2, RZ, RZ, R11 ;  /* 0x000000ffff027224 */ /* 0x000fc600078e000b */
[----:B------:R-:W3:Y:S04]  /*5080*/  LDL.LU R15, [R1+0x16c] ;  /* 0x00016c00010f7983 */ /* 0x000ee80000300800 */
[----:B------:R-:W3:Y:S04]  /*5090*/  LDL.LU R11, [R1+0x170] ;  /* 0x00017000010b7983 */ /* 0x000ee80000300800 */
[----:B------:R-:W3:Y:S01]  /*50a0*/  LDL.LU R24, [R1+0xd0] ;  /* 0x0000d00001187983 */ /* 0x000ee20000300800 */
[----:B------:R-:W-:-:S03]  /*50b0*/  IMAD.MOV.U32 R3, RZ, RZ, R12 ;  /* 0x000000ffff037224 */ /* 0x000fc600078e000c */
[----:B------:R-:W3:Y:S04]  /*50c0*/  LDL.LU R10, [R1+0x174] ;  /* 0x00017400010a7983 */ /* 0x000ee80000300800 */
[----:B------:R-:W3:Y:S04]  /*50d0*/  LDL.LU R9, [R1+0x178] ;  /* 0x0001780001097983 */ /* 0x000ee80000300800 */
[----:B------:R-:W3:Y:S01]  /*50e0*/  LDL.LU R26, [R1+0xc0] ;  /* 0x0000c000011a7983 */ /* 0x000ee20000300800 */
[----:B------:R-:W-:-:S03]  /*50f0*/  PRMT R7, RZ, 0x7610, R7 ;  /* 0x00007610ff077816 */ /* 0x000fc60000000007 */
[----:B------:R-:W3:Y:S01]  /*5100*/  LDL.LU R27, [R1+0x9c] ;  /* 0x00009c00011b7983 */ /* 0x000ee20000300800 */
[----:B------:R-:W-:-:S03]  /*5110*/  IMAD.WIDE R4, R25, 0x2, R2 ;  /* 0x0000000219047825 */ /* 0x000fc600078e0202 */
[----:B------:R-:W3:Y:S04]  /*5120*/  LDL.LU R12, [R1+0x74] ;  /* 0x00007400010c7983 */ /* 0x000ee80000300800 */
[----:B------:R-:W3:Y:S04]  /*5130*/  LDL.LU R28, [R1+0x58] ;  /* 0x00005800011c7983 */ /* 0x000ee80000300800 */
[----:B------:R-:W3:Y:S04]  /*5140*/  LDL.LU R19, [R1+0xf8] ;  /* 0x0000f80001137983 */ /* 0x000ee80000300800 */
[----:B------:R-:W3:Y:S04]  /*5150*/  LDL.LU R13, [R1+0xdc] ;  /* 0x0000dc00010d7983 */ /* 0x000ee80000300800 */
[----:B------:R-:W3:Y:S04]  /*5160*/  LDL.LU R29, [R1+0xbc] ;  /* 0x0000bc00011d7983 */ /* 0x000ee80000300800 */
[----:B------:R-:W-:Y:S04]  /*5170*/  STL [R1+0x498], R2 ;  /* 0x0004980201007387 */ /* 0x000fe80000100800 */
[----:B------:R4:W-:Y:S01]  /*5180*/  STL [R1+0x494], R3 ;  /* 0x0004940301007387 */ /* 0x0009e20000100800 */
[----:B------:R-:W-:-:S03]  /*5190*/  PRMT R6, RZ, 0x7610, R6 ;  /* 0x00007610ff067816 */ /* 0x000fc60000000006 */
[----:B------:R0:W3:Y:S01]  /*51a0*/  @!P0 LDG.E.U16 R7, [R4.64] ;  /* 0x0000000404078981 */ /* 0x0000e2000c1e1500 */
[----:B----4-:R-:W-:Y:S02]  /*51b0*/  IMAD.MOV.U32 R3, RZ, RZ, R14 ;  /* 0x000000ffff037224 */ /* 0x010fe400078e000e */
[----:B--2---:R-:W-:-:S04]  /*51c0*/  IMAD.MOV.U32 R2, RZ, RZ, R8 ;  /* 0x000000ffff027224 */ /* 0x004fc800078e0008 */
[----:B0-----:R-:W-:-:S05]  /*51d0*/  IMAD.WIDE R4, R25, 0x2, R2 ;  /* 0x0000000219047825 */ /* 0x001fca00078e0202 */
[----:B------:R0:W2:Y:S02]  /*51e0*/  @!P0 LDG.E.U16 R6, [R4.64] ;  /* 0x0000000404068981 */ /* 0x0000a4000c1e1500 */
[----:B0-----:R-:W-:Y:S02]  /*51f0*/  PRMT R5, RZ, 0x7610, R5 ;  /* 0x00007610ff057816 */ /* 0x001fe40000000005 */
[----:B---3--:R-:W-:Y:S04]  /*5200*/  STL [R1+0xce0], R7 ;  /* 0x000ce00701007387 */ /* 0x008fe80000100800 */
[----:B------:R-:W-:Y:S04]  /*5210*/  STL [R1+0xce4], R0 ;  /* 0x000ce40001007387 */ /* 0x000fe80000100800 */
[----:B------:R-:W3:Y:S04]  /*5220*/  LDL.LU R14, [R1+0x98] ;  /* 0x00009800010e7983 */ /* 0x000ee80000300800 */
[----:B------:R0:W-:Y:S02]  /*5230*/  STL.64 [R1+0x390], R2 ;  /* 0x0003900201007387 */ /* 0x0001e40000100a00 */
[----:B0-----:R-:W-:-:S02]  /*5240*/  IMAD.MOV.U32 R2, RZ, RZ, R11 ;  /* 0x000000ffff027224 */ /* 0x001fc400078e000b */
[----:B------:R-:W-:Y:S01]  /*5250*/  IMAD.MOV.U32 R3, RZ, RZ, R15 ;  /* 0x000000ffff037224 */ /* 0x000fe200078e000f */
[----:B--2---:R-:W-:Y:S04]  /*5260*/  STL [R1+0xcec], R6 ;  /* 0x000cec0601007387 */ /* 0x004fe80000100800 */
[----:B------:R0:W-:Y:S02]  /*5270*/  STL.64 [R1+0x388], R2 ;  /* 0x0003880201007387 */ /* 0x0001e40000100a00 */
[----:B0-----:R-:W-:-:S05]  /*5280*/  IMAD.WIDE R2, R25, 0x2, R2 ;  /* 0x0000000219027825 */ /* 0x001fca00078e0202 */
[----:B------:R0:W2:Y:S01]  /*5290*/  @!P0 LDG.E.U16 R5, [R2.64] ;  /* 0x0000000402058981 */ /* 0x0000a2000c1e1500 */
[----:B------:R-:W-:Y:S01]  /*52a0*/  PRMT R4, RZ, 0x7610, R4 ;  /* 0x00007610ff047816 */ /* 0x000fe20000000004 */
[----:B0-----:R-:W-:Y:S02]  /*52b0*/  IMAD.MOV.U32 R2, RZ, RZ, R9 ;  /* 0x000000ffff027224 */ /* 0x001fe400078e0009 */
[----:B------:R-:W-:Y:S01]  /*52c0*/  IMAD.MOV.U32 R3, RZ, RZ, R10 ;  /* 0x000000ffff037224 */ /* 0x000fe200078e000a */
[----:B------:R-:W0:Y:S04]  /*52d0*/  S2R R22, SR_TID.X ;  /* 0x0000000000167919 */ /* 0x000e280000002100 */
[----:B--2---:R-:W-:Y:S04]  /*52e0*/  STL [R1+0xcf0], R5 ;  /* 0x000cf00501007387 */ /* 0x004fe80000100800 */
[----:B------:R1:W-:Y:S02]  /*52f0*/  STL.64 [R1+0x380], R2 ;  /* 0x0003800201007387 */ /* 0x0003e40000100a00 */
[----:B-1----:R-:W-:-:S05]  /*5300*/  IMAD.WIDE R2, R25, 0x2, R2 ;  /* 0x0000000219027825 */ /* 0x002fca00078e0202 */
[----:B------:R-:W2:Y:S01]  /*5310*/  @!P0 LDG.E.U16 R4, [R2.64] ;  /* 0x0000000402048981 */ /* 0x000ea2000c1e1500 */
[----:B0-----:R-:W-:-:S05]  /*5320*/  LOP3.LUT R22, R22, 0x1ff, RZ, 0xc0, !PT ;  /* 0x000001ff16167812 */ /* 0x001fca00078ec0ff */
[----:B------:R-:W-:Y:S01]  /*5330*/  IMAD.SHL.U32 R22, R22, 0x2, RZ ;  /* 0x0000000216167824 */ /* 0x000fe200078e00ff */
[----:B------:R-:W-:Y:S04]  /*5340*/  STS.U16 [R0+0xe000], R21 ;  /* 0x00e0001500007388 */ /* 0x000fe80000000400 */
[----:B------:R-:W-:-:S05]  /*5350*/  LOP3.LUT R8, R22, 0x10, RZ, 0x3c, !PT ;  /* 0x0000001016087812 */ /* 0x000fca00078e3cff */
[----:B------:R-:W-:Y:S04]  /*5360*/  STS.U16 [R8+0x400], R23 ;  /* 0x0004001708007388 */ /* 0x000fe80000000400 */
[----:B------:R-:W-:Y:S04]  /*5370*/  STS.U16 [R8+0x2400], R24 ;  /* 0x0024001808007388 */ /* 0x000fe80000000400 */
[----:B------:R-:W-:Y:S04]  /*5380*/  STS.U16 [R8+0x4400], R26 ;  /* 0x0044001a08007388 */ /* 0x000fe80000000400 */
[----:B------:R-:W-:Y:S04]  /*5390*/  STS.U16 [R8+0x6400], R27 ;  /* 0x0064001b08007388 */ /* 0x000fe80000000400 */
[----:B------:R-:W-:Y:S04]  /*53a0*/  STS.U16 [R8+0x8400], R12 ;  /* 0x0084000c08007388 */ /* 0x000fe80000000400 */
[----:B------:R-:W-:Y:S04]  /*53b0*/  STS.U16 [R8+0xa400], R28 ;  /* 0x00a4001c08007388 */ /* 0x000fe80000000400 */
[----:B------:R0:W-:Y:S04]  /*53c0*/  STS.U16 [R8+0xc400], R16 ;  /* 0x00c4001008007388 */ /* 0x0001e80000000400 */
[----:B------:R1:W-:Y:S04]  /*53d0*/  STS.U16 [R8+0xe400], R18 ;  /* 0x00e4001208007388 */ /* 0x0003e80000000400 */
[----:B--2---:R2:W-:Y:S04]  /*53e0*/  STL [R1+0xcf4], R4 ;  /* 0x000cf40401007387 */ /* 0x0045e80000100800 */
[----:B0-----:R-:W4:Y:S04]  /*53f0*/  LDL.LU R16, [R1+0xcfc] ;  /* 0x000cfc0001107983 */ /* 0x001f280000300800 */
[----:B-1----:R-:W4:Y:S04]  /*5400*/  LDL.LU R18, [R1+0xcf8] ;  /* 0x000cf80001127983 */ /* 0x002f280000300800 */
[----:B--2---:R-:W2:Y:S04]  /*5410*/  LDL.LU R4, [R1+0x38] ;  /* 0x0000380001047983 */ /* 0x004ea80000300800 */
[----:B------:R-:W2:Y:S04]  /*5420*/  LDL.LU R6, [R1+0x14] ;  /* 0x0000140001067983 */ /* 0x000ea80000300800 */
[----:B------:R-:W2:Y:S04]  /*5430*/  LDL.LU R3, [R1+0xf4] ;  /* 0x0000f40001037983 */ /* 0x000ea80000300800 */
[----:B------:R-:W2:Y:S01]  /*5440*/  LDL.LU R15, [R1+0xd8] ;  /* 0x0000d800010f7983 */ /* 0x000ea20000300800 */
[----:B------:R-:W-:-:S03]  /*5450*/  LOP3.LUT R17, R17, 0x1ff, RZ, 0xc0, !PT ;  /* 0x000001ff11117812 */ /* 0x000fc600078ec0ff */
[----:B------:R-:W2:Y:S04]  /*5460*/  LDL.LU R0, [R1+0xb8] ;  /* 0x0000b80001007983 */ /* 0x000ea80000300800 */
[----:B------:R-:W2:Y:S01]  /*5470*/  LDL.LU R7, [R1+0x94] ;  /* 0x0000940001077983 */ /* 0x000ea20000300800 */
[----:B------:R-:W-:-:S03]  /*5480*/  IMAD.SHL.U32 R17, R17, 0x2, RZ ;  /* 0x0000000211117824 */ /* 0x000fc600078e00ff */
[----:B------:R-:W2:Y:S04]  /*5490*/  LDL.LU R27, [R1+0x6c] ;  /* 0x00006c00011b7983 */ /* 0x000ea80000300800 */
[----:B------:R-:W2:Y:S04]  /*54a0*/  LDL.LU R8, [R1+0x50] ;  /* 0x0000500001087983 */ /* 0x000ea80000300800 */
[----:B------:R-:W2:Y:S04]  /*54b0*/  LDL.LU R9, [R1+0x2c] ;  /* 0x00002c0001097983 */ /* 0x000ea80000300800 */
[----:B------:R-:W2:Y:S01]  /*54c0*/  LDL.LU R11, [R1+0x10] ;  /* 0x00001000010b7983 */ /* 0x000ea20000300800 */
[----:B------:R-:W-:-:S03]  /*54d0*/  LOP3.LUT R5, R17, 0x20, RZ, 0x3c, !PT ;  /* 0x0000002011057812 */ /* 0x000fc600078e3cff */
[----:B------:R-:W2:Y:S04]  /*54e0*/  LDL.LU R20, [R1+0xf0] ;  /* 0x0000f00001147983 */ /* 0x000ea80000300800 */
[----:B------:R-:W2:Y:S04]  /*54f0*/  LDL.LU R21, [R1+0xd4] ;  /* 0x0000d40001157983 */ /* 0x000ea80000300800 */
[----:B------:R-:W2:Y:S04]  /*5500*/  LDL.LU R22, [R1+0xb4] ;  /* 0x0000b40001167983 */ /* 0x000ea80000300800 */
[----:B------:R-:W2:Y:S04]  /*5510*/  LDL.LU R23, [R1+0x90] ;  /* 0x0000900001177983 */ /* 0x000ea80000300800 */
[----:B------:R-:W2:Y:S04]  /*5520*/  LDL.LU R24, [R1+0x68] ;  /* 0x0000680001187983 */ /* 0x000ea80000300800 */
[----:B------:R-:W2:Y:S04]  /*5530*/  LDL.LU R25, [R1+0x4c] ;  /* 0x00004c0001197983 */ /* 0x000ea80000300800 */
[----:B------:R-:W2:Y:S04]  /*5540*/  LDL.LU R26, [R1+0x28] ;  /* 0x00002800011a7983 */ /* 0x000ea80000300800 */
[----:B------:R-:W2:Y:S04]  /*5550*/  LDL.LU R12, [R1+0xc] ;  /* 0x00000c00010c7983 */ /* 0x000ea80000300800 */
[----:B------:R0:W-:Y:S04]  /*5560*/  STS.U16 [R5+0x800], R19 ;  /* 0x0008001305007388 */ /* 0x0001e80000000400 */
[----:B------:R-:W2:Y:S04]  /*5570*/  LDL.LU R28, [R1+0xec] ;  /* 0x0000ec00011c7983 */ /* 0x000ea80000300800 */
[----:B------:R1:W-:Y:S04]  /*5580*/  STS.U16 [R5+0x2800], R13 ;  /* 0x0028000d05007388 */ /* 0x0003e80000000400 */
[----:B0-----:R-:W2:Y:S04]  /*5590*/  LDL.LU R19, [R1+0xcc] ;  /* 0x0000cc0001137983 */ /* 0x001ea80000300800 */
[----:B------:R0:W-:Y:S04]  /*55a0*/  STS.U16 [R5+0x4800], R29 ;  /* 0x0048001d05007388 */ /* 0x0001e80000000400 */
[----:B-1----:R-:W2:Y:S01]  /*55b0*/  LDL.LU R13, [R1+0xb0] ;  /* 0x0000b000010d7983 */ /* 0x002ea20000300800 */
[----:B------:R-:W-:-:S03]  /*55c0*/  LOP3.LUT R10, R17, 0x30, RZ, 0x3c, !PT ;  /* 0x00000030110a7812 */ /* 0x000fc600078e3cff */
[----:B---3--:R1:W-:Y:S04]  /*55d0*/  STS.U16 [R5+0x6800], R14 ;  /* 0x0068000e05007388 */ /* 0x0083e80000000400 */
[----:B0-----:R-:W3:Y:S04]  /*55e0*/  LDL.LU R29, [R1+0x80] ;  /* 0x00008000011d7983 */ /* 0x001ee80000300800 */
[----:B------:R-:W3:Y:S04]  /*55f0*/  LDL.LU R2, [R1+0x64] ;  /* 0x0000640001027983 */ /* 0x000ee80000300800 */
[----:B-1----:R-:W3:Y:S04]  /*5600*/  LDL.LU R14, [R1+0x48] ;  /* 0x00004800010e7983 */ /* 0x002ee80000300800 */
[----:B----4-:R-:W-:Y:S04]  /*5610*/  STS.U16 [R5+0x8800], R18 ;  /* 0x0088001205007388 */ /* 0x010fe80000000400 */
[----:B------:R0:W-:Y:S04]  /*5620*/  STS.U16 [R5+0xa800], R16 ;  /* 0x00a8001005007388 */ /* 0x0001e80000000400 */
[----:B--2---:R1:W-:Y:S04]  /*5630*/  STS.U16 [R5+0xc800], R4 ;  /* 0x00c8000405007388 */ /* 0x0043e80000000400 */
[----:B0-----:R-:W2:Y:S04]  /*5640*/  LDL.LU R16, [R1+0xe8] ;  /* 0x0000e80001107983 */ /* 0x001ea80000300800 */
[----:B------:R-:W4:Y:S04]  /*5650*/  LDL.LU R18, [R1+0xc8] ;  /* 0x0000c80001127983 */ /* 0x000f280000300800 */
[----:B------:R-:W2:Y:S04]  /*5660*/  LDL.LU R17, [R1+0xa8] ;  /* 0x0000a80001117983 */ /* 0x000ea80000300800 */
[----:B-1----:R-:W2:Y:S04]  /*5670*/  LDL.LU R4, [R1+0xcf4] ;  /* 0x000cf40001047983 */ /* 0x002ea80000300800 */
[----:B------:R0:W-:Y:S04]  /*5680*/  STS.U16 [R5+0xe800], R6 ;  /* 0x00e8000605007388 */ /* 0x0001e80000000400 */
[----:B------:R1:W-:Y:S04]  /*5690*/  STS.U16 [R10+0xc00], R3 ;  /* 0x000c00030a007388 */ /* 0x0003e80000000400 */
[----:B------:R1:W-:Y:S04]  /*56a0*/  STS.U16 [R10+0x2c00], R15 ;  /* 0x002c000f0a007388 */ /* 0x0003e80000000400 */
[----:B0-----:R-:W2:Y:S04]  /*56b0*/  LDL.LU R5, [R1+0xcf0] ;  /* 0x000cf00001057983 */ /* 0x001ea80000300800 */
[----:B------:R-:W2:Y:S04]  /*56c0*/  LDL.LU R6, [R1+0xcec] ;  /* 0x000cec0001067983 */ /* 0x000ea80000300800 */
[----:B-1----:R-:W2:Y:S04]  /*56d0*/  LDL.LU R3, [R1+0x44] ;  /* 0x0000440001037983 */ /* 0x002ea80000300800 */
[----:B------:R-:W2:Y:S04]  /*56e0*/  LDL.LU R15, [R1+0xce8] ;  /* 0x000ce800010f7983 */ /* 0x000ea80000300800 */
[----:B------:R0:W-:Y:S04]  /*56f0*/  STS.U16 [R10+0x4c00], R0 ;  /* 0x004c00000a007388 */ /* 0x0001e80000000400 */
[----:B------:R1:W-:Y:S04]  /*5700*/  STS.U16 [R10+0x6c00], R7 ;  /* 0x006c00070a007388 */ /* 0x0003e80000000400 */
[----:B------:R-:W-:Y:S04]  /*5710*/  STS.U16 [R10+0x8c00], R27 ;  /* 0x008c001b0a007388 */ /* 0x000fe80000000400 */
[----:B0-----:R-:W3:Y:S04]  /*5720*/  LDL.LU R0, [R1+0xce4] ;  /* 0x000ce40001007983 */ /* 0x001ee80000300800 */
[----:B-1----:R-:W3:Y:S04]  /*5730*/  LDL.LU R7, [R1+0xce0] ;  /* 0x000ce00001077983 */ /* 0x002ee80000300800 */
[----:B------:R0:W-:Y:S04]  /*5740*/  STS.U16 [R10+0xac00], R8 ;  /* 0x00ac00080a007388 */ /* 0x0001e80000000400 */
[----:B------:R1:W-:Y:S04]  /*5750*/  STS.U16 [R10+0xcc00], R9 ;  /* 0x00cc00090a007388 */ /* 0x0003e80000000400 */
[----:B------:R1:W-:Y:S04]  /*5760*/  STS.U16 [R10+0xec00], R11 ;  /* 0x00ec000b0a007388 */ /* 0x0003e80000000400 */
[----:B0-----:R-:W3:Y:S04]  /*5770*/  LDL.LU R8, [R1+0xcdc] ;  /* 0x000cdc0001087983 */ /* 0x001ee80000300800 */
[----:B-1----:R-:W3:Y:S04]  /*5780*/  LDL.LU R9, [R1+0xcd8] ;  /* 0x000cd80001097983 */ /* 0x002ee80000300800 */
[----:B------:R-:W3:Y:S04]  /*5790*/  LDL.LU R10, [R1+0xcd4] ;  /* 0x000cd400010a7983 */ /* 0x000ee80000300800 */
[----:B------:R-:W3:Y:S01]  /*57a0*/  LDL.LU R11, [R1+0xcd0] ;  /* 0x000cd000010b7983 */ /* 0x000ee20000300800 */
[----:B--2---:R-:W-:-:S05]  /*57b0*/  IMAD.SHL.U32 R15, R15, 0x2, RZ ;  /* 0x000000020f0f7824 */ /* 0x004fca00078e00ff */
[C---:B------:R-:W-:Y:S02]  /*57c0*/  LOP3.LUT R27, R15.reuse, 0x40, RZ, 0x3c, !PT ;  /* 0x000000400f1b7812 */ /* 0x040fe400078e3cff */
[----:B------:R-:W-:-:S03]  /*57d0*/  LOP3.LUT R15, R15, 0x50, RZ, 0x3c, !PT ;  /* 0x000000500f0f7812 */ /* 0x000fc600078e3cff */
[----:B------:R0:W-:Y:S04]  /*57e0*/  STS.U16 [R27+0x1000], R20 ;  /* 0x001000141b007388 */ /* 0x0001e80000000400 */
[----:B------:R1:W-:Y:S04]  /*57f0*/  STS.U16 [R27+0x3000], R21 ;  /* 0x003000151b007388 */ /* 0x0003e80000000400 */
[----:B------:R2:W-:Y:S04]  /*5800*/  STS.U16 [R27+0x5000], R22 ;  /* 0x005000161b007388 */ /* 0x0005e80000000400 */
[----:B0-----:R-:W4:Y:S04]  /*5810*/  LDL.LU R20, [R1+0xccc] ;  /* 0x000ccc0001147983 */ /* 0x001f280000300800 */
[----:B-1----:R-:W4:Y:S04]  /*5820*/  LDL.LU R21, [R1+0xcc8] ;  /* 0x000cc80001157983 */ /* 0x002f280000300800 */
[----:B--2---:R-:W2:Y:S04]  /*5830*/  LDL.LU R22, [R1+0xcc4] ;  /* 0x000cc40001167983 */ /* 0x004ea80000300800 */
[----:B------:R0:W-:Y:S04]  /*5840*/  STS.U16 [R27+0x7000], R23 ;  /* 0x007000171b007388 */ /* 0x0001e80000000400 */
[----:B------:R1:W-:Y:S04]  /*5850*/  STS.U16 [R27+0x9000], R24 ;  /* 0x009000181b007388 */ /* 0x0003e80000000400 */
[----:B------:R3:W-:Y:S04]  /*5860*/  STS.U16 [R27+0xb000], R25 ;  /* 0x00b000191b007388 */ /* 0x0007e80000000400 */
[----:B0-----:R-:W2:Y:S04]  /*5870*/  LDL.LU R23, [R1+0xcc0] ;  /* 0x000cc00001177983 */ /* 0x001ea80000300800 */
[----:B-1----:R-:W2:Y:S04]  /*5880*/  LDL.LU R24, [R1+0xcbc] ;  /* 0x000cbc0001187983 */ /* 0x002ea80000300800 */
[----:B---3--:R-:W3:Y:S04]  /*5890*/  LDL.LU R25, [R1+0xcb8] ;  /* 0x000cb80001197983 */ /* 0x008ee80000300800 */
[----:B------:R0:W-:Y:S04]  /*58a0*/  STS.U16 [R27+0xd000], R26 ;  /* 0x00d0001a1b007388 */ /* 0x0001e80000000400 */
[----:B------:R1:W-:Y:S04]  /*58b0*/  STS.U16 [R27+0xf000], R12 ;  /* 0x00f0000c1b007388 */ /* 0x0003e80000000400 */
[----:B------:R1:W-:Y:S04]  /*58c0*/  STS.U16 [R15+0x1400], R28 ;  /* 0x0014001c0f007388 */ /* 0x0003e80000000400 */
[----:B0-----:R-:W2:Y:S04]  /*58d0*/  LDL.LU R26, [R1+0xcb4] ;  /* 0x000cb400011a7983 */ /* 0x001ea80000300800 */
[----:B-1----:R-:W2:Y:S04]  /*58e0*/  LDL.LU R27, [R1+0xcb0] ;  /* 0x000cb000011b7983 */ /* 0x002ea80000300800 */
[----:B------:R-:W2:Y:S04]  /*58f0*/  LDL.LU R12, [R1+0xcac] ;  /* 0x000cac00010c7983 */ /* 0x000ea80000300800 */
[----:B------:R0:W-:Y:S04]  /*5900*/  STS.U16 [R15+0x3400], R19 ;  /* 0x003400130f007388 */ /* 0x0001e80000000400 */
[----:B------:R-:W2:Y:S04]  /*5910*/  LDL.LU R28, [R1+0xca8] ;  /* 0x000ca800011c7983 */ /* 0x000ea80000300800 */
[----:B------:R1:W-:Y:S04]  /*5920*/  STS.U16 [R15+0x5400], R13 ;  /* 0x0054000d0f007388 */ /* 0x0003e80000000400 */
[----:B0-----:R-:W2:Y:S04]  /*5930*/  LDL.LU R19, [R1+0xca4] ;  /* 0x000ca40001137983 */ /* 0x001ea80000300800 */
[----:B------:R0:W-:Y:S04]  /*5940*/  STS.U16 [R15+0x7400], R29 ;  /* 0x0074001d0f007388 */ /* 0x0001e80000000400 */
[----:B-1----:R-:W2:Y:S04]  /*5950*/  LDL.LU R13, [R1+0xca0] ;  /* 0x000ca000010d7983 */ /* 0x002ea80000300800 */
[----:B------:R-:W-:Y:S04]  /*5960*/  STS.U16 [R15+0x9400], R2 ;  /* 0x009400020f007388 */ /* 0x000fe80000000400 */
[----:B0-----:R-:W2:Y:S04]  /*5970*/  LDL.LU R29, [R1+0xc9c] ;  /* 0x000c9c00011d7983 */ /* 0x001ea80000300800 */
[----:B------:R0:W-:Y:S04]  /*5980*/  STS.U16 [R15+0xb400], R14 ;  /* 0x00b4000e0f007388 */ /* 0x0001e80000000400 */
[----:B0-----:R-:W2:Y:S01]  /*5990*/  LDL.LU R14, [R1+0xc98] ;  /* 0x000c9800010e7983 */ /* 0x001ea20000300800 */
[----:B------:R-:W-:-:S03]  /*59a0*/  LOP3.LUT R2, R0, 0x60, RZ, 0x3c, !PT ;  /* 0x0000006000027812 */ /* 0x000fc600078e3cff */
[----:B--2---:R0:W-:Y:S04]  /*59b0*/  STS.U16 [R15+0xd400], R14 ;  /* 0x00d4000e0f007388 */ /* 0x0041e80000000400 */
[----:B------:R1:W-:Y:S04]  /*59c0*/  STS.U16 [R15+0xf400], R19 ;  /* 0x00f400130f007388 */ /* 0x0003e80000000400 */
[----:B------:R2:W-:Y:S04]  /*59d0*/  STS.U16 [R2+0x1800], R16 ;  /* 0x0018001002007388 */ /* 0x0005e80000000400 */
[----:B0-----:R-:W3:Y:S04]  /*59e0*/  LDL.LU R14, [R1+0xc94] ;  /* 0x000c9400010e7983 */ /* 0x001ee80000300800 */
[----:B-1----:R-:W3:Y:S04]  /*59f0*/  LDL.LU R15, [R1+0xc90] ;  /* 0x000c9000010f7983 */ /* 0x002ee80000300800 */
[----:B------:R-:W3:Y:S04]  /*5a00*/  LDL.LU R19, [R1+0xc8c] ;  /* 0x000c8c0001137983 */ /* 0x000ee80000300800 */
[----:B--2---:R-:W2:Y:S04]  /*5a10*/  LDL.LU R16, [R1+0xc88] ;  /* 0x000c880001107983 */ /* 0x004ea80000300800 */
[----:B----4-:R0:W-:Y:S04]  /*5a20*/  STS.U16 [R2+0x3800], R18 ;  /* 0x0038001202007388 */ /* 0x0101e80000000400 */
[----:B0-----:R-:W4:Y:S04]  /*5a30*/  LDL.LU R18, [R1+0xc84] ;  /* 0x000c840001127983 */ /* 0x001f280000300800 */
[----:B------:R0:W-:Y:S04]  /*5a40*/  STS.U16 [R2+0x5800], R17 ;  /* 0x0058001102007388 */ /* 0x0001e80000000400 */
[----:B0-----:R-:W2:Y:S04]  /*5a50*/  LDL.LU R17, [R1+0xc80] ;  /* 0x000c800001117983 */ /* 0x001ea80000300800 */
[----:B----4-:R0:W-:Y:S04]  /*5a60*/  STS.U16 [R2+0x7800], R18 ;  /* 0x0078001202007388 */ /* 0x0101e80000000400 */
[----:B---3--:R1:W-:Y:S04]  /*5a70*/  STS.U16 [R2+0x9800], R19 ;  /* 0x0098001302007388 */ /* 0x0083e80000000400 */
[----:B0-----:R-:W3:Y:S04]  /*5a80*/  LDL.LU R18, [R1+0xc7c] ;  /* 0x000c7c0001127983 */ /* 0x001ee80000300800 */
[----:B-1----:R-:W4:Y:S04]  /*5a90*/  LDL.LU R19, [R1+0xc78] ;  /* 0x000c780001137983 */ /* 0x002f280000300800 */
[----:B------:R-:W-:Y:S04]  /*5aa0*/  STS.U16 [R2+0xb800], R3 ;  /* 0x00b8000302007388 */ /* 0x000fe80000000400 */
[----:B------:R0:W-:Y:S04]  /*5ab0*/  STS.U16 [R2+0xd800], R29 ;  /* 0x00d8001d02007388 */ /* 0x0001e80000000400 */
[----:B0-----:R-:W2:Y:S01]  /*5ac0*/  LDL.LU R29, [R1+0xc74] ;  /* 0x000c7400011d7983 */ /* 0x001ea20000300800 */
[----:B------:R-:W-:-:S03]  /*5ad0*/  LOP3.LUT R0, R0, 0x70, RZ, 0x3c, !PT ;  /* 0x0000007000007812 */ /* 0x000fc600078e3cff */
[----:B------:R0:W-:Y:S04]  /*5ae0*/  STS.U16 [R2+0xf800], R28 ;  /* 0x00f8001c02007388 */ /* 0x0001e80000000400 */
[----:B0-----:R-:W2:Y:S04]  /*5af0*/  LDL.LU R28, [R1+0xc70] ;  /* 0x000c7000011c7983 */ /* 0x001ea80000300800 */
[----:B----4-:R-:W-:Y:S04]  /*5b00*/  STS.U16 [R0+0x1c00], R19 ;  /* 0x001c001300007388 */ /* 0x010fe80000000400 */
[----:B---3--:R-:W-:Y:S04]  /*5b10*/  STS.U16 [R0+0x3c00], R18 ;  /* 0x003c001200007388 */ /* 0x008fe80000000400 */
[----:B--2---:R-:W-:Y:S04]  /*5b20*/  STS.U16 [R0+0x5c00], R17 ;  /* 0x005c001100007388 */ /* 0x004fe80000000400 */
[----:B------:R-:W-:Y:S04]  /*5b30*/  STS.U16 [R0+0x7c00], R16 ;  /* 0x007c001000007388 */ /* 0x000fe80000000400 */
[----:B------:R-:W-:Y:S04]  /*5b40*/  STS.U16 [R0+0x9c00], R15 ;  /* 0x009c000f00007388 */ /* 0x000fe80000000400 */
[----:B------:R-:W-:Y:S04]  /*5b50*/  STS.U16 [R0+0xbc00], R14 ;  /* 0x00bc000e00007388 */ /* 0x000fe80000000400 */
[----:B------:R-:W-:Y:S04]  /*5b60*/  STS.U16 [R0+0xdc00], R13 ;  /* 0x00dc000d00007388 */ /* 0x000fe80000000400 */
[----:B------:R0:W-:Y:S04]  /*5b70*/  STS.U16 [R0+0xfc00], R12 ;  /* 0x00fc000c00007388 */ /* 0x0001e80000000400 */
[----:B0-----:R-:W2:Y:S04]  /*5b80*/  LDL R0, [R1+0x370] ;  /* 0x0003700001007983 */ /* 0x001ea80000100800 */
[----:B------:R-:W-:Y:S04]  /*5b90*/  STS.U16 [R29+0x10000], R27 ;  /* 0x0100001b1d007388 */ /* 0x000fe80000000400 */
        /* <DEDUP_REMOVED lines=15> */
[----:B------:R-:W-:Y:S06]  /*5c90*/  BAR.SYNC.DEFER_BLOCKING 0x0 ;  /* 0x0000000000007b1d */ /* 0x000fec0000010000 */
[----:B------:R-:W-:Y:S04]  /*5ca0*/  STL [R1+0x49c], R29 ;  /* 0x00049c1d01007387 */ /* 0x000fe80000100800 */
[----:B------:R-:W-:Y:S04]  /*5cb0*/  LDSM.16.MT88.4 R4, [R28] ;  /* 0x000000001c04783b */ /* 0x000fe80000004200 */
[----:B--2---:R-:W0:Y:S04]  /*5cc0*/  LDSM.16.M88.4 R8, [R0+0x10000] ;  /* 0x010000000008783b */ /* 0x004e280000000200 */
[----:B------:R-:W1:Y:S04]  /*5cd0*/  LDSM.16.M88.4 R24, [R0+0x11000] ;  /* 0x011000000018783b */ /* 0x000e680000000200 */
[----:B------:R-:W2:Y:S04]  /*5ce0*/  LDSM.16.M88.4 R12, [R0+0x10800] ;  /* 0x01080000000c783b */ /* 0x000ea80000000200 */
[----:B------:R-:W-:Y:S04]  /*5cf0*/  LDSM.16.M88.4 R20, [R0+0x12000] ;  /* 0x012000000014783b */ /* 0x000fe80000000200 */
[----:B------:R-:W-:Y:S04]  /*5d00*/  LDSM.16.M88.4 R16, [R0+0x12800] ;  /* 0x012800000010783b */ /* 0x000fe80000000200 */
[----:B0-----:R-:W-:Y:S04]  /*5d10*/  STL.64 [R1+0x10], R8 ;  /* 0x0000100801007387 */ /* 0x001fe80000100a00 */
[----:B------:R-:W-:Y:S04]  /*5d20*/  STL.64 [R1+0x18], R10 ;  /* 0x0000180a01007387 */ /* 0x000fe80000100a00 */
[----:B------:R-:W0:Y:S04]  /*5d30*/  LDSM.16.M88.4 R8, [R0+0x11800] ;  /* 0x011800000008783b */ /* 0x000e280000000200 */
[----:B-1----:R-:W-:Y:S04]  /*5d40*/  STL [R1+0xa9c], R26 ;  /* 0x000a9c1a01007387 */ /* 0x002fe80000100800 */
[----:B------:R-:W-:Y:S04]  /*5d50*/  STL [R1+0xa98], R27 ;  /* 0x000a981b01007387 */ /* 0x000fe80000100800 */
[----:B--2---:R-:W-:Y:S04]  /*5d60*/  STL.64 [R1+0x8], R14 ;  /* 0x0000080e01007387 */ /* 0x004fe80000100a00 */
[----:B0-----:R-:W-:Y:S04]  /*5d70*/  STL.64 [R1+0x70], R8 ;  /* 0x0000700801007387 */ /* 0x001fe80000100a00 */
[----:B------:R-:W-:Y:S04]  /*5d80*/  STL.64 [R1+0x78], R10 ;  /* 0x0000780a01007387 */ /* 0x000fe80000100a00 */
[----:B------:R-:W0:Y:S04]  /*5d90*/  LDSM.16.M88.4 R8, [R0+0x13000] ;  /* 0x013000000008783b */ /* 0x000e280000000200 */
[----:B------:R-:W-:Y:S04]  /*5da0*/  STL.64 [R1+0xb0], R20 ;  /* 0x0000b01401007387 */ /* 0x000fe80000100a00 */
[----:B------:R-:W-:Y:S04]  /*5db0*/  STL.64 [R1+0xb8], R22 ;  /* 0x0000b81601007387 */ /* 0x000fe80000100a00 */
[----:B------:R1:W-:Y:S04]  /*5dc0*/  STL.64 [R1+0xa0], R16 ;  /* 0x0000a01001007387 */ /* 0x0003e80000100a00 */
[----:B------:R2:W-:Y:S04]  /*5dd0*/  STL.64 [R1+0xa8], R18 ;  /* 0x0000a81201007387 */ /* 0x0005e80000100a00 */
[----:B------:R-:W-:Y:S04]  /*5de0*/  LDSM.16.MT88.4 R20, [R28+0x200] ;  /* 0x000200001c14783b */ /* 0x000fe80000004200 */
[----:B0-----:R-:W-:Y:S01]  /*5df0*/  STL.64 [R1+0x90], R8 ;  /* 0x0000900801007387 */ /* 0x001fe20000100a00 */
[----:B------:R-:W-:-:S02]  /*5e00*/  IMAD.MOV.U32 R29, RZ, RZ, R10 ;  /* 0x000000ffff1d7224 */ /* 0x000fc400078e000a */
[----:B------:R-:W-:Y:S01]  /*5e10*/  IMAD.MOV.U32 R3, RZ, RZ, R11 ;  /* 0x000000ffff037224 */ /* 0x000fe200078e000b */
[----:B------:R-:W-:Y:S04]  /*5e20*/  STL.64 [R1+0x98], R10 ;  /* 0x0000980a01007387 */ /* 0x000fe80000100a00 */
[----:B------:R-:W0:Y:S04]  /*5e30*/  LDSM.16.M88.4 R8, [R0+0x13800] ;  /* 0x013800000008783b */ /* 0x000e280000000200 */
[----:B------:R-:W-:Y:S04]  /*5e40*/  STL [R1+0xb34], R3 ;  /* 0x000b340301007387 */ /* 0x000fe80000100800 */
[----:B------:R-:W-:Y:S04]  /*5e50*/  STL [R1+0xb30], R29 ;  /* 0x000b301d01007387 */ /* 0x000fe80000100800 */
[----:B-1----:R-:W3:Y:S04]  /*5e60*/  LDL.LU.64 R16, [R1+0x340] ;  /* 0x0003400001107983 */ /* 0x002ee80000300a00 */
[----:B--2---:R-:W3:Y:S04]  /*5e70*/  LDL.LU.64 R18, [R1+0x348] ;  /* 0x0003480001127983 */ /* 0x004ee80000300a00 */
[----:B0-----:R-:W-:Y:S04]  /*5e80*/  STL.64 [R1+0x80], R8 ;  /* 0x0000800801007387 */ /* 0x001fe80000100a00 */
[----:B------:R-:W-:Y:S04]  /*5e90*/  STL.64 [R1+0x88], R10 ;  /* 0x0000880a01007387 */ /* 0x000fe80000100a00 */
[----:B------:R-:W0:Y:S04]  /*5ea0*/  LDSM.16.MT88.4 R8, [R28+0x100] ;  /* 0x000100001c08783b */ /* 0x000e280000004200 */
[----:B0-----:R-:W-:Y:S04]  /*5eb0*/  STL.64 [R1+0xc18], R10 ;  /* 0x000c180a01007387 */ /* 0x001fe80000100a00 */
[----:B------:R0:W-:Y:S04]  /*5ec0*/  STL.64 [R1+0xc10], R8 ;  /* 0x000c100801007387 */ /* 0x0001e80000100a00 */
[----:B0-----:R-:W2:Y:S04]  /*5ed0*/  LDL.64 R8, [R1+0x80] ;  /* 0x0000800001087983 */ /* 0x001ea80000100a00 */
[----:B--2---:R0:W-:Y:S04]  /*5ee0*/  STL.64 [R1+0xc20], R8 ;  /* 0x000c200801007387 */ /* 0x0041e80000100a00 */
[----:B0-----:R-:W2:Y:S04]  /*5ef0*/  LDL.64 R8, [R1+0x90] ;  /* 0x0000900001087983 */ /* 0x001ea80000100a00 */
[----:B--2---:R0:W-:Y:S04]  /*5f00*/  STL.64 [R1+0xc38], R8 ;  /* 0x000c380801007387 */ /* 0x0041e80000100a00 */
[----:B0-----:R-:W2:Y:S04]  /*5f10*/  LDL.64 R8, [R1+0xa0] ;  /* 0x0000a00001087983 */ /* 0x001ea80000100a00 */
[----:B--2---:R0:W-:Y:S04]  /*5f20*/  STL.64 [R1+0xc48], R8 ;  /* 0x000c480801007387 */ /* 0x0041e80000100a00 */
[----:B0-----:R-:W2:Y:S04]  /*5f30*/  LDL.64 R8, [R1+0xb0] ;  /* 0x0000b00001087983 */ /* 0x001ea80000100a00 */
[----:B--2---:R0:W-:Y:S04]  /*5f40*/  STL.64 [R1+0xc58], R8 ;  /* 0x000c580801007387 */ /* 0x0041e80000100a00 */
[----:B0-----:R-:W2:Y:S04]  /*5f50*/  LDL.LU.64 R8, [R1+0x360] ;  /* 0x0003600001087983 */ /* 0x001ea80000300a00 */
[----:B------:R-:W2:Y:S04]  /*5f60*/  LDL.LU.64 R10, [R1+0x368] ;  /* 0x00036800010a7983 */ /* 0x000ea80000300a00 */
[----:B------:R-:W-:Y:S04]  /*5f70*/  STL.64 [R1+0xba0], R22 ;  /* 0x000ba01601007387 */ /* 0x000fe80000100a00 */
[----:B------:R0:W-:Y:S04]  /*5f80*/  STL.64 [R1+0xb98], R20 ;  /* 0x000b981401007387 */ /* 0x0001e80000100a00 */
[----:B0-----:R-:W2:Y:S02]  /*5f90*/  LDL.64 R20, [R1+0x10] ;  /* 0x0000100001147983 */ /* 0x001ea40000100a00 */
[C---:B--2---:R-:W-:Y:S11]  /*5fa0*/  HMMA.16816.F32.BF16 R8, R4.reuse, R20, R8 ;  /* 0x000000140408723c */ /* 0x044ff60000041808 */
[----:B------:R-:W-:Y:S11]  /*5fb0*/  @!UPT UIADD3 URZ, URZ, URZ, URZ ;  /* 0x0000003f3f3ff290 */ /* 0x000ff6000fffe03f */
[----:B------:R-:W-:Y:S01]  /*5fc0*/  @!UPT UIADD3 URZ, URZ, URZ, URZ ;  /* 0x0000003f3f3ff290 */ /* 0x000fe2000fffe03f */
[----:B------:R0:W-:Y:S04]  /*5fd0*/  STL.64 [R1+0x1a0], R8 ;  /* 0x0001a00801007387 */ /* 0x0001e80000100a00 */
[----:B------:R1:W-:Y:S04]  /*5fe0*/  STL.64 [R1+0x1a8], R10 ;  /* 0x0001a80a01007387 */ /* 0x0003e80000100a00 */
[----:B0-----:R-:W2:Y:S04]  /*5ff0*/  LDL.LU.64 R8, [R1+0x300] ;  /* 0x0003000001087983 */ /* 0x001ea80000300a00 */
[----:B-1----:R-:W2:Y:S04]  /*6000*/  LDL.LU.64 R10, [R1+0x308] ;  /* 0x00030800010a7983 */ /* 0x002ea80000300a00 */
[----:B------:R0:W-:Y:S04]  /*6010*/  STL.64 [R1+0xc40], R20 ;  /* 0x000c401401007387 */ /* 0x0001e80000100a00 */
[----:B0-----:R-:W4:Y:S04]  /*6020*/  LDL.LU.64 R20, [R1+0x350] ;  /* 0x0003500001147983 */ /* 0x001f280000300a00 */
[----:B------:R-:W4:Y:S04]  /*6030*/  LDL.LU.64 R22, [R1+0x358] ;  /* 0x0003580001167983 */ /* 0x000f280000300a00 */
[----:B------:R0:W-:Y:S01]  /*6040*/  STL.64 [R1+0xc50], R12 ;  /* 0x000c500c01007387 */ /* 0x0001e20000100a00 */
[C---:B----4-:R-:W-:Y:S03]  /*6050*/  HMMA.16816.F32.BF16 R20, R4.reuse, R12, R20 ;  /* 0x0000000c0414723c */ /* 0x050fe60000041814 */
[----:B0-----:R-:W4:Y:S11]  /*6060*/  LDL.LU.64 R12, [R1+0x2f0] ;  /* 0x0002f000010c7983 */ /* 0x001f360000300a00 */
[----:B------:R-:W-:Y:S09]  /*6070*/  @!UPT UIADD3 URZ, URZ, URZ, URZ ;  /* 0x0000003f3f3ff290 */ /* 0x000ff2000fffe03f */
[----:B------:R-:W-:Y:S04]  /*6080*/  STL.64 [R1+0x180], R20 ;  /* 0x0001801401007387 */ /* 0x000fe80000100a00 */
[----:B------:R-:W-:Y:S04]  /*6090*/  STL.64 [R1+0x188], R22 ;  /* 0x0001881601007387 */ /* 0x000fe80000100a00 */
[----:B------:R-:W2:Y:S01]  /*60a0*/  LDL.LU.64 R14, [R1+0x2f8] ;  /* 0x0002f800010e7983 */ /* 0x000ea20000300a00 */
[C---:B---3--:R-:W-:Y:S03]  /*60b0*/  HMMA.16816.F32.BF16 R16, R4.reuse, R24, R16 ;  /* 0x000000180410723c */ /* 0x048fe60000041810 */
[----:B--2---:R-:W-:Y:S04]  /*60c0*/  STL.64 [R1+0xc68], R14 ;  /* 0x000c680e01007387 */ /* 0x004fe80000100a00 */
[----:B----4-:R0:W-:Y:S04]  /*60d0*/  STL.64 [R1+0xc60], R12 ;  /* 0x000c600c01007387 */ /* 0x0101e80000100a00 */
[----:B0-----:R-:W2:Y:S04]  /*60e0*/  LDL.64 R12, [R1+0x70] ;  /* 0x00007000010c7983 */ /* 0x001ea80000100a00 */
[----:B------:R-:W3:Y:S04]  /*60f0*/  LDL.LU.64 R20, [R1+0x2e0] ;  /* 0x0002e00001147983 */ /* 0x000ee80000300a00 */
[----:B------:R-:W3:Y:S04]  /*6100*/  LDL.LU.64 R22, [R1+0x2e8] ;  /* 0x0002e80001167983 */ /* 0x000ee80000300a00 */
[----:B------:R0:W-:Y:S04]  /*6110*/  STL.64 [R1+0x170], R16 ;  /* 0x0001701001007387 */ /* 0x0001e80000100a00 */
[----:B------:R1:W-:Y:S04]  /*6120*/  STL.64 [R1+0x178], R18 ;  /* 0x0001781201007387 */ /* 0x0003e80000100a00 */
[----:B0-----:R-:W4:Y:S04]  /*6130*/  LDL.LU.64 R16, [R1+0x2a0] ;  /* 0x0002a00001107983 */ /* 0x001f280000300a00 */
[----:B-1----:R-:W3:Y:S01]  /*6140*/  LDL.LU.64 R18, [R1+0x2a8] ;  /* 0x0002a80001127983 */ /* 0x002ee20000300a00 */
[----:B--2---:R-:W-:Y:S01]  /*6150*/  HMMA.16816.F32.BF16 R8, R4, R12, R8 ;  /* 0x0000000c0408723c */ /* 0x004fe20000041808 */
[----:B------:R-:W-:-:S02]  /*6160*/  IMAD.MOV.U32 R2, RZ, RZ, R12 ;  /* 0x000000ffff027224 */ /* 0x000fc400078e000c */
[----:B------:R-:W-:Y:S01]  /*6170*/  IMAD.MOV.U32 R0, RZ, RZ, R13 ;  /* 0x000000ffff007224 */ /* 0x000fe200078e000d */
[----:B---3--:R-:W-:Y:S04]  /*6180*/  STL.64 [R1+0xc30], R18 ;  /* 0x000c301201007387 */ /* 0x008fe80000100a00 */
[----:B----4-:R0:W-:Y:S11]  /*6190*/  STL.64 [R1+0xc28], R16 ;  /* 0x000c281001007387 */ /* 0x0101f60000100a00 */
[----:B------:R-:W-:Y:S05]  /*61a0*/  @!UPT UIADD3 URZ, URZ, URZ, URZ ;  /* 0x0000003f3f3ff290 */ /* 0x000fea000fffe03f */
[----:B------:R-:W-:Y:S02]  /*61b0*/  IMAD.MOV.U32 R26, RZ, RZ, R8 ;  /* 0x000000ffff1a7224 */ /* 0x000fe400078e0008 */
[----:B------:R-:W-:Y:S01]  /*61c0*/  IMAD.MOV.U32 R27, RZ, RZ, R9 ;  /* 0x000000ffff1b7224 */ /* 0x000fe200078e0009 */
[----:B0-----:R-:W2:Y:S04]  /*61d0*/  LDL.LU.64 R16, [R1+0x2d0] ;  /* 0x0002d00001107983 */ /* 0x001ea80000300a00 */
[----:B------:R-:W2:Y:S04]  /*61e0*/  LDL.LU.64 R18, [R1+0x2d8] ;  /* 0x0002d80001127983 */ /* 0x000ea80000300a00 */
[----:B------:R-:W3:Y:S04]  /*61f0*/  LDL.LU.64 R14, [R1+0xc68] ;  /* 0x000c6800010e7983 */ /* 0x000ee80000300a00 */
[----:B------:R-:W3:Y:S04]  /*6200*/  LDL.LU.64 R12, [R1+0xc60] ;  /* 0x000c6000010c7983 */ /* 0x000ee80000300a00 */
[----:B------:R-:W-:Y:S04]  /*6210*/  STL.64 [R1+0x168], R10 ;  /* 0x0001680a01007387 */ /* 0x000fe80000100a00 */
[----:B------:R-:W3:Y:S04]  /*6220*/  LDL.LU.64 R8, [R1+0xc58] ;  /* 0x000c580001087983 */ /* 0x000ee80000300a00 */
[----:B------:R-:W-:Y:S04]  /*6230*/  STL [R1+0xaa4], R26 ;  /* 0x000aa41a01007387 */ /* 0x000fe80000100800 */
[----:B------:R-:W-:Y:S01]  /*6240*/  STL [R1+0xaa0], R27 ;  /* 0x000aa01b01007387 */ /* 0x000fe20000100800 */
[----:B---3--:R-:W-:Y:S01]  /*6250*/  HMMA.16816.F32.BF16 R12, R4, R8, R12 ;  /* 0x00000008040c723c */ /* 0x008fe2000004180c */
[----:B------:R-:W-:Y:S11]  /*6260*/  IMAD.MOV.U32 R3, RZ, RZ, R9 ;  /* 0x000000ffff037224 */ /* 0x000ff600078e0009 */
[----:B------:R-:W-:Y:S11]  /*6270*/  @!UPT UIADD3 URZ, URZ, URZ, URZ ;  /* 0x0000003f3f3ff290 */ /* 0x000ff6000fffe03f */
[----:B------:R0:W-:Y:S04]  /*6280*/  STL.64 [R1+0x150], R12 ;  /* 0x0001500c01007387 */ /* 0x0001e80000100a00 */
[----:B------:R1:W-:Y:S04]  /*6290*/  STL.64 [R1+0x158], R14 ;  /* 0x0001580e01007387 */ /* 0x0003e80000100a00 */
[----:B0-----:R-:W3:Y:S01]  /*62a0*/  LDL.LU.64 R12, [R1+0xc50] ;  /* 0x000c5000010c7983 */ /* 0x001ee20000300a00 */
[----:B-1----:R-:W-:-:S03]  /*62b0*/  IMAD.MOV.U32 R14, RZ, RZ, R8 ;  /* 0x000000ffff0e7224 */ /* 0x002fc600078e0008 */
[----:B------:R-:W4:Y:S02]  /*62c0*/  LDL.LU.64 R8, [R1+0xc48] ;  /* 0x000c480001087983 */ /* 0x000f240000300a00 */
[----:B----4-:R-:W-:Y:S01]  /*62d0*/  HMMA.16816.F32.BF16 R20, R4, R8, R20 ;  /* 0x000000080414723c */ /* 0x010fe20000041814 */
[----:B------:R-:W-:Y:S11]  /*62e0*/  IMAD.MOV.U32 R15, RZ, RZ, R9 ;  /* 0x000000ffff0f7224 */ /* 0x000ff600078e0009 */
[----:B------:R-:W-:Y:S11]  /*62f0*/  @!UPT UIADD3 URZ, URZ, URZ, URZ ;  /* 0x0000003f3f3ff290 */ /* 0x000ff6000fffe03f */
[----:B------:R0:W-:Y:S04]  /*6300*/  STL.64 [R1+0x140], R20 ;  /* 0x0001401401007387 */ /* 0x0001e80000100a00 */
[----:B------:R1:W-:Y:S04]  /*6310*/  STL.64 [R1+0x148], R22 ;  /* 0x0001481601007387 */ /* 0x0003e80000100a00 */
[----:B0-----:R-:W4:Y:S01]  /*6320*/  LDL.LU.64 R20, [R1+0xc40] ;  /* 0x000c400001147983 */ /* 0x001f220000300a00 */
[----:B-1----:R-:W-:-:S03]  /*6330*/  IMAD.MOV.U32 R22, RZ, RZ, R8 ;  /* 0x000000ffff167224 */ /* 0x002fc600078e0008 */
[----:B------:R-:W2:Y:S02]  /*6340*/  LDL.LU.64 R8, [R1+0xc38] ;  /* 0x000c380001087983 */ /* 0x000ea40000300a00 */
[C---:B--2---:R-:W-:Y:S01]  /*6350*/  HMMA.16816.F32.BF16 R16, R4.reuse, R8, R16 ;  /* 0x000000080410723c */ /* 0x044fe20000041810 */
[----:B------:R-:W-:Y:S02]  /*6360*/  IMAD.MOV.U32 R26, RZ, RZ, R8 ;  /* 0x000000ffff1a7224 */ /* 0x000fe400078e0008 */
[----:B------:R-:W-:Y:S11]  /*6370*/  IMAD.MOV.U32 R23, RZ, RZ, R9 ;  /* 0x000000ffff177224 */ /* 0x000ff600078e0009 */
[----:B------:R-:W-:Y:S09]  /*6380*/  @!UPT UIADD3 URZ, URZ, URZ, URZ ;  /* 0x0000003f3f3ff290 */ /* 0x000ff2000fffe03f */
[----:B------:R-:W-:Y:S04]  /*6390*/  STL.64 [R1+0x130], R16 ;  /* 0x0001301001007387 */ /* 0x000fe80000100a00 */
[----:B------:R0:W-:Y:S04]  /*63a0*/  STL.64 [R1+0x138], R18 ;  /* 0x0001381201007387 */ /* 0x0001e80000100a00 */
[----:B0-----:R-:W2:Y:S04]  /*63b0*/  LDL.LU.64 R18, [R1+0xc30] ;  /* 0x000c300001127983 */ /* 0x001ea80000300a00 */
[----:B------:R-:W2:Y:S04]  /*63c0*/  LDL.LU.64 R16, [R1+0xc28] ;  /* 0x000c280001107983 */ /* 0x000ea80000300a00 */
[----:B------:R-:W2:Y:S02]  /*63d0*/  LDL.LU.64 R8, [R1+0xc20] ;  /* 0x000c200001087983 */ /* 0x000ea40000300a00 */
[----:B--2---:R-:W-:Y:S07]  /*63e0*/  HMMA.16816.F32.BF16 R4, R4, R8, R16 ;  /* 0x000000080404723c */ /* 0x004fee0000041810 */
[----:B------:R-:W-:-:S02]  /*63f0*/  IMAD.MOV.U32 R17, RZ, RZ, R8 ;  /* 0x000000ffff117224 */ /* 0x000fc400078e0008 */
[----:B------:R-:W-:Y:S11]  /*6400*/  IMAD.MOV.U32 R16, RZ, RZ, R9 ;  /* 0x000000ffff107224 */ /* 0x000ff600078e0009 */
[----:B------:R-:W-:Y:S03]  /*6410*/  @!UPT UIADD3 URZ, URZ, URZ, URZ ;  /* 0x0000003f3f3ff290 */ /* 0x000fe6000fffe03f */
[----:B------:R0:W-:Y:S04]  /*6420*/  STL.64 [R1+0x110], R4 ;  /* 0x0001100401007387 */ /* 0x0001e80000100a00 */
[----:B------:R-:W-:Y:S04]  /*6430*/  STL.64 [R1+0x118], R6 ;  /* 0x0001180601007387 */ /* 0x000fe80000100a00 */
[----:B------:R-:W3:Y:S01]  /*6440*/  LDL.LU.64 R10, [R1+0xc18] ;  /* 0x000c1800010a7983 */ /* 0x000ee20000300a00 */
[----:B0-----:R-:W-:-:S03]  /*6450*/  IMAD.MOV.U32 R4, RZ, RZ, R17 ;  /* 0x000000ffff047224 */ /* 0x001fc600078e0011 */
[----:B------:R-:W3:Y:S01]  /*6460*/  LDL.LU.64 R8, [R1+0xc10] ;  /* 0x000c100001087983 */ /* 0x000ee20000300a00 */
[----:B------:R-:W-:-:S03]  /*6470*/  IMAD.MOV.U32 R5, RZ, RZ, R16 ;  /* 0x000000ffff057224 */ /* 0x000fc600078e0010 */
[----:B------:R-:W3:Y:S04]  /*6480*/  LDL.LU.64 R16, [R1+0x280] ;  /* 0x0002800001107983 */ /* 0x000ee80000300a00 */
[----:B------:R-:W3:Y:S04]  /*6490*/  LDL.LU.64 R18, [R1+0x288] ;  /* 0x0002880001127983 */ /* 0x000ee80000300a00 */
[----:B------:R0:W-:Y:S02]  /*64a0*/  STL.64 [R1+0xba8], R4 ;  /* 0x000ba80401007387 */ /* 0x0001e40000100a00 */
[----:B0-----:R-:W-:-:S02]  /*64b0*/  IMAD.MOV.U32 R4, RZ, RZ, R26 ;  /* 0x000000ffff047224 */ /* 0x001fc400078e001a */
[----:B------:R-:W-:-:S05]  /*64c0*/  IMAD.MOV.U32 R5, RZ, RZ, R23 ;  /* 0x000000ffff057224 */ /* 0x000fca00078e0017 */
[----:B------:R0:W-:Y:S02]  /*64d0*/  STL.64 [R1+0xbc0], R4 ;  /* 0x000bc00401007387 */ /* 0x0001e40000100a00 */
[----:B0-----:R-:W-:Y:S02]  /*64e0*/  IMAD.MOV.U32 R4, RZ, RZ, R22 ;  /* 0x000000ffff047224 */ /* 0x001fe400078e0016 */
[----:B------:R-:W-:-:S05]  /*64f0*/  IMAD.MOV.U32 R5, RZ, RZ, R15 ;  /* 0x000000ffff057224 */ /* 0x000fca00078e000f */
[----:B------:R0:W-:Y:S02]  /*6500*/  STL.64 [R1+0xbd8], R4 ;  /* 0x000bd80401007387 */ /* 0x0001e40000100a00 */
[----:B0-----:R-:W-:Y:S02]  /*6510*/  IMAD.MOV.U32 R4, RZ, RZ, R14 ;  /* 0x000000ffff047224 */ /* 0x001fe400078e000e */
[----:B------:R-:W-:-:S05]  /*6520*/  IMAD.MOV.U32 R5, RZ, RZ, R3 ;  /* 0x000000ffff057224 */ /* 0x000fca00078e0003 */
[----:B------:R0:W-:Y:S02]  /*6530*/  STL.64 [R1+0xbf0], R4 ;  /* 0x000bf00401007387 */ /* 0x0001e40000100a00 */
[----:B0-----:R-:W-:Y:S02]  /*6540*/  IMAD.MOV.U32 R4, RZ, RZ, R2 ;  /* 0x000000ffff047224 */ /* 0x001fe400078e0002 */
[----:B------:R-:W-:-:S05]  /*6550*/  IMAD.MOV.U32 R5, RZ, RZ, R0 ;  /* 0x000000ffff057224 */ /* 0x000fca00078e0000 */
[----:B------:R0:W-:Y:S04]  /*6560*/  STL.64 [R1+0xc08], R4 ;  /* 0x000c080401007387 */ /* 0x0001e80000100a00 */
[----:B0-----:R-:W2:Y:S04]  /*6570*/  LDL.LU.64 R4, [R1+0x290] ;  /* 0x0002900001047983 */ /* 0x001ea80000300a00 */
[----:B------:R-:W2:Y:S01]  /*6580*/  LDL.LU.64 R6, [R1+0x298] ;  /* 0x0002980001067983 */ /* 0x000ea20000300a00 */
[----:B----4-:R-:W-:Y:S02]  /*6590*/  IMAD.MOV.U32 R2, RZ, RZ, R20 ;  /* 0x000000ffff027224 */ /* 0x010fe400078e0014 */
[----:B------:R-:W-:Y:S01]  /*65a0*/  IMAD.MOV.U32 R0, RZ, RZ, R21 ;  /* 0x000000ffff007224 */ /* 0x000fe200078e0015 */
[C---:B---3--:R-:W-:Y:S08]  /*65b0*/  HMMA.16816.F32.BF16 R16, R8.reuse, R12, R16 ;  /* 0x0000000c0810723c */ /* 0x048ff00000041810 */
[C---:B--2---:R-:W-:Y:S11]  /*65c0*/  HMMA.16816.F32.BF16 R4, R8.reuse, R20, R4 ;  /* 0x000000140804723c */ /* 0x044ff60000041804 */
[----:B------:R-:W-:Y:S11]  /*65d0*/  @!UPT UIADD3 URZ, URZ, URZ, URZ ;  /* 0x0000003f3f3ff290 */ /* 0x000ff6000fffe03f */
[----:B------:R-:W-:Y:S01]  /*65e0*/  @!UPT UIADD3 URZ, URZ, URZ, URZ ;  /* 0x0000003f3f3ff290 */ /* 0x000fe2000fffe03f */
[----:B------:R0:W-:Y:S04]  /*65f0*/  STL.64 [R1+0xf0], R4 ;  /* 0x0000f00401007387 */ /* 0x0001e80000100a00 */
[----:B------:R1:W-:Y:S04]  /*6600*/  STL.64 [R1+0xf8], R6 ;  /* 0x0000f80601007387 */ /* 0x0003e80000100a00 */
[----:B0-----:R-:W2:Y:S04]  /*6610*/  LDL.LU.64 R4, [R1+0x240] ;  /* 0x0002400001047983 */ /* 0x001ea80000300a00 */
[----:B-1----:R-:W2:Y:S04]  /*6620*/  LDL.LU.64 R6, [R1+0x248] ;  /* 0x0002480001067983 */ /* 0x002ea80000300a00 */
[----:B------:R-:W-:Y:S04]  /*6630*/  STL.64 [R1+0xe0], R16 ;  /* 0x0000e01001007387 */ /* 0x000fe80000100a00 */
[----:B------:R-:W-:Y:S04]  /*6640*/  STL.64 [R1+0xe8], R18 ;  /* 0x0000e81201007387 */ /* 0x000fe80000100a00 */
[----:B------:R-:W3:Y:S04]  /*6650*/  LDL.LU.64 R20, [R1+0x1d0] ;  /* 0x0001d00001147983 */ /* 0x000ee80000300a00 */
[----:B------:R-:W4:Y:S04]  /*6660*/  LDL.LU.64 R22, [R1+0x1d8] ;  /* 0x0001d80001167983 */ /* 0x000f280000300a00 */
[----:B----4-:R-:W-:Y:S04]  /*6670*/  STL.64 [R1+0xbb8], R22 ;  /* 0x000bb81601007387 */ /* 0x010fe80000100a00 */
[----:B---3--:R0:W-:Y:S04]  /*6680*/  STL.64 [R1+0xbb0], R20 ;  /* 0x000bb01401007387 */ /* 0x0081e80000100a00 */
[----:B0-----:R-:W3:Y:S04]  /*6690*/  LDL.LU.64 R20, [R1+0x1f0] ;  /* 0x0001f00001147983 */ /* 0x001ee80000300a00 */
        /* <DEDUP_REMOVED lines=8> */
[----:B------:R-:W4:Y:S01]  /*6720*/  LDL.LU.64 R22, [R1+0x228] ;  /* 0x0002280001167983 */ /* 0x000f220000300a00 */
[C---:B--2---:R-:W-:Y:S03]  /*6730*/  HMMA.16816.F32.BF16 R4, R8.reuse, R24, R4 ;  /* 0x000000180804723c */ /* 0x044fe60000041804 */
[----:B----4-:R-:W-:Y:S04]  /*6740*/  STL.64 [R1+0xc00], R22 ;  /* 0x000c001601007387 */ /* 0x010fe80000100a00 */
[----:B---3--:R0:W-:Y:S04]  /*6750*/  STL.64 [R1+0xbf8], R20 ;  /* 0x000bf81401007387 */ /* 0x0081e80000100a00 */
[----:B0-----:R-:W2:Y:S04]  /*6760*/  LDL.LU.64 R20, [R1+0x230] ;  /* 0x0002300001147983 */ /* 0x001ea80000300a00 */
[----:B------:R-:W2:Y:S04]  /*6770*/  LDL.LU.64 R22, [R1+0x238] ;  /* 0x0002380001167983 */ /* 0x000ea80000300a00 */
[----:B------:R-:W-:Y:S04]  /*6780*/  STL.64 [R1+0xb80], R12 ;  /* 0x000b800c01007387 */ /* 0x000fe80000100a00 */
[----:B------:R-:W3:Y:S04]  /*6790*/  LDL.LU.64 R16, [R1+0x1b0] ;  /* 0x0001b00001107983 */ /* 0x000ee80000300a00 */
[----:B------:R-:W4:Y:S04]  /*67a0*/  LDL.LU.64 R18, [R1+0x1b8] ;  /* 0x0001b80001127983 */ /* 0x000f280000300a00 */
[----:B----4-:R-:W-:Y:S04]  /*67b0*/  STL.64 [R1+0xb90], R18 ;  /* 0x000b901201007387 */ /* 0x010fe80000100a00 */
[----:B---3--:R0:W-:Y:S04]  /*67c0*/  STL.64 [R1+0xb88], R16 ;  /* 0x000b881001007387 */ /* 0x0081e80000100a00 */
[----:B0-----:R-:W3:Y:S04]  /*67d0*/  LDL.LU.64 R16, [R1+0x1c0] ;  /* 0x0001c00001107983 */ /* 0x001ee80000300a00 */
[----:B------:R-:W3:Y:S04]  /*67e0*/  LDL.LU.64 R18, [R1+0x1c8] ;  /* 0x0001c80001127983 */ /* 0x000ee80000300a00 */
[----:B------:R0:W-:Y:S04]  /*67f0*/  STL.64 [R1+0xd0], R4 ;  /* 0x0000d00401007387 */ /* 0x0001e80000100a00 */
[----:B------:R2:W-:Y:S04]  /*6800*/  STL.64 [R1+0xd8], R6 ;  /* 0x0000d80601007387 */ /* 0x0005e80000100a00 */
[----:B0-----:R-:W2:Y:S02]  /*6810*/  LDL.LU.64 R4, [R1+0xc08] ;  /* 0x000c080001047983 */ /* 0x001ea40000300a00 */
[C---:B--2---:R-:W-:Y:S02]  /*6820*/  HMMA.16816.F32.BF16 R4, R8.reuse, R4, R20 ;  /* 0x000000040804723c */ /* 0x044fe40000041814 */
[----:B------:R-:W2:Y:S04]  /*6830*/  LDL.LU.64 R22, [R1+0xc00] ;  /* 0x000c000001167983 */ /* 0x000ea80000300a00 */
[----:B------:R-:W2:Y:S11]  /*6840*/  LDL.LU.64 R20, [R1+0xbf8] ;  /* 0x000bf80001147983 */ /* 0x000eb60000300a00 */
[----:B------:R-:W-:Y:S06]  /*6850*/  @!UPT UIADD3 URZ, URZ, URZ, URZ ;  /* 0x0000003f3f3ff290 */ /* 0x000fec000fffe03f */
        /* <DEDUP_REMOVED lines=17> */
[----:B--2---:R-:W-:Y:S02]  /*6970*/  HMMA.16816.F32.BF16 R4, R8, R4, R20 ;  /* 0x000000040804723c */ /* 0x004fe40000041814 */
[----:B------:R-:W2:Y:S04]  /*6980*/  LDL.LU.64 R22, [R1+0xbb8] ;  /* 0x000bb80001167983 */ /* 0x000ea80000300a00 */
[----:B------:R-:W2:Y:S11]  /*6990*/  LDL.LU.64 R20, [R1+0xbb0] ;  /* 0x000bb00001147983 */ /* 0x000eb60000300a00 */
[----:B------:R-:W-:Y:S06]  /*69a0*/  @!UPT UIADD3 URZ, URZ, URZ, URZ ;  /* 0x0000003f3f3ff290 */ /* 0x000fec000fffe03f */
[----:B------:R0:W-:Y:S01]  /*69b0*/  STL [R1+0x40], R4 ;  /* 0x0000400401007387 */ /* 0x0001e20000100800 */
[----:B------:R-:W-:-:S03]  /*69c0*/  IMAD.MOV.U32 R26, RZ, RZ, R5 ;  /* 0x000000ffff1a7224 */ /* 0x000fc600078e0005 */
[----:B------:R1:W-:Y:S04]  /*69d0*/  STL [R1+0x4c], R7 ;  /* 0x00004c0701007387 */ /* 0x0003e80000100800 */
[----:B0-----:R-:W2:Y:S01]  /*69e0*/  LDL.LU.64 R4, [R1+0xba8] ;  /* 0x000ba80001047983 */ /* 0x001ea20000300a00 */
[----:B------:R-:W-:-:S03]  /*69f0*/  IMAD.MOV.U32 R27, RZ, RZ, R6 ;  /* 0x000000ffff1b7224 */ /* 0x000fc600078e0006 */
[----:B------:R-:W-:Y:S04]  /*6a00*/  STL [R1+0xaac], R26 ;  /* 0x000aac1a01007387 */ /* 0x000fe80000100800 */
[----:B------:R-:W-:Y:S01]  /*6a10*/  STL [R1+0xaa8], R27 ;  /* 0x000aa81b01007387 */ /* 0x000fe20000100800 */
[----:B--2---:R-:W-:Y:S03]  /*6a20*/  HMMA.16816.F32.BF16 R8, R8, R4, R20 ;  /* 0x000000040808723c */ /* 0x004fe60000041814 */
[----:B------:R-:W3:Y:S04]  /*6a30*/  LDL.LU.64 R22, [R1+0xba0] ;  /* 0x000ba00001167983 */ /* 0x000ee80000300a00 */
[----:B------:R-:W3:Y:S01]  /*6a40*/  LDL.LU.64 R20, [R1+0xb98] ;  /* 0x000b980001147983 */ /* 0x000ee20000300a00 */
[----:B------:R-:W-:-:S02]  /*6a50*/  IMAD.MOV.U32 R12, RZ, RZ, R2 ;  /* 0x000000ffff0c7224 */ /* 0x000fc400078e0002 */
[----:B------:R-:W-:Y:S01]  /*6a60*/  IMAD.MOV.U32 R13, RZ, RZ, R0 ;  /* 0x000000ffff0d7224 */ /* 0x000fe200078e0000 */
[----:B------:R-:W2:Y:S04]  /*6a70*/  LDL.LU.64 R4, [R1+0x1e0] ;  /* 0x0001e00001047983 */ /* 0x000ea80000300a00 */
[----:B-1----:R-:W2:Y:S08]  /*6a80*/  LDL.LU.64 R6, [R1+0x1e8] ;  /* 0x0001e80001067983 */ /* 0x002eb00000300a00 */
[----:B------:R0:W-:Y:S04]  /*6a90*/  STL.64 [R1+0x30], R8 ;  /* 0x0000300801007387 */ /* 0x0001e80000100a00 */
[----:B------:R-:W-:Y:S04]  /*6aa0*/  STL.64 [R1+0x38], R10 ;  /* 0x0000380a01007387 */ /* 0x000fe80000100a00 */
[----:B0-----:R-:W4:Y:S01]  /*6ab0*/  LDL.LU.64 R8, [R1+0xa0] ;  /* 0x0000a00001087983 */ /* 0x001f220000300a00 */
[C---:B---3--:R-:W-:Y:S03]  /*6ac0*/  HMMA.16816.F32.BF16 R12, R20.reuse, R12, R16 ;  /* 0x0000000c140c723c */ /* 0x048fe60000041810 */
[----:B------:R-:W3:Y:S04]  /*6ad0*/  LDL.LU.64 R18, [R1+0xb90] ;  /* 0x000b900001127983 */ /* 0x000ee80000300a00 */
[----:B------:R-:W3:Y:S11]  /*6ae0*/  LDL.LU.64 R16, [R1+0xb88] ;  /* 0x000b880001107983 */ /* 0x000ef60000300a00 */
[----:B------:R-:W-:Y:S05]  /*6af0*/  @!UPT UIADD3 URZ, URZ, URZ, URZ ;  /* 0x0000003f3f3ff290 */ /* 0x000fea000fffe03f */
[----:B------:R-:W-:Y:S01]  /*6b00*/  STL.64 [R1+0x28], R14 ;  /* 0x0000280e01007387 */ /* 0x000fe20000100a00 */
[----:B------:R-:W-:Y:S02]  /*6b10*/  IMAD.MOV.U32 R26, RZ, RZ, R12 ;  /* 0x000000ffff1a7224 */ /* 0x000fe400078e000c */
[----:B------:R-:W-:Y:S02]  /*6b20*/  IMAD.MOV.U32 R27, RZ, RZ, R13 ;  /* 0x000000ffff1b7224 */ /* 0x000fe400078e000d */
[----:B------:R-:W3:Y:S02]  /*6b30*/  LDL.LU.64 R12, [R1+0xb80] ;  /* 0x000b8000010c7983 */ /* 0x000ee40000300a00 */
[----:B---3--:R-:W-:Y:S11]  /*6b40*/  HMMA.16816.F32.BF16 R16, R20, R12, R16 ;  /* 0x0000000c1410723c */ /* 0x008ff60000041810 */
[----:B------:R-:W-:Y:S11]  /*6b50*/  @!UPT UIADD3 URZ, URZ, URZ, URZ ;  /* 0x0000003f3f3ff290 */ /* 0x000ff6000fffe03f */
[----:B------:R-:W-:Y:S01]  /*6b60*/  @!UPT UIADD3 URZ, URZ, URZ, URZ ;  /* 0x0000003f3f3ff290 */ /* 0x000fe2000fffe03f */
[----:B------:R-:W-:Y:S04]  /*6b70*/  STL.64 [R1+0x120], R16 ;  /* 0x0001201001007387 */ /* 0x000fe80000100a00 */
[----:B------:R0:W-:Y:S04]  /*6b80*/  STL.64 [R1+0x128], R18 ;  /* 0x0001281201007387 */ /* 0x0001e80000100a00 */
[----:B0-----:R-:W3:Y:S04]  /*6b90*/  LDL.LU.64 R18, [R1+0xb78] ;  /* 0x000b780001127983 */ /* 0x001ee80000300a00 */
[----:B------:R-:W3:Y:S01]  /*6ba0*/  LDL.LU.64 R16, [R1+0xb70] ;  /* 0x000b700001107983 */ /* 0x000ee20000300a00 */
[----:B------:R-:W-:-:S02]  /*6bb0*/  IMAD.MOV.U32 R3, RZ, RZ, R12 ;  /* 0x000000ffff037224 */ /* 0x000fc400078e000c */
[----:B------:R-:W-:Y:S01]  /*6bc0*/  IMAD.MOV.U32 R29, RZ, RZ, R13 ;  /* 0x000000ffff1d7224 */ /* 0x000fe200078e000d */
[----:B------:R-:W2:Y:S04]  /*6bd0*/  LDL.LU.64 R14, [R1+0xb68] ;  /* 0x000b6800010e7983 */ /* 0x000ea80000300a00 */
[----:B------:R-:W2:Y:S01]  /*6be0*/  LDL.LU.64 R12, [R1+0xb60] ;  /* 0x000b6000010c7983 */ /* 0x000ea20000300a00 */
[C---:B---3--:R-:W-:Y:S11]  /*6bf0*/  HMMA.16816.F32.BF16 R16, R20.reuse, R24, R16 ;  /* 0x000000181410723c */ /* 0x048ff60000041810 */
[----:B------:R-:W-:Y:S11]  /*6c00*/  @!UPT UIADD3 URZ, URZ, URZ, URZ ;  /* 0x0000003f3f3ff290 */ /* 0x000ff6000fffe03f */
[----:B------:R-:W-:Y:S01]  /*6c10*/  @!UPT UIADD3 URZ, URZ, URZ, URZ ;  /* 0x0000003f3f3ff290 */ /* 0x000fe2000fffe03f */
[----:B------:R0:W-:Y:S04]  /*6c20*/  STL.64 [R1+0x1b0], R16 ;  /* 0x0001b01001007387 */ /* 0x0001e80000100a00 */
[----:B------:R-:W-:Y:S04]  /*6c30*/  STL.64 [R1+0x1b8], R18 ;  /* 0x0001b81201007387 */ /* 0x000fe80000100a00 */
[----:B0-----:R-:W2:Y:S04]  /*6c40*/  LDL.LU.64 R16, [R1+0x70] ;  /* 0x0000700001107983 */ /* 0x001ea80000300a00 */
[----:B------:R-:W-:Y:S04]  /*6c50*/  STL.64 [R1+0xb10], R26 ;  /* 0x000b101a01007387 */ /* 0x000fe80000100a00 */
[----:B------:R-:W-:Y:S01]  /*6c60*/  STL.64 [R1+0xb08], R24 ;  /* 0x000b081801007387 */ /* 0x000fe20000100a00 */
[----:B--2---:R-:W-:Y:S11]  /*6c70*/  HMMA.16816.F32.BF16 R12, R20, R16, R12 ;  /* 0x00000010140c723c */ /* 0x004ff6000004180c */
[----:B------:R-:W-:Y:S11]  /*6c80*/  @!UPT UIADD3 URZ, URZ, URZ, URZ ;  /* 0x0000003f3f3ff290 */ /* 0x000ff6000fffe03f */
[----:B------:R-:W-:Y:S01]  /*6c90*/  @!UPT UIADD3 URZ, URZ, URZ, URZ ;  /* 0x0000003f3f3ff290 */ /* 0x000fe2000fffe03f */
[----:B------:R0:W-:Y:S04]  /*6ca0*/  STL.64 [R1+0x200], R12 ;  /* 0x0002000c01007387 */ /* 0x0001e80000100a00 */
[----:B------:R-:W-:Y:S04]  /*6cb0*/  STL.64 [R1+0x208], R14 ;  /* 0x0002080e01007387 */ /* 0x000fe80000100a00 */
[----:B0-----:R-:W2:Y:S01]  /*6cc0*/  LDL.LU.64 R12, [R1+0xb0] ;  /* 0x0000b000010c7983 */ /* 0x001ea20000300a00 */
[----:B------:R-:W-:Y:S02]  /*6cd0*/  IMAD.MOV.U32 R25, RZ, RZ, R16 ;  /* 0x000000ffff197224 */ /* 0x000fe400078e0010 */
[----:B------:R-:W-:-:S02]  /*6ce0*/  IMAD.MOV.U32 R24, RZ, RZ, R17 ;  /* 0x000000ffff187224 */ /* 0x000fc400078e0011 */
[----:B------:R-:W0:Y:S04]  /*6cf0*/  LDSM.16.MT88.4 R16, [R28+0x300] ;  /* 0x000300001c10783b */ /* 0x000e280000004200 */
[----:B0-----:R-:W-:Y:S04]  /*6d00*/  STL.64 [R1+0xb40], R18 ;  /* 0x000b401201007387 */ /* 0x001fe80000100a00 */
[----:B------:R-:W-:Y:S01]  /*6d10*/  STL.64 [R1+0xb38], R16 ;  /* 0x000b381001007387 */ /* 0x000fe20000100a00 */
[----:B--2---:R-:W-:Y:S01]  /*6d20*/  HMMA.16816.F32.BF16 R4, R20, R12, R4 ;  /* 0x0000000c1404723c */ /* 0x004fe20000041804 */
[----:B------:R-:W-:-:S02]  /*6d30*/  IMAD.MOV.U32 R27, RZ, RZ, R12 ;  /* 0x000000ffff1b7224 */ /* 0x000fc400078e000c */
[----:B------:R-:W-:Y:S02]  /*6d40*/  IMAD.MOV.U32 R26, RZ, RZ, R13 ;  /* 0x000000ffff1a7224 */ /* 0x000fe400078e000d */
[----:B------:R-:W0:Y:S11]  /*6d50*/  LDSM.16.MT88.4 R12, [R28+0x4000] ;  /* 0x004000001c0c783b */ /* 0x000e360000004200 */
[----:B------:R-:W-:Y:S07]  /*6d60*/  @!UPT UIADD3 URZ, URZ, URZ, URZ ;  /* 0x0000003f3f3ff290 */ /* 0x000fee000fffe03f */
[----:B------:R1:W-:Y:S01]  /*6d70*/  STL.64 [R1+0x240], R4 ;  /* 0x0002400401007387 */ /* 0x0003e20000100a00 */
[----:B------:R-:W-:Y:S02]  /*6d80*/  IMAD.MOV.U32 R2, RZ, RZ, R6 ;  /* 0x000000ffff027224 */ /* 0x000fe400078e0006 */
[----:B------:R-:W-:Y:S01]  /*6d90*/  IMAD.MOV.U32 R0, RZ, RZ, R7 ;  /* 0x000000ffff007224 */ /* 0x000fe200078e0007 */
[----:B-1----:R-:W4:Y:S04]  /*6da0*/  LDL.LU.64 R4, [R1+0x2c0] ;  /* 0x0002c00001047983 */ /* 0x002f280000300a00 */
[----:B------:R-:W4:Y:S04]  /*6db0*/  LDL.LU.64 R6, [R1+0x2c8] ;  /* 0x0002c80001067983 */ /* 0x000f280000300a00 */
[----:B------:R-:W-:Y:S04]  /*6dc0*/  STL.64 [R1+0xb50], R26 ;  /* 0x000b501a01007387 */ /* 0x000fe80000100a00 */
[----:B------:R1:W-:Y:S04]  /*6dd0*/  STL.64 [R1+0xb48], R24 ;  /* 0x000b481801007387 */ /* 0x0003e80000100a00 */
[----:B-1----:R-:W2:Y:S04]  /*6de0*/  LDL.LU.64 R24, [R1+0x330] ;  /* 0x0003300001187983 */ /* 0x002ea80000300a00 */
[----:B------:R-:W2:Y:S04]  /*6df0*/  LDL.LU.64 R26, [R1+0x338] ;  /* 0x00033800011a7983 */ /* 0x000ea80000300a00 */
[----:B------:R-:W-:Y:S04]  /*6e00*/  STL [R1+0x994], R0 ;  /* 0x0009940001007387 */ /* 0x000fe80000100800 */
[----:B------:R-:W-:Y:S04]  /*6e10*/  STL [R1+0x990], R2 ;  /* 0x0009900201007387 */ /* 0x000fe80000100800 */
[----:B0-----:R-:W-:Y:S04]  /*6e20*/  STL.64 [R1+0xac8], R14 ;  /* 0x000ac80e01007387 */ /* 0x001fe80000100a00 */
[----:B------:R0:W-:Y:S04]  /*6e30*/  STL.64 [R1+0xac0], R12 ;  /* 0x000ac00c01007387 */ /* 0x0001e80000100a00 */
[----:B0-----:R-:W3:Y:S04]  /*6e40*/  LDL.LU.64 R12, [R1+0x80] ;  /* 0x00008000010c7983 */ /* 0x001ee80000300a00 */
[----:B---3--:R0:W-:Y:S04]  /*6e50*/  STL.64 [R1+0xb58], R12 ;  /* 0x000b580c01007387 */ /* 0x0081e80000100a00 */
[----:B0-----:R-:W2:Y:S01]  /*6e60*/  LDL.LU.64 R12, [R1+0x90] ;  /* 0x00009000010c7983 */ /* 0x001ea20000300a00 */
[----:B----4-:R-:W-:Y:S07]  /*6e70*/  HMMA.16816.F32.BF16 R16, R20, R8, R4 ;  /* 0x000000081410723c */ /* 0x010fee0000041804 */
[----:B------:R-:W-:-:S02]  /*6e80*/  IMAD.MOV.U32 R5, RZ, RZ, R9 ;  /* 0x000000ffff057224 */ /* 0x000fc400078e0009 */
[----:B------:R-:W-:Y:S02]  /*6e90*/  IMAD.MOV.U32 R4, RZ, RZ, R8 ;  /* 0x000000ffff047224 */ /* 0x000fe400078e0008 */
[----:B------:R-:W0:Y:S11]  /*6ea0*/  LDSM.16.MT88.4 R8, [R28+0x4100] ;  /* 0x004100001c08783b */ /* 0x000e360000004200 */
[----:B------:R-:W-:Y:S01]  /*6eb0*/  @!UPT UIADD3 URZ, URZ, URZ, URZ ;  /* 0x0000003f3f3ff290 */ /* 0x000fe2000fffe03f */
[----:B------:R1:W-:Y:S04]  /*6ec0*/  STL.64 [R1+0x230], R16 ;  /* 0x0002301001007387 */ /* 0x0003e80000100a00 */
[----:B------:R3:W-:Y:S04]  /*6ed0*/  STL.64 [R1+0x238], R18 ;  /* 0x0002381201007387 */ /* 0x0007e80000100a00 */
[----:B-1----:R-:W4:Y:S04]  /*6ee0*/  LDL.LU.64 R16, [R1+0x320] ;  /* 0x0003200001107983 */ /* 0x002f280000300a00 */
[----:B---3--:R-:W4:Y:S04]  /*6ef0*/  LDL.LU.64 R18, [R1+0x328] ;  /* 0x0003280001127983 */ /* 0x008f280000300a00 */
[----:B0-----:R0:W-:Y:S04]  /*6f00*/  STL.64 [R1+0xa50], R10 ;  /* 0x000a500a01007387 */ /* 0x0011e80000100a00 */
[----:B------:R-:W-:Y:S01]  /*6f10*/  STL.64 [R1+0xa48], R8 ;  /* 0x000a480801007387 */ /* 0x000fe20000100a00 */
[----:B--2---:R-:W-:Y:S01]  /*6f20*/  HMMA.16816.F32.BF16 R24, R20, R12, R24 ;  /* 0x0000000c1418723c */ /* 0x004fe20000041818 */
[----:B0-----:R-:W-:-:S02]  /*6f30*/  IMAD.MOV.U32 R11, RZ, RZ, R12 ;  /* 0x000000ffff0b7224 */ /* 0x001fc400078e000c */
[----:B------:R-:W-:Y:S02]  /*6f40*/  IMAD.MOV.U32 R10, RZ, RZ, R13 ;  /* 0x000000ffff0a7224 */ /* 0x000fe400078e000d */
[----:B------:R-:W4:Y:S11]  /*6f50*/  LDL.LU.64 R12, [R1+0xb58] ;  /* 0x000b5800010c7983 */ /* 0x000f360000300a00 */
[----:B------:R-:W-:Y:S07]  /*6f60*/  @!UPT UIADD3 URZ, URZ, URZ, URZ ;  /* 0x0000003f3f3ff290 */ /* 0x000fee000fffe03f */
[----:B------:R0:W-:Y:S01]  /*6f70*/  STL.64 [R1+0x220], R24 ;  /* 0x0002201801007387 */ /* 0x0001e20000100a00 */
[----:B------:R-:W-:Y:S02]  /*6f80*/  IMAD.MOV.U32 R0, RZ, RZ, R26 ;  /* 0x000000ffff007224 */ /* 0x000fe400078e001a */
[----:B------:R-:W-:Y:S02]  /*6f90*/  IMAD.MOV.U32 R2, RZ, RZ, R27 ;  /* 0x000000ffff027224 */ /* 0x000fe400078e001b */
[----:B------:R-:W2:Y:S04]  /*6fa0*/  LDL.LU.64 R26, [R1+0xb50] ;  /* 0x000b5000011a7983 */ /* 0x000ea80000300a00 */
[----:B0-----:R-:W3:Y:S04]  /*6fb0*/  LDL.LU.64 R24, [R1+0xb48] ;  /* 0x000b480001187983 */ /* 0x001ee80000300a00 */
[----:B------:R0:W-:Y:S04]  /*6fc0*/  STL [R1+0x99c], R2 ;  /* 0x00099c0201007387 */ /* 0x0001e80000100800 */
[----:B------:R1:W-:Y:S01]  /*6fd0*/  STL [R1+0x998], R0 ;  /* 0x0009980001007387 */ /* 0x0003e20000100800 */
[----:B0-----:R-:W-:-:S02]  /*6fe0*/  IMAD.MOV.U32 R2, RZ, RZ, R5 ;  /* 0x000000ffff027224 */ /* 0x001fc400078e0005 */
[----:B-1----:R-:W-:Y:S02]  /*6ff0*/  IMAD.MOV.U32 R0, RZ, RZ, R4 ;  /* 0x000000ffff007224 */ /* 0x002fe400078e0004 */
[----:B------:R-:W0:Y:S04]  /*7000*/  LDSM.16.MT88.4 R4, [R28+0x4200] ;  /* 0x004200001c04783b */ /* 0x000e280000004200 */
[----:B0-----:R-:W-:Y:S04]  /*7010*/  STL [R1+0x9a4], R6 ;  /* 0x0009a40601007387 */ /* 0x001fe80000100800 */
[----:B------:R-:W-:Y:S04]  /*7020*/  STL [R1+0x9a0], R7 ;  /* 0x0009a00701007387 */ /* 0x000fe80000100800 */
[----:B------:R0:W-:Y:S04]  /*7030*/  STL.64 [R1+0xb18], R4 ;  /* 0x000b180401007387 */ /* 0x0001e80000100a00 */
[----:B0-----:R-:W3:Y:S04]  /*7040*/  LDL.LU R4, [R1+0x10] ;  /* 0x0000100001047983 */ /* 0x001ee80000300800 */
[----:B------:R-:W3:Y:S01]  /*7050*/  LDL.LU R5, [R1+0x14] ;  /* 0x0000140001057983 */ /* 0x000ee20000300800 */
[----:B----4-:R-:W-:Y:S03]  /*7060*/  HMMA.16816.F32.BF16 R20, R20, R12, R16 ;  /* 0x0000000c1414723c */ /* 0x010fe60000041810 */
[----:B------:R-:W4:Y:S04]  /*7070*/  LDL.LU.64 R18, [R1+0xb40] ;  /* 0x000b400001127983 */ /* 0x000f280000300a00 */
[----:B------:R-:W4:Y:S11]  /*7080*/  LDL.LU.64 R16, [R1+0xb38] ;  /* 0x000b380001107983 */ /* 0x000f360000300a00 */
[----:B------:R-:W-:Y:S05]  /*7090*/  @!UPT UIADD3 URZ, URZ, URZ, URZ ;  /* 0x0000003f3f3ff290 */ /* 0x000fea000fffe03f */
[----:B------:R-:W-:Y:S04]  /*70a0*/  STL.64 [R1+0x1f0], R20 ;  /* 0x0001f01401007387 */ /* 0x000fe80000100a00 */
[----:B------:R-:W-:Y:S04]  /*70b0*/  STL.64 [R1+0x1f8], R22 ;  /* 0x0001f81601007387 */ /* 0x000fe80000100a00 */
[----:B------:R-:W0:Y:S01]  /*70c0*/  LDSM.16.MT88.4 R20, [R28+0x4300] ;  /* 0x004300001c14783b */ /* 0x000e220000004200 */
[----:B--2---:R-:W-:Y:S02]  /*70d0*/  IMAD.MOV.U32 R8, RZ, RZ, R27 ;  /* 0x000000ffff087224 */ /* 0x004fe400078e001b */
[----:B------:R-:W-:-:S05]  /*70e0*/  IMAD.MOV.U32 R9, RZ, RZ, R26 ;  /* 0x000000ffff097224 */ /* 0x000fca00078e001a */
[----:B------:R3:W-:Y:S04]  /*70f0*/  STL.64 [R1+0xaf0], R8 ;  /* 0x000af00801007387 */ /* 0x0007e80000100a00 */
[----:B------:R-:W-:Y:S01]  /*7100*/  STL.64 [R1+0xb28], R10 ;  /* 0x000b280a01007387 */ /* 0x000fe20000100a00 */
[----:B---3--:R-:W-:Y:S02]  /*7110*/  IMAD.MOV.U32 R8, RZ, RZ, R25 ;  /* 0x000000ffff087224 */ /* 0x008fe400078e0019 */
[----:B------:R-:W-:-:S05]  /*7120*/  IMAD.MOV.U32 R9, RZ, RZ, R24 ;  /* 0x000000ffff097224 */ /* 0x000fca00078e0018 */
[----:B------:R1:W-:Y:S01]  /*7130*/  STL.64 [R1+0xb20], R8 ;  /* 0x000b200801007387 */ /* 0x0003e20000100a00 */
[----:B------:R-:W-:Y:S02]  /*7140*/  IMAD.MOV.U32 R7, RZ, RZ, R12 ;  /* 0x000000ffff077224 */ /* 0x000fe400078e000c */
[----:B------:R-:W-:Y:S01]  /*7150*/  IMAD.MOV.U32 R6, RZ, RZ, R13 ;  /* 0x000000ffff067224 */ /* 0x000fe200078e000d */
[----:B-1----:R-:W4:Y:S04]  /*7160*/  LDL.LU.64 R8, [R1+0x310] ;  /* 0x0003100001087983 */ /* 0x002f280000300a00 */
[----:B------:R-:W4:Y:S04]  /*7170*/  LDL.LU.64 R10, [R1+0x318] ;  /* 0x00031800010a7983 */ /* 0x000f280000300a00 */
[----:B------:R-:W2:Y:S04]  /*7180*/  LDL.LU.64 R24, [R1+0x2b0] ;  /* 0x0002b00001187983 */ /* 0x000ea80000300a00 */
[----:B------:R-:W2:Y:S04]  /*7190*/  LDL.LU.64 R26, [R1+0x2b8] ;  /* 0x0002b800011a7983 */ /* 0x000ea80000300a00 */
[----:B------:R-:W3:Y:S04]  /*71a0*/  LDL.LU.64 R12, [R1+0x270] ;  /* 0x00027000010c7983 */ /* 0x000ee80000300a00 */
[----:B------:R-:W3:Y:S04]  /*71b0*/  LDL.LU.64 R14, [R1+0x278] ;  /* 0x00027800010e7983 */ /* 0x000ee80000300a00 */
[----:B0-----:R0:W-:Y:S04]  /*71c0*/  STL.64 [R1+0x910], R22 ;  /* 0x0009101601007387 */ /* 0x0011e80000100a00 */
[----:B------:R1:W-:Y:S04]  /*71d0*/  STL.64 [R1+0x908], R20 ;  /* 0x0009081401007387 */ /* 0x0003e80000100a00 */
[----:B0-----:R-:W2:Y:S04]  /*71e0*/  LDL R22, [R1+0x88] ;  /* 0x0000880001167983 */ /* 0x001ea80000100800 */
[----:B------:R-:W2:Y:S01]  /*71f0*/  LDL R23, [R1+0x8c] ;  /* 0x00008c0001177983 */ /* 0x000ea20000100800 */
[----:B-1----:R-:W-:-:S02]  /*7200*/  IMAD.MOV.U32 R20, RZ, RZ, R7 ;  /* 0x000000ffff147224 */ /* 0x002fc400078e0007 */
[----:B------:R-:W-:Y:S02]  /*7210*/  IMAD.MOV.U32 R21, RZ, RZ, R6 ;  /* 0x000000ffff157224 */ /* 0x000fe400078e0006 */
[----:B----4-:R-:W-:Y:S01]  /*7220*/  HMMA.16816.F32.BF16 R4, R16, R4, R8 ;  /* 0x000000041004723c */ /* 0x010fe20000041808 */
[----:B--2---:R-:W-:Y:S04]  /*7230*/  STL.64 [R1+0xad8], R22 ;  /* 0x000ad81601007387 */ /* 0x004fe80000100a00 */
[----:B------:R0:W-:Y:S02]  /*7240*/  STL.64 [R1+0xad0], R20 ;  /* 0x000ad01401007387 */ /* 0x0001e40000100a00 */
[----:B0-----:R-:W-:Y:S02]  /*7250*/  IMAD.MOV.U32 R20, RZ, RZ, R0 ;  /* 0x000000ffff147224 */ /* 0x001fe400078e0000 */
[----:B------:R-:W-:-:S05]  /*7260*/  IMAD.MOV.U32 R21, RZ, RZ, R2 ;  /* 0x000000ffff157224 */ /* 0x000fca00078e0002 */
[----:B------:R0:W-:Y:S02]  /*7270*/  STL.64 [R1+0xae8], R20 ;  /* 0x000ae81401007387 */ /* 0x0001e40000100a00 */
[----:B0-----:R-:W-:Y:S02]  /*7280*/  IMAD.MOV.U32 R20, RZ, RZ, R3 ;  /* 0x000000ffff147224 */ /* 0x001fe400078e0003 */
[----:B------:R-:W-:Y:S01]  /*7290*/  IMAD.MOV.U32 R21, RZ, RZ, R29 ;  /* 0x000000ffff157224 */ /* 0x000fe200078e001d */
[----:B------:R-:W2:Y:S04]  /*72a0*/  LDL.LU R3, [R1+0xb34] ;  /* 0x000b340001037983 */ /* 0x000ea80000300800 */
[----:B------:R-:W4:Y:S02]  /*72b0*/  LDL.LU R29, [R1+0xb30] ;  /* 0x000b3000011d7983 */ /* 0x000f240000300800 */
[----:B------:R-:W-:Y:S02]  /*72c0*/  HMMA.16816.F32.BF16 R20, R16, R20, R24 ;  /* 0x000000141014723c */ /* 0x000fe40000041818 */
[----:B------:R-:W-:Y:S04]  /*72d0*/  STL [R1+0x900], R28 ;  /* 0x0009001c01007387 */ /* 0x000fe80000100800 */
[----:B------:R-:W2:Y:S04]  /*72e0*/  LDL.LU.64 R10, [R1+0xb28] ;  /* 0x000b2800010a7983 */ /* 0x000ea80000300a00 */
[----:B------:R-:W2:Y:S04]  /*72f0*/  LDL.LU.64 R8, [R1+0xb20] ;  /* 0x000b200001087983 */ /* 0x000ea80000300a00 */
[----:B------:R0:W-:Y:S04]  /*7300*/  STL.64 [R1+0x1e0], R4 ;  /* 0x0001e00401007387 */ /* 0x0001e80000100a00 */
[----:B------:R-:W-:Y:S04]  /*7310*/  STL.64 [R1+0x1e8], R6 ;  /* 0x0001e80601007387 */ /* 0x000fe80000100a00 */
[----:B0-----:R-:W2:Y:S04]  /*7320*/  LDL.LU.64 R4, [R1+0xb18] ;  /* 0x000b180001047983 */ /* 0x001ea80000300a00 */
[----:B------:R-:W2:Y:S01]  /*7330*/  LDL.LU.64 R26, [R1+0xb10] ;  /* 0x000b1000011a7983 */ /* 0x000ea20000300a00 */
[----:B------:R-:W-:-:S03]  /*7340*/  IMAD.MOV.U32 R28, RZ, RZ, R22 ;  /* 0x000000ffff1c7224 */ /* 0x000fc600078e0016 */
[----:B------:R-:W3:Y:S04]  /*7350*/  LDL.LU.64 R24, [R1+0xb08] ;  /* 0x000b080001187983 */ /* 0x000ee80000300a00 */
[----:B------:R0:W-:Y:S04]  /*7360*/  STL.64 [R1+0x1d0], R20 ;  /* 0x0001d01401007387 */ /* 0x0001e80000100a00 */
[----:B------:R1:W-:Y:S04]  /*7370*/  STL [R1+0x1dc], R23 ;  /* 0x0001dc1701007387 */ /* 0x0003e80000100800 */
[----:B0-----:R-:W2:Y:S04]  /*7380*/  LDL.LU.64 R20, [R1+0x250] ;  /* 0x0002500001147983 */ /* 0x001ea80000300a00 */
[----:B-1----:R-:W2:Y:S04]  /*7390*/  LDL.LU.64 R22, [R1+0x258] ;  /* 0x0002580001167983 */ /* 0x002ea80000300a00 */
[----:B--2---:R-:W-:Y:S04]  /*73a0*/  STL.64 [R1+0xb00], R22 ;  /* 0x000b001601007387 */ /* 0x004fe80000100a00 */
[----:B------:R0:W-:Y:S04]  /*73b0*/  STL.64 [R1+0xaf8], R20 ;  /* 0x000af81401007387 */ /* 0x0001e80000100a00 */
[----:B0-----:R-:W2:Y:S04]  /*73c0*/  LDL.LU.64 R20, [R1+0x260] ;  /* 0x0002600001147983 */ /* 0x001ea80000300a00 */
[----:B------:R-:W2:Y:S01]  /*73d0*/  LDL.LU.64 R22, [R1+0x268] ;  /* 0x0002680001167983 */ /* 0x000ea20000300a00 */
[----:B---3--:R-:W-:Y:S03]  /*73e0*/  HMMA.16816.F32.BF16 R12, R16, R24, R12 ;  /* 0x00000018100c723c */ /* 0x008fe6000004180c */
[----:B------:R0:W-:Y:S04]  /*73f0*/  STL.64 [R1+0xae0], R26 ;  /* 0x000ae01a01007387 */ /* 0x0001e80000100a00 */
[----:B------:R-:W3:Y:S04]  /*7400*/  LDL.LU.64 R24, [R1+0x210] ;  /* 0x0002100001187983 */ /* 0x000ee80000300a00 */
[----:B0-----:R-:W3:Y:S11]  /*7410*/  LDL.LU.64 R26, [R1+0x218] ;  /* 0x00021800011a7983 */ /* 0x001ef60000300a00 */
[----:B------:R-:W-:Y:S02]  /*7420*/  @!UPT UIADD3 URZ, URZ, URZ, URZ ;  /* 0x0000003f3f3ff290 */ /* 0x000fe4000fffe03f */
[----:B------:R-:W-:Y:S02]  /*7430*/  IMAD.MOV.U32 R6, RZ, RZ, R12 ;  /* 0x000000ffff067224 */ /* 0x000fe400078e000c */
[----:B------:R-:W-:Y:S02]  /*7440*/  IMAD.MOV.U32 R7, RZ, RZ, R13 ;  /* 0x000000ffff077224 */ /* 0x000fe400078e000d */
[----:B------:R-:W-:Y:S01]  /*7450*/  IMAD.MOV.U32 R2, RZ, RZ, R14 ;  /* 0x000000ffff027224 */ /* 0x000fe200078e000e */
[----:B------:R-:W3:Y:S01]  /*7460*/  LDL.LU.64 R12, [R1+0x190] ;  /* 0x00019000010c7983 */ /* 0x000ee20000300a00 */
[----:B------:R-:W-:-:S03]  /*7470*/  IMAD.MOV.U32 R0, RZ, RZ, R15 ;  /* 0x000000ffff007224 */ /* 0x000fc600078e000f */
[----:B------:R-:W3:Y:S04]  /*7480*/  LDL.LU.64 R14, [R1+0x198] ;  /* 0x00019800010e7983 */ /* 0x000ee80000300a00 */
[----:B------:R-:W-:Y:S04]  /*7490*/  STL.64 [R1+0x9b0], R6 ;  /* 0x0009b00601007387 */ /* 0x000fe80000100a00 */
[----:B------:R0:W-:Y:S02]  /*74a0*/  STL.64 [R1+0x9a8], R4 ;  /* 0x0009a80401007387 */ /* 0x0001e40000100a00 */
[----:B0-----:R-:W-:-:S02]  /*74b0*/  IMAD.MOV.U32 R4, RZ, RZ, R11 ;  /* 0x000000ffff047224 */ /* 0x001fc400078e000b */
[----:B------:R-:W-:Y:S02]  /*74c0*/  IMAD.MOV.U32 R5, RZ, RZ, R10 ;  /* 0x000000ffff057224 */ /* 0x000fe400078e000a */
[C---:B--2---:R-:W-:Y:S01]  /*74d0*/  HMMA.16816.F32.BF16 R8, R16.reuse, R8, R20 ;  /* 0x000000081008723c */ /* 0x044fe20000041814 */
[----:B------:R-:W2:Y:S04]  /*74e0*/  LDL.LU.64 R22, [R1+0xb00] ;  /* 0x000b000001167983 */ /* 0x000ea80000300a00 */
[----:B------:R-:W2:Y:S11]  /*74f0*/  LDL.LU.64 R20, [R1+0xaf8] ;  /* 0x000af80001147983 */ /* 0x000eb60000300a00 */
[----:B------:R-:W-:Y:S07]  /*7500*/  @!UPT UIADD3 URZ, URZ, URZ, URZ ;  /* 0x0000003f3f3ff290 */ /* 0x000fee000fffe03f */
[----:B------:R0:W-:Y:S04]  /*7510*/  STL.64 [R1+0x270], R8 ;  /* 0x0002700801007387 */ /* 0x0001e80000100a00 */
[----:B------:R2:W-:Y:S04]  /*7520*/  STL.64 [R1+0x278], R10 ;  /* 0x0002780a01007387 */ /* 0x0005e80000100a00 */
[----:B0-----:R-:W2:Y:S02]  /*7530*/  LDL.LU.64 R8, [R1+0xaf0] ;  /* 0x000af00001087983 */ /* 0x001ea40000300a00 */
[----:B--2---:R-:W-:Y:S02]  /*7540*/  HMMA.16816.F32.BF16 R8, R16, R8, R20 ;  /* 0x000000081008723c */ /* 0x004fe40000041814 */
[----:B------:R-:W3:Y:S01]  /*7550*/  LDL.LU.64 R20, [R1+0xae8] ;  /* 0x000ae80001147983 */ /* 0x000ee20000300a00 */
[----:B----4-:R-:W-:-:S02]  /*7560*/  IMAD.MOV.U32 R6, RZ, RZ, R29 ;  /* 0x000000ffff067224 */ /* 0x010fc400078e001d */
[----:B------:R-:W-:Y:S11]  /*7570*/  IMAD.MOV.U32 R7, RZ, RZ, R3 ;  /* 0x000000ffff077224 */ /* 0x000ff600078e0003 */
[----:B------:R-:W-:Y:S07]  /*7580*/  @!UPT UIADD3 URZ, URZ, URZ, URZ ;  /* 0x0000003f3f3ff290 */ /* 0x000fee000fffe03f */
[----:B------:R0:W-:Y:S04]  /*7590*/  STL.64 [R1+0x280], R8 ;  /* 0x0002800801007387 */ /* 0x0001e80000100a00 */
[----:B------:R1:W-:Y:S04]  /*75a0*/  STL.64 [R1+0x288], R10 ;  /* 0x0002880a01007387 */ /* 0x0003e80000100a00 */
[----:B0-----:R-:W2:Y:S04]  /*75b0*/  LDL.LU.64 R8, [R1+0x100] ;  /* 0x0001000001087983 */ /* 0x001ea80000300a00 */
[----:B-1----:R-:W2:Y:S01]  /*75c0*/  LDL.LU.64 R10, [R1+0x108] ;  /* 0x00010800010a7983 */ /* 0x002ea20000300a00 */
[C---:B---3--:R-:W-:Y:S03]  /*75d0*/  HMMA.16816.F32.BF16 R20, R16.reuse, R20, R24 ;  /* 0x000000141014723c */ /* 0x048fe60000041818 */
[----:B------:R-:W3:Y:S11]  /*75e0*/  LDL.LU.64 R26, [R1+0xae0] ;  /* 0x000ae000011a7983 */ /* 0x000ef60000300a00 */
[----:B------:R-:W-:Y:S09]  /*75f0*/  @!UPT UIADD3 URZ, URZ, URZ, URZ ;  /* 0x0000003f3f3ff290 */ /* 0x000ff2000fffe03f */
[----:B------:R0:W-:Y:S01]  /*7600*/  STL.64 [R1+0x350], R20 ;  /* 0x0003501401007387 */ /* 0x0001e20000100a00 */
[----:B------:R-:W-:Y:S02]  /*7610*/  IMAD.MOV.U32 R29, RZ, RZ, R22 ;  /* 0x000000ffff1d7224 */ /* 0x000fe400078e0016 */
[----:B------:R-:W-:Y:S02]  /*7620*/  IMAD.MOV.U32 R3, RZ, RZ, R23 ;  /* 0x000000ffff037224 */ /* 0x000fe400078e0017 */
[----:B------:R-:W4:Y:S04]  /*7630*/  LDL.LU.64 R22, [R1+0xad8] ;  /* 0x000ad80001167983 */ /* 0x000f280000300a00 */
[----:B0-----:R-:W2:Y:S01]  /*7640*/  LDL.LU.64 R20, [R1+0xad0] ;  /* 0x000ad00001147983 */ /* 0x001ea20000300a00 */
[C---:B------:R-:W-:Y:S03]  /*7650*/  HMMA.16816.F32.BF16 R12, R16.reuse, R4, R12 ;  /* 0x00000004100c723c */ /* 0x040fe6000004180c */
[----:B------:R-:W-:Y:S04]  /*7660*/  STL [R1+0x8d4], R3 ;  /* 0x0008d40301007387 */ /* 0x000fe80000100800 */
[----:B------:R-:W-:Y:S11]  /*7670*/  STL [R1+0x8d0], R29 ;  /* 0x0008d01d01007387 */ /* 0x000ff60000100800 */
[----:B------:R-:W-:Y:S05]  /*7680*/  @!UPT UIADD3 URZ, URZ, URZ, URZ ;  /* 0x0000003f3f3ff290 */ /* 0x000fea000fffe03f */
[----:B------:R0:W-:Y:S01]  /*7690*/  STL.64 [R1+0x340], R12 ;  /* 0x0003400c01007387 */ /* 0x0001e20000100a00 */
[----:B------:R-:W-:Y:S02]  /*76a0*/  IMAD.MOV.U32 R25, RZ, RZ, R14 ;  /* 0x000000ffff197224 */ /* 0x000fe400078e000e */
[----:B------:R-:W-:Y:S02]  /*76b0*/  IMAD.MOV.U32 R24, RZ, RZ, R15 ;  /* 0x000000ffff187224 */ /* 0x000fe400078e000f */
[----:B------:R-:W4:Y:S04]  /*76c0*/  LDL.LU.64 R14, [R1+0xac8] ;  /* 0x000ac800010e7983 */ /* 0x000f280000300a00 */
[----:B0-----:R-:W4:Y:S04]  /*76d0*/  LDL.LU.64 R12, [R1+0xac0] ;  /* 0x000ac000010c7983 */ /* 0x001f280000300a00 */
[----:B------:R-:W-:Y:S04]  /*76e0*/  STL.64 [R1+0xa90], R6 ;  /* 0x000a900601007387 */ /* 0x000fe80000100a00 */
[----:B------:R-:W-:Y:S04]  /*76f0*/  STL [R1+0x8d8], R25 ;  /* 0x0008d81901007387 */ /* 0x000fe80000100800 */
[----:B---3--:R-:W-:Y:S04]  /*7700*/  STL.64 [R1+0xab8], R26 ;  /* 0x000ab81a01007387 */ /* 0x008fe80000100a00 */
[----:B------:R0:W-:Y:S04]  /*7710*/  STL [R1+0xab0], R24 ;  /* 0x000ab01801007387 */ /* 0x0001e80000100800 */
[----:B0-----:R-:W3:Y:S04]  /*7720*/  LDL.LU R24, [R1+0x1a0] ;  /* 0x0001a00001187983 */ /* 0x001ee80000300800 */
[----:B------:R-:W3:Y:S04]  /*7730*/  LDL.LU R25, [R1+0x1a4] ;  /* 0x0001a40001197983 */ /* 0x000ee80000300800 */
[----:B------:R-:W3:Y:S04]  /*7740*/  LDL.LU R26, [R1+0x1a8] ;  /* 0x0001a800011a7983 */ /* 0x000ee80000300800 */
[----:B------:R-:W3:Y:S01]  /*7750*/  LDL.LU R27, [R1+0x1ac] ;  /* 0x0001ac00011b7983 */ /* 0x000ee20000300800 */
[----:B--2---:R-:W-:Y:S03]  /*7760*/  HMMA.16816.F32.BF16 R4, R16, R20, R8 ;  /* 0x000000141004723c */ /* 0x004fe60000041808 */
[----:B------:R-:W3:Y:S11]  /*7770*/  LDL R18, [R1+0x18] ;  /* 0x0000180001127983 */ /* 0x000ef60000100800 */
[----:B------:R-:W-:Y:S09]  /*7780*/  @!UPT UIADD3 URZ, URZ, URZ, URZ ;  /* 0x0000003f3f3ff290 */ /* 0x000ff2000fffe03f */
[----:B------:R-:W-:Y:S04]  /*7790*/  STL.64 [R1+0x300], R4 ;  /* 0x0003000401007387 */ /* 0x000fe80000100a00 */
[----:B------:R-:W-:Y:S04]  /*77a0*/  STL.64 [R1+0x308], R6 ;  /* 0x0003080601007387 */ /* 0x000fe80000100a00 */
[----:B------:R-:W3:Y:S04]  /*77b0*/  LDL R19, [R1+0x1c] ;  /* 0x00001c0001137983 */ /* 0x000ee80000100800 */
[----:B----4-:R0:W-:Y:S04]  /*77c0*/  STL.64 [R1+0xa58], R22 ;  /* 0x000a581601007387 */ /* 0x0101e80000100a00 */
[----:B------:R-:W2:Y:S04]  /*77d0*/  LDL.LU R20, [R1+0x140] ;  /* 0x0001400001147983 */ /* 0x000ea80000300800 */
[----:B------:R-:W2:Y:S04]  /*77e0*/  LDL.LU R21, [R1+0x144] ;  /* 0x0001440001157983 */ /* 0x000ea80000300800 */
[----:B0-----:R-:W4:Y:S04]  /*77f0*/  LDL.LU R22, [R1+0x148] ;  /* 0x0001480001167983 */ /* 0x001f280000300800 */
[----:B------:R-:W4:Y:S04]  /*7800*/  LDL.LU R23, [R1+0x14c] ;  /* 0x00014c0001177983 */ /* 0x000f280000300800 */
[----:B------:R-:W2:Y:S04]  /*7810*/  LDL.LU R8, [R1+0x180] ;  /* 0x0001800001087983 */ /* 0x000ea80000300800 */
[----:B------:R-:W3:Y:S04]  /*7820*/  LDL.LU R9, [R1+0x184] ;  /* 0x0001840001097983 */ /* 0x000ee80000300800 */
[----:B------:R-:W3:Y:S04]  /*7830*/  LDL.LU R10, [R1+0x188] ;  /* 0x00018800010a7983 */ /* 0x000ee80000300800 */
[----:B------:R-:W3:Y:S04]  /*7840*/  LDL.LU R11, [R1+0x18c] ;  /* 0x00018c00010b7983 */ /* 0x000ee80000300800 */
[----:B------:R-:W3:Y:S04]  /*7850*/  LDL.64 R6, [R1+0x8] ;  /* 0x0000080001067983 */ /* 0x000ee80000100a00 */
[----:B----4-:R-:W-:Y:S04]  /*7860*/  STL.64 [R1+0xa68], R22 ;  /* 0x000a681601007387 */ /* 0x010fe80000100a00 */
[----:B--2---:R0:W-:Y:S04]  /*7870*/  STL.64 [R1+0xa60], R20 ;  /* 0x000a601401007387 */ /* 0x0041e80000100a00 */
[----:B0-----:R-:W2:Y:S04]  /*7880*/  LDL.LU R20, [R1+0x150] ;  /* 0x0001500001147983 */ /* 0x001ea80000300800 */
[----:B------:R-:W2:Y:S04]  /*7890*/  LDL.LU R21, [R1+0x154] ;  /* 0x0001540001157983 */ /* 0x000ea80000300800 */
[----:B------:R-:W4:Y:S04]  /*78a0*/  LDL.LU R22, [R1+0x158] ;  /* 0x0001580001167983 */ /* 0x000f280000300800 */
[----:B------:R-:W4:Y:S04]  /*78b0*/  LDL.LU R23, [R1+0x15c] ;  /* 0x00015c0001177983 */ /* 0x000f280000300800 */
[----:B----4-:R0:W-:Y:S04]  /*78c0*/  STL.64 [R1+0xa78], R22 ;  /* 0x000a781601007387 */ /* 0x0101e80000100a00 */
[----:B--2---:R1:W-:Y:S04]  /*78d0*/  STL.64 [R1+0xa70], R20 ;  /* 0x000a701401007387 */ /* 0x0043e80000100a00 */
[----:B0-----:R-:W2:Y:S04]  /*78e0*/  LDL R22, [R1+0x78] ;  /* 0x0000780001167983 */ /* 0x001ea80000100800 */
[----:B------:R-:W2:Y:S01]  /*78f0*/  LDL R23, [R1+0x7c] ;  /* 0x00007c0001177983 */ /* 0x000ea20000100800 */
[----:B---3--:R-:W-:Y:S03]  /*7900*/  HMMA.16816.F32.BF16 R16, R12, R18, R24 ;  /* 0x000000120c10723c */ /* 0x008fe60000041818 */
[----:B--2---:R0:W-:Y:S04]  /*7910*/  STL.64 [R1+0xa88], R22 ;  /* 0x000a881601007387 */ /* 0x0041e80000100a00 */
[----:B-1----:R-:W2:Y:S04]  /*7920*/  LDL.LU R20, [R1+0x170] ;  /* 0x0001700001147983 */ /* 0x002ea80000300800 */
[----:B------:R-:W2:Y:S04]  /*7930*/  LDL.LU R21, [R1+0x174] ;  /* 0x0001740001157983 */ /* 0x000ea80000300800 */
[----:B0-----:R-:W2:Y:S04]  /*7940*/  LDL.LU R22, [R1+0x178] ;  /* 0x0001780001167983 */ /* 0x001ea80000300800 */
[----:B------:R-:W2:Y:S04]  /*7950*/  LDL.LU R23, [R1+0x17c] ;  /* 0x00017c0001177983 */ /* 0x000ea80000300800 */
[----:B------:R-:W3:Y:S04]  /*7960*/  LDL.LU.64 R26, [R1+0xab8] ;  /* 0x000ab800011a7983 */ /* 0x000ee80000300a00 */
[----:B------:R-:W4:Y:S04]  /*7970*/  LDL.LU R24, [R1+0xab0] ;  /* 0x000ab00001187983 */ /* 0x000f280000300800 */
[----:B------:R3:W-:Y:S04]  /*7980*/  STL.64 [R1+0x260], R16 ;  /* 0x0002601001007387 */ /* 0x0007e80000100a00 */
[----:B------:R0:W-:Y:S01]  /*7990*/  STL.64 [R1+0x268], R18 ;  /* 0x0002681201007387 */ /* 0x0001e20000100a00 */
[----:B---3--:R-:W-:-:S03]  /*79a0*/  IMAD.MOV.U32 R16, RZ, RZ, R26 ;  /* 0x000000ffff107224 */ /* 0x008fc600078e001a */
[----:B------:R-:W3:Y:S01]  /*79b0*/  LDL.LU R26, [R1+0xaac] ;  /* 0x000aac00011a7983 */ /* 0x000ee20000300800 */
[----:B------:R-:W-:-:S03]  /*79c0*/  IMAD.MOV.U32 R17, RZ, RZ, R27 ;  /* 0x000000ffff117224 */ /* 0x000fc600078e001b */
[----:B------:R-:W2:Y:S04]  /*79d0*/  LDL.LU R27, [R1+0xaa8] ;  /* 0x000aa800011b7983 */ /* 0x000ea80000300800 */
[----:B0-----:R-:W2:Y:S04]  /*79e0*/  LDL.LU R18, [R1+0x28] ;  /* 0x0000280001127983 */ /* 0x001ea80000300800 */
[----:B------:R-:W2:Y:S04]  /*79f0*/  LDL.LU R19, [R1+0x2c] ;  /* 0x00002c0001137983 */ /* 0x000ea80000300800 */
[----:B--2---:R0:W-:Y:S04]  /*7a00*/  STL.64 [R1+0x9c0], R18 ;  /* 0x0009c01201007387 */ /* 0x0041e80000100a00 */
[----:B------:R1:W-:Y:S01]  /*7a10*/  STL.64 [R1+0x9b8], R16 ;  /* 0x0009b81001007387 */ /* 0x0003e20000100a00 */
[----:B0-----:R-:W-:-:S03]  /*7a20*/  IMAD.MOV.U32 R18, RZ, RZ, R27 ;  /* 0x000000ffff127224 */ /* 0x001fc600078e001b */
[----:B-1----:R-:W2:Y:S01]  /*7a30*/  LDL.LU R16, [R1+0x40] ;  /* 0x0000400001107983 */ /* 0x002ea20000300800 */
[----:B---3--:R-:W-:-:S03]  /*7a40*/  IMAD.MOV.U32 R17, RZ, RZ, R26 ;  /* 0x000000ffff117224 */ /* 0x008fc600078e001a */
[----:B------:R-:W3:Y:S04]  /*7a50*/  LDL.LU R26, [R1+0xaa4] ;  /* 0x000aa400011a7983 */ /* 0x000ee80000300800 */
[----:B------:R-:W2:Y:S04]  /*7a60*/  LDL.LU R27, [R1+0xaa0] ;  /* 0x000aa000011b7983 */ /* 0x000ea80000300800 */
[----:B------:R-:W2:Y:S04]  /*7a70*/  LDL.LU R19, [R1+0x4c] ;  /* 0x00004c0001137983 */ /* 0x000ea80000300800 */
[----:B--2---:R0:W-:Y:S04]  /*7a80*/  STL.64 [R1+0x9d0], R18 ;  /* 0x0009d01201007387 */ /* 0x0041e80000100a00 */
[----:B------:R3:W-:Y:S04]  /*7a90*/  STL.64 [R1+0x9c8], R16 ;  /* 0x0009c81001007387 */ /* 0x0007e80000100a00 */
[----:B0-----:R-:W2:Y:S04]  /*7aa0*/  LDL R18, [R1+0xa8] ;  /* 0x0000a80001127983 */ /* 0x001ea80000100800 */
[----:B------:R-:W2:Y:S01]  /*7ab0*/  LDL R19, [R1+0xac] ;  /* 0x0000ac0001137983 */ /* 0x000ea20000100800 */
[----:B---3--:R-:W-:-:S02]  /*7ac0*/  IMAD.MOV.U32 R16, RZ, RZ, R26 ;  /* 0x000000ffff107224 */ /* 0x008fc400078e001a */
[----:B------:R-:W-:Y:S01]  /*7ad0*/  IMAD.MOV.U32 R17, RZ, RZ, R27 ;  /* 0x000000ffff117224 */ /* 0x000fe200078e001b */
[----:B--2---:R0:W-:Y:S04]  /*7ae0*/  STL.64 [R1+0xa80], R18 ;  /* 0x000a801201007387 */ /* 0x0041e80000100a00 */
[----:B------:R-:W2:Y:S04]  /*7af0*/  LDL.LU R26, [R1+0xa9c] ;  /* 0x000a9c00011a7983 */ /* 0x000ea80000300800 */
[----:B------:R-:W2:Y:S01]  /*7b00*/  LDL.LU R27, [R1+0xa98] ;  /* 0x000a9800011b7983 */ /* 0x000ea20000300800 */
[----:B------:R-:W-:Y:S03]  /*7b10*/  HMMA.16816.F32.BF16 R8, R12, R6, R8 ;  /* 0x000000060c08723c */ /* 0x000fe60000041808 */
[----:B0-----:R-:W3:Y:S01]  /*7b20*/  LDL.LU R18, [R1+0x168] ;  /* 0x0001680001127983 */ /* 0x001ee20000300800 */
[----:B------:R-:W-:-:S03]  /*7b30*/  IMAD.MOV.U32 R5, RZ, RZ, R7 ;  /* 0x000000ffff057224 */ /* 0x000fc600078e0007 */
[----:B------:R-:W3:Y:S11]  /*7b40*/  LDL.LU R19, [R1+0x16c] ;  /* 0x00016c0001137983 */ /* 0x000ef60000300800 */
[----:B------:R-:W-:Y:S05]  /*7b50*/  @!UPT UIADD3 URZ, URZ, URZ, URZ ;  /* 0x0000003f3f3ff290 */ /* 0x000fea000fffe03f */
[----:B------:R0:W-:Y:S04]  /*7b60*/  STL.64 [R1+0x250], R8 ;  /* 0x0002500801007387 */ /* 0x0001e80000100a00 */
[----:B------:R-:W-:Y:S01]  /*7b70*/  STL.64 [R1+0x258], R10 ;  /* 0x0002580a01007387 */ /* 0x000fe20000100a00 */
[----:B0-----:R-:W-:-:S03]  /*7b80*/  IMAD.MOV.U32 R8, RZ, RZ, R6 ;  /* 0x000000ffff087224 */ /* 0x001fc600078e0006 */
[----:B------:R-:W3:Y:S01]  /*7b90*/  LDL.LU.64 R6, [R1+0xa90] ;  /* 0x000a900001067983 */ /* 0x000ee20000300a00 */
[C---:B--2---:R-:W-:Y:S11]  /*7ba0*/  HMMA.16816.F32.BF16 R20, R12.reuse, R26, R20 ;  /* 0x0000001a0c14723c */ /* 0x044ff60000041814 */
[----:B------:R-:W-:Y:S11]  /*7bb0*/  @!UPT UIADD3 URZ, URZ, URZ, URZ ;  /* 0x0000003f3f3ff290 */ /* 0x000ff6000fffe03f */
[----:B------:R-:W-:Y:S01]  /*7bc0*/  @!UPT UIADD3 URZ, URZ, URZ, URZ ;  /* 0x0000003f3f3ff290 */ /* 0x000fe2000fffe03f */
[----:B------:R-:W-:Y:S04]  /*7bd0*/  STL.64 [R1+0x2f0], R20 ;  /* 0x0002f01401007387 */ /* 0x000fe80000100a00 */
[----:B------:R0:W-:Y:S04]  /*7be0*/  STL.64 [R1+0x2f8], R22 ;  /* 0x0002f81601007387 */ /* 0x0001e80000100a00 */
[----:B0-----:R-:W3:Y:S04]  /*7bf0*/  LDL.LU.64 R22, [R1+0xa88] ;  /* 0x000a880001167983 */ /* 0x001ee80000300a00 */
[----:B------:R0:W-:Y:S04]  /*7c00*/  STL.64 [R1+0xa18], R26 ;  /* 0x000a181a01007387 */ /* 0x0001e80000100a00 */
[----:B----4-:R-:W-:Y:S04]  /*7c10*/  STL [R1+0xa10], R24 ;  /* 0x000a101801007387 */ /* 0x010fe80000100800 */
[----:B0-----:R-:W2:Y:S01]  /*7c20*/  LDL.64 R26, [R1+0xb8] ;  /* 0x0000b800011a7983 */ /* 0x001ea20000100a00 */
[C---:B---3--:R-:W-:Y:S03]  /*7c30*/  HMMA.16816.F32.BF16 R20, R12.reuse, R22, R16 ;  /* 0x000000160c14723c */ /* 0x048fe60000041810 */
[----:B------:R-:W3:Y:S11]  /*7c40*/  LDL.LU.64 R18, [R1+0xa80] ;  /* 0x000a800001127983 */ /* 0x000ef60000300a00 */
[----:B------:R-:W-:Y:S09]  /*7c50*/  @!UPT UIADD3 URZ, URZ, URZ, URZ ;  /* 0x0000003f3f3ff290 */ /* 0x000ff2000fffe03f */
[----:B------:R-:W-:Y:S04]  /*7c60*/  STL.64 [R1+0x2e0], R20 ;  /* 0x0002e01401007387 */ /* 0x000fe80000100a00 */
[----:B------:R0:W-:Y:S04]  /*7c70*/  STL.64 [R1+0x2e8], R22 ;  /* 0x0002e81601007387 */ /* 0x0001e80000100a00 */
[----:B0-----:R-:W2:Y:S04]  /*7c80*/  LDL.LU.64 R22, [R1+0xa78] ;  /* 0x000a780001167983 */ /* 0x001ea80000300a00 */
[----:B------:R-:W2:Y:S02]  /*7c90*/  LDL.LU.64 R20, [R1+0xa70] ;  /* 0x000a700001147983 */ /* 0x000ea40000300a00 */
[----:B--2---:R-:W-:Y:S11]  /*7ca0*/  HMMA.16816.F32.BF16 R20, R12, R26, R20 ;  /* 0x0000001a0c14723c */ /* 0x004ff60000041814 */
[----:B------:R-:W-:Y:S11]  /*7cb0*/  @!UPT UIADD3 URZ, URZ, URZ, URZ ;  /* 0x0000003f3f3ff290 */ /* 0x000ff6000fffe03f */
[----:B------:R-:W-:Y:S01]  /*7cc0*/  @!UPT UIADD3 URZ, URZ, URZ, URZ ;  /* 0x0000003f3f3ff290 */ /* 0x000fe2000fffe03f */
[----:B------:R-:W-:Y:S04]  /*7cd0*/  STL.64 [R1+0x2d0], R20 ;  /* 0x0002d01401007387 */ /* 0x000fe80000100a00 */
[----:B------:R0:W-:Y:S04]  /*7ce0*/  STL.64 [R1+0x2d8], R22 ;  /* 0x0002d81601007387 */ /* 0x0001e80000100a00 */
[----:B0-----:R-:W3:Y:S04]  /*7cf0*/  LDL.LU.64 R22, [R1+0xa68] ;  /* 0x000a680001167983 */ /* 0x001ee80000300a00 */
[----:B------:R-:W3:Y:S01]  /*7d00*/  LDL.LU.64 R20, [R1+0xa60] ;  /* 0x000a600001147983 */ /* 0x000ee20000300a00 */
[----:B------:R-:W-:-:S02]  /*7d10*/  IMAD.MOV.U32 R4, RZ, RZ, R26 ;  /* 0x000000ffff047224 */ /* 0x000fc400078e001a */
[----:B------:R-:W-:Y:S02]  /*7d20*/  IMAD.MOV.U32 R3, RZ, RZ, R27 ;  /* 0x000000ffff037224 */ /* 0x000fe400078e001b */
[----:B------:R-:W-:Y:S02]  /*7d30*/  IMAD.MOV.U32 R26, RZ, RZ, R8 ;  /* 0x000000ffff1a7224 */ /* 0x000fe400078e0008 */
[----:B------:R-:W-:Y:S01]  /*7d40*/  IMAD.MOV.U32 R27, RZ, RZ, R5 ;  /* 0x000000ffff1b7224 */ /* 0x000fe200078e0005 */
[----:B---3--:R-:W-:Y:S11]  /*7d50*/  HMMA.16816.F32.BF16 R20, R12, R18, R20 ;  /* 0x000000120c14723c */ /* 0x008ff60000041814 */
[----:B------:R-:W-:Y:S11]  /*7d60*/  @!UPT UIADD3 URZ, URZ, URZ, URZ ;  /* 0x0000003f3f3ff290 */ /* 0x000ff6000fffe03f */
[----:B------:R-:W-:Y:S01]  /*7d70*/  @!UPT UIADD3 URZ, URZ, URZ, URZ ;  /* 0x0000003f3f3ff290 */ /* 0x000fe2000fffe03f */
[----:B------:R0:W-:Y:S04]  /*7d80*/  STL.64 [R1+0x210], R20 ;  /* 0x0002101401007387 */ /* 0x0001e80000100a00 */
[----:B------:R1:W-:Y:S04]  /*7d90*/  STL.64 [R1+0x218], R22 ;  /* 0x0002181601007387 */ /* 0x0003e80000100a00 */
[----:B0-----:R-:W2:Y:S04]  /*7da0*/  LDL.LU R20, [R1+0x130] ;  /* 0x0001300001147983 */ /* 0x001ea80000300800 */
[----:B------:R-:W2:Y:S04]  /*7db0*/  LDL.LU R21, [R1+0x134] ;  /* 0x0001340001157983 */ /* 0x000ea80000300800 */
[----:B-1----:R-:W2:Y:S04]  /*7dc0*/  LDL.LU R22, [R1+0x138] ;  /* 0x0001380001167983 */ /* 0x002ea80000300800 */
[----:B------:R-:W2:Y:S04]  /*7dd0*/  LDL.LU R23, [R1+0x13c] ;  /* 0x00013c0001177983 */ /* 0x000ea80000300800 */
[----:B------:R0:W-:Y:S04]  /*7de0*/  STL.64 [R1+0xa30], R26 ;  /* 0x000a301a01007387 */ /* 0x0001e80000100a00 */
[----:B------:R1:W-:Y:S04]  /*7df0*/  STL.64 [R1+0x9e0], R18 ;  /* 0x0009e01201007387 */ /* 0x0003e80000100a00 */
[----:B0-----:R-:W3:Y:S01]  /*7e00*/  LDL.LU.64 R26, [R1+0x18] ;  /* 0x00001800011a7983 */ /* 0x001ee20000300a00 */
[----:B-1----:R-:W-:-:S02]  /*7e10*/  IMAD.MOV.U32 R18, RZ, RZ, R4 ;  /* 0x000000ffff127224 */ /* 0x002fc400078e0004 */
[----:B------:R-:W-:-:S05]  /*7e20*/  IMAD.MOV.U32 R19, RZ, RZ, R3 ;  /* 0x000000ffff137224 */ /* 0x000fca00078e0003 */
[----:B------:R0:W-:Y:S04]  /*7e30*/  STL.64 [R1+0x9f8], R18 ;  /* 0x0009f81201007387 */ /* 0x0001e80000100a00 */
[----:B------:R-:W4:Y:S04]  /*7e40*/  LDL.LU R16, [R1+0xc0] ;  /* 0x0000c00001107983 */ /* 0x000f280000300800 */
[----:B------:R-:W4:Y:S04]  /*7e50*/  LDL.LU R17, [R1+0xc4] ;  /* 0x0000c40001117983 */ /* 0x000f280000300800 */
[----:B0-----:R-:W2:Y:S04]  /*7e60*/  LDL.LU R18, [R1+0xc8] ;  /* 0x0000c80001127983 */ /* 0x001ea80000300800 */
[----:B------:R-:W2:Y:S04]  /*7e70*/  LDL.LU R19, [R1+0xcc] ;  /* 0x0000cc0001137983 */ /* 0x000ea80000300800 */
[----:B------:R-:W3:Y:S04]  /*7e80*/  LDL.LU R8, [R1+0x110] ;  /* 0x0001100001087983 */ /* 0x000ee80000300800 */
[----:B------:R-:W3:Y:S04]  /*7e90*/  LDL.LU R9, [R1+0x114] ;  /* 0x0001140001097983 */ /* 0x000ee80000300800 */
[----:B------:R-:W3:Y:S04]  /*7ea0*/  LDL.LU R10, [R1+0x118] ;  /* 0x00011800010a7983 */ /* 0x000ee80000300800 */
[----:B------:R-:W3:Y:S04]  /*7eb0*/  LDL.LU R11, [R1+0x11c] ;  /* 0x00011c00010b7983 */ /* 0x000ee80000300800 */
[----:B--2---:R-:W-:Y:S04]  /*7ec0*/  STL.64 [R1+0xa08], R18 ;  /* 0x000a081201007387 */ /* 0x004fe80000100a00 */
[----:B----4-:R0:W-:Y:S04]  /*7ed0*/  STL.64 [R1+0xa00], R16 ;  /* 0x000a001001007387 */ /* 0x0101e80000100a00 */
[----:B0-----:R-:W2:Y:S04]  /*7ee0*/  LDL.LU R16, [R1+0xd0] ;  /* 0x0000d00001107983 */ /* 0x001ea80000300800 */
[----:B------:R-:W2:Y:S04]  /*7ef0*/  LDL.LU R17, [R1+0xd4] ;  /* 0x0000d40001117983 */ /* 0x000ea80000300800 */
[----:B------:R-:W4:Y:S04]  /*7f00*/  LDL.LU R18, [R1+0xd8] ;  /* 0x0000d80001127983 */ /* 0x000f280000300800 */
[----:B------:R-:W4:Y:S01]  /*7f10*/  LDL.LU R19, [R1+0xdc] ;  /* 0x0000dc0001137983 */ /* 0x000f220000300800 */
[C---:B------:R-:W-:Y:S03]  /*7f20*/  HMMA.16816.F32.BF16 R20, R12.reuse, R6, R20 ;  /* 0x000000060c14723c */ /* 0x040fe60000041814 */
[----:B----4-:R-:W-:Y:S04]  /*7f30*/  STL.64 [R1+0xa28], R18 ;  /* 0x000a281201007387 */ /* 0x010fe80000100a00 */
[----:B--2---:R0:W-:Y:S04]  /*7f40*/  STL.64 [R1+0xa20], R16 ;  /* 0x000a201001007387 */ /* 0x0041e80000100a00 */
[----:B0-----:R-:W2:Y:S04]  /*7f50*/  LDL.LU R16, [R1+0xe0] ;  /* 0x0000e00001107983 */ /* 0x001ea80000300800 */
[----:B------:R-:W2:Y:S04]  /*7f60*/  LDL.LU R17, [R1+0xe4] ;  /* 0x0000e40001117983 */ /* 0x000ea80000300800 */
[----:B------:R-:W4:Y:S04]  /*7f70*/  LDL.LU R18, [R1+0xe8] ;  /* 0x0000e80001127983 */ /* 0x000f280000300800 */
[----:B------:R-:W4:Y:S04]  /*7f80*/  LDL.LU R19, [R1+0xec] ;  /* 0x0000ec0001137983 */ /* 0x000f280000300800 */
[----:B----4-:R-:W-:Y:S04]  /*7f90*/  STL.64 [R1+0xa40], R18 ;  /* 0x000a401201007387 */ /* 0x010fe80000100a00 */
[----:B--2---:R0:W-:Y:S04]  /*7fa0*/  STL.64 [R1+0xa38], R16 ;  /* 0x000a381001007387 */ /* 0x0041e80000100a00 */
[----:B0-----:R-:W2:Y:S04]  /*7fb0*/  LDL.LU R16, [R1+0xf0] ;  /* 0x0000f00001107983 */ /* 0x001ea80000300800 */
[----:B------:R-:W2:Y:S04]  /*7fc0*/  LDL.LU R17, [R1+0xf4] ;  /* 0x0000f40001117983 */ /* 0x000ea80000300800 */
[----:B------:R-:W2:Y:S04]  /*7fd0*/  LDL.LU R18, [R1+0xf8] ;  /* 0x0000f80001127983 */ /* 0x000ea80000300800 */
[----:B------:R-:W2:Y:S04]  /*7fe0*/  LDL.LU R19, [R1+0xfc] ;  /* 0x0000fc0001137983 */ /* 0x000ea80000300800 */
[----:B------:R-:W-:Y:S04]  /*7ff0*/  STL.64 [R1+0x1a0], R20 ;  /* 0x0001a01401007387 */ /* 0x000fe80000100a00 */
[----:B------:R0:W-:Y:S04]  /*8000*/  STL.64 [R1+0x1a8], R22 ;  /* 0x0001a81601007387 */ /* 0x0001e80000100a00 */
[----:B0-----:R-:W3:Y:S04]  /*8010*/  LDL.LU.64 R22, [R1+0xa58] ;  /* 0x000a580001167983 */ /* 0x001ee80000300a00 */
[----:B------:R0:W-:Y:S04]  /*8020*/  STL.64 [R1+0x9d8], R6 ;  /* 0x0009d80601007387 */ /* 0x0001e80000100a00 */
[----:B------:R-:W4:Y:S04]  /*8030*/  LDL.LU R4, [R1+0x50] ;  /* 0x0000500001047983 */ /* 0x000f280000300800 */
[----:B------:R-:W4:Y:S04]  /*8040*/  LDL.LU R5, [R1+0x54] ;  /* 0x0000540001057983 */ /* 0x000f280000300800 */
[----:B0-----:R-:W2:Y:S04]  /*8050*/  LDL.LU R6, [R1+0x58] ;  /* 0x0000580001067983 */ /* 0x001ea80000300800 */
[----:B------:R-:W2:Y:S01]  /*8060*/  LDL.LU R7, [R1+0x5c] ;  /* 0x00005c0001077983 */ /* 0x000ea20000300800 */
[----:B---3--:R-:W-:Y:S03]  /*8070*/  HMMA.16816.F32.BF16 R12, R12, R22, R8 ;  /* 0x000000160c0c723c */ /* 0x008fe60000041808 */
[----:B--2---:R-:W-:Y:S04]  /*8080*/  STL.64 [R1+0x9f0], R6 ;  /* 0x0009f00601007387 */ /* 0x004fe80000100a00 */
[----:B----4-:R0:W-:Y:S04]  /*8090*/  STL.64 [R1+0x9e8], R4 ;  /* 0x0009e80401007387 */ /* 0x0101e80000100a00 */
[----:B0-----:R-:W2:Y:S04]  /*80a0*/  LDL.LU R4, [R1+0x60] ;  /* 0x0000600001047983 */ /* 0x001ea80000300800 */
[----:B------:R-:W2:Y:S04]  /*80b0*/  LDL.LU R5, [R1+0x64] ;  /* 0x0000640001057983 */ /* 0x000ea80000300800 */
[----:B------:R-:W2:Y:S04]  /*80c0*/  LDL.LU R6, [R1+0x68] ;  /* 0x0000680001067983 */ /* 0x000ea80000300800 */
[----:B------:R-:W2:Y:S04]  /*80d0*/  LDL.LU R7, [R1+0x6c] ;  /* 0x00006c0001077983 */ /* 0x000ea80000300800 */
[----:B------:R-:W3:Y:S04]  /*80e0*/  LDL.LU.64 R10, [R1+0xa50] ;  /* 0x000a5000010a7983 */ /* 0x000ee80000300a00 */
[----:B------:R-:W3:Y:S04]  /*80f0*/  LDL.LU.64 R8, [R1+0xa48] ;  /* 0x000a480001087983 */ /* 0x000ee80000300a00 */
[----:B------:R0:W-:Y:S04]  /*8100*/  STL.64 [R1+0x190], R12 ;  /* 0x0001900c01007387 */ /* 0x0001e80000100a00 */
[----:B------:R1:W-:Y:S01]  /*8110*/  STL.64 [R1+0x198], R14 ;  /* 0x0001980e01007387 */ /* 0x0003e20000100a00 */
[----:B------:R-:W-:-:S02]  /*8120*/  IMAD.MOV.U32 R3, RZ, RZ, R27 ;  /* 0x000000ffff037224 */ /* 0x000fc400078e001b */
[----:B0-----:R-:W-:Y:S01]  /*8130*/  IMAD.MOV.U32 R12, RZ, RZ, R26 ;  /* 0x000000ffff0c7224 */ /* 0x001fe200078e001a */
[----:B-1----:R-:W4:Y:S01]  /*8140*/  LDL.LU.64 R14, [R1+0x78] ;  /* 0x00007800010e7983 */ /* 0x002f220000300a00 */
[C---:B---3--:R-:W-:Y:S11]  /*8150*/  HMMA.16816.F32.BF16 R16, R8.reuse, R26, R16 ;  /* 0x0000001a0810723c */ /* 0x048ff60000041810 */
[----:B------:R-:W-:Y:S11]  /*8160*/  @!UPT UIADD3 URZ, URZ, URZ, URZ ;  /* 0x0000003f3f3ff290 */ /* 0x000ff6000fffe03f */
[----:B------:R-:W-:Y:S01]  /*8170*/  @!UPT UIADD3 URZ, URZ, URZ, URZ ;  /* 0x0000003f3f3ff290 */ /* 0x000fe2000fffe03f */
[----:B------:R-:W-:Y:S04]  /*8180*/  STL.64 [R1+0x180], R16 ;  /* 0x0001801001007387 */ /* 0x000fe80000100a00 */
[----:B------:R0:W-:Y:S04]  /*8190*/  STL.64 [R1+0x188], R18 ;  /* 0x0001881201007387 */ /* 0x0001e80000100a00 */
[----:B0-----:R-:W3:Y:S04]  /*81a0*/  LDL.LU.64 R18, [R1+0xa40] ;  /* 0x000a400001127983 */ /* 0x001ee80000300a00 */
[----:B------:R-:W3:Y:S04]  /*81b0*/  LDL.LU.64 R16, [R1+0xa38] ;  /* 0x000a380001107983 */ /* 0x000ee80000300a00 */
[----:B------:R-:W3:Y:S02]  /*81c0*/  LDL.LU.64 R26, [R1+0xa30] ;  /* 0x000a3000011a7983 */ /* 0x000ee40000300a00 */
[C---:B---3--:R-:W-:Y:S02]  /*81d0*/  HMMA.16816.F32.BF16 R24, R8.reuse, R26, R16 ;  /* 0x0000001a0818723c */ /* 0x048fe40000041810 */
[----:B------:R-:W3:Y:S04]  /*81e0*/  LDL.LU.64 R18, [R1+0xa28] ;  /* 0x000a280001127983 */ /* 0x000ee80000300a00 */
[----:B------:R-:W3:Y:S11]  /*81f0*/  LDL.LU.64 R16, [R1+0xa20] ;  /* 0x000a200001107983 */ /* 0x000ef60000300a00 */
[----:B------:R-:W-:Y:S06]  /*8200*/  @!UPT UIADD3 URZ, URZ, URZ, URZ ;  /* 0x0000003f3f3ff290 */ /* 0x000fec000fffe03f */
[----:B------:R-:W-:Y:S04]  /*8210*/  STL.64 [R1+0x170], R24 ;  /* 0x0001701801007387 */ /* 0x000fe80000100a00 */
[----:B------:R0:W-:Y:S04]  /*8220*/  STL.64 [R1+0x178], R26 ;  /* 0x0001781a01007387 */ /* 0x0001e80000100a00 */
[----:B0-----:R-:W3:Y:S04]  /*8230*/  LDL.LU.64 R26, [R1+0xa18] ;  /* 0x000a1800011a7983 */ /* 0x001ee80000300a00 */
[----:B------:R-:W2:Y:S01]  /*8240*/  LDL.LU R24, [R1+0xa10] ;  /* 0x000a100001187983 */ /* 0x000ea20000300800 */
[C---:B---3--:R-:W-:Y:S11]  /*8250*/  HMMA.16816.F32.BF16 R16, R8.reuse, R26, R16 ;  /* 0x0000001a0810723c */ /* 0x048ff60000041810 */
[----:B------:R-:W-:Y:S11]  /*8260*/  @!UPT UIADD3 URZ, URZ, URZ, URZ ;  /* 0x0000003f3f3ff290 */ /* 0x000ff6000fffe03f */
[----:B------:R-:W-:Y:S01]  /*8270*/  @!UPT UIADD3 URZ, URZ, URZ, URZ ;  /* 0x0000003f3f3ff290 */ /* 0x000fe2000fffe03f */
[----:B------:R-:W-:Y:S04]  /*8280*/  STL.64 [R1+0x160], R16 ;  /* 0x0001601001007387 */ /* 0x000fe80000100a00 */
[----:B------:R0:W-:Y:S04]  /*8290*/  STL.64 [R1+0x168], R18 ;  /* 0x0001681201007387 */ /* 0x0001e80000100a00 */
[----:B0-----:R-:W4:Y:S04]  /*82a0*/  LDL.LU.64 R18, [R1+0xa08] ;  /* 0x000a080001127983 */ /* 0x001f280000300a00 */
[----:B------:R-:W4:Y:S04]  /*82b0*/  LDL.LU.64 R16, [R1+0xa00] ;  /* 0x000a000001107983 */ /* 0x000f280000300a00 */
[----:B------:R-:W-:Y:S04]  /*82c0*/  STL.64 [R1+0x978], R26 ;  /* 0x0009781a01007387 */ /* 0x000fe80000100a00 */
[----:B--2---:R0:W-:Y:S04]  /*82d0*/  STL [R1+0x970], R24 ;  /* 0x0009701801007387 */ /* 0x0041e80000100800 */
[----:B0-----:R-:W2:Y:S04]  /*82e0*/  LDL.LU R24, [R1+0x30] ;  /* 0x0000300001187983 */ /* 0x001ea80000300800 */
[----:B------:R-:W2:Y:S04]  /*82f0*/  LDL.LU R25, [R1+0x34] ;  /* 0x0000340001197983 */ /* 0x000ea80000300800 */
[----:B------:R-:W2:Y:S04]  /*8300*/  LDL.LU R26, [R1+0x38] ;  /* 0x00003800011a7983 */ /* 0x000ea80000300800 */
[----:B------:R-:W2:Y:S01]  /*8310*/  LDL.LU R27, [R1+0x3c] ;  /* 0x00003c00011b7983 */ /* 0x000ea20000300800 */
[C---:B----4-:R-:W-:Y:S11]  /*8320*/  HMMA.16816.F32.BF16 R16, R8.reuse, R14, R16 ;  /* 0x0000000e0810723c */ /* 0x050ff60000041810 */
[----:B------:R-:W-:Y:S11]  /*8330*/  @!UPT UIADD3 URZ, URZ, URZ, URZ ;  /* 0x0000003f3f3ff290 */ /* 0x000ff6000fffe03f */
[----:B------:R-:W-:Y:S01]  /*8340*/  @!UPT UIADD3 URZ, URZ, URZ, URZ ;  /* 0x0000003f3f3ff290 */ /* 0x000fe2000fffe03f */
[----:B------:R-:W-:Y:S04]  /*8350*/  STL.64 [R1+0x150], R16 ;  /* 0x0001501001007387 */ /* 0x000fe80000100a00 */
[----:B------:R0:W-:Y:S04]  /*8360*/  STL.64 [R1+0x158], R18 ;  /* 0x0001581201007387 */ /* 0x0001e80000100a00 */
[----:B0-----:R-:W3:Y:S04]  /*8370*/  LDL.LU.64 R18, [R1+0x9f8] ;  /* 0x0009f80001127983 */ /* 0x001ee80000300a00 */
[----:B------:R-:W-:Y:S01]  /*8380*/  STL.64 [R1+0x968], R14 ;  /* 0x0009680e01007387 */ /* 0x000fe20000100a00 */
[C---:B---3--:R-:W-:Y:S03]  /*8390*/  HMMA.16816.F32.BF16 R16, R8.reuse, R18, R4 ;  /* 0x000000120810723c */ /* 0x048fe60000041804 */
[----:B------:R-:W3:Y:S04]  /*83a0*/  LDL.LU.64 R6, [R1+0x9f0] ;  /* 0x0009f00001067983 */ /* 0x000ee80000300a00 */
[----:B------:R-:W3:Y:S11]  /*83b0*/  LDL.LU.64 R4, [R1+0x9e8] ;  /* 0x0009e80001047983 */ /* 0x000ef60000300a00 */
[----:B------:R-:W-:Y:S05]  /*83c0*/  @!UPT UIADD3 URZ, URZ, URZ, URZ ;  /* 0x0000003f3f3ff290 */ /* 0x000fea000fffe03f */
[----:B------:R-:W-:Y:S04]  /*83d0*/  STL.64 [R1+0x140], R16 ;  /* 0x0001401001007387 */ /* 0x000fe80000100a00 */
[----:B------:R0:W-:Y:S04]  /*83e0*/  STL.64 [R1+0x148], R18 ;  /* 0x0001481201007387 */ /* 0x0001e80000100a00 */
[----:B0-----:R-:W3:Y:S02]  /*83f0*/  LDL.LU.64 R18, [R1+0x9e0] ;  /* 0x0009e00001127983 */ /* 0x001ee40000300a00 */
[C---:B---3--:R-:W-:Y:S02]  /*8400*/  HMMA.16816.F32.BF16 R16, R8.reuse, R18, R4 ;  /* 0x000000120810723c */ /* 0x048fe40000041804 */
[----:B------:R-:W3:Y:S11]  /*8410*/  LDL.LU.64 R6, [R1+0x9d8] ;  /* 0x0009d80001067983 */ /* 0x000ef60000300a00 */
[----:B------:R-:W-:Y:S10]  /*8420*/  @!UPT UIADD3 URZ, URZ, URZ, URZ ;  /* 0x0000003f3f3ff290 */ /* 0x000ff4000fffe03f */
[----:B------:R-:W-:Y:S04]  /*8430*/  STL.64 [R1+0x130], R16 ;  /* 0x0001301001007387 */ /* 0x000fe80000100a00 */
[----:B------:R0:W-:Y:S04]  /*8440*/  STL.64 [R1+0x138], R18 ;  /* 0x0001381201007387 */ /* 0x0001e80000100a00 */
[----:B0-----:R-:W3:Y:S04]  /*8450*/  LDL.LU.64 R18, [R1+0x9d0] ;  /* 0x0009d00001127983 */ /* 0x001ee80000300a00 */
[----:B------:R-:W3:Y:S02]  /*8460*/  LDL.LU.64 R16, [R1+0x9c8] ;  /* 0x0009c80001107983 */ /* 0x000ee40000300a00 */
[C---:B---3--:R-:W-:Y:S02]  /*8470*/  HMMA.16816.F32.BF16 R4, R8.reuse, R6, R16 ;  /* 0x000000060804723c */ /* 0x048fe40000041810 */
[----:B------:R-:W3:Y:S04]  /*8480*/  LDL.LU.64 R18, [R1+0x9c0] ;  /* 0x0009c00001127983 */ /* 0x000ee80000300a00 */
[----:B------:R-:W3:Y:S11]  /*8490*/  LDL.LU.64 R16, [R1+0x9b8] ;  /* 0x0009b80001107983 */ /* 0x000ef60000300a00 */
[----:B------:R-:W-:Y:S06]  /*84a0*/  @!UPT UIADD3 URZ, URZ, URZ, URZ ;  /* 0x0000003f3f3ff290 */ /* 0x000fec000fffe03f */
[----:B------:R-:W-:Y:S04]  /*84b0*/  STL.64 [R1+0x110], R4 ;  /* 0x0001100401007387 */ /* 0x000fe80000100a00 */
[----:B------:R0:W-:Y:S04]  /*84c0*/  STL.64 [R1+0x118], R6 ;  /* 0x0001180601007387 */ /* 0x0001e80000100a00 */
[----:B0-----:R-:W4:Y:S01]  /*84d0*/  LDL.LU.64 R6, [R1+0x9b0] ;  /* 0x0009b00001067983 */ /* 0x001f220000300a00 */
[----:B--2---:R-:W-:Y:S03]  /*84e0*/  HMMA.16816.F32.BF16 R24, R8, R22, R24 ;  /* 0x000000160818723c */ /* 0x004fe60000041818 */
[----:B------:R-:W3:Y:S04]  /*84f0*/  LDL.LU.64 R4, [R1+0x9a8] ;  /* 0x0009a80001047983 */ /* 0x000ee80000300a00 */
[----:B------:R0:W-:Y:S11]  /*8500*/  STL.64 [R1+0x920], R22 ;  /* 0x0009201601007387 */ /* 0x0001f60000100a00 */
[----:B------:R-:W-:Y:S05]  /*8510*/  @!UPT UIADD3 URZ, URZ, URZ, URZ ;  /* 0x0000003f3f3ff290 */ /* 0x000fea000fffe03f */
[----:B------:R-:W-:Y:S04]  /*8520*/  STL.64 [R1+0xf0], R24 ;  /* 0x0000f01801007387 */ /* 0x000fe80000100a00 */
[----:B------:R-:W-:Y:S01]  /*8530*/  STL.64 [R1+0xf8], R26 ;  /* 0x0000f81a01007387 */ /* 0x000fe20000100a00 */
[----:B------:R-:W-:Y:S02]  /*8540*/  IMAD.MOV.U32 R10, RZ, RZ, R2 ;  /* 0x000000ffff0a7224 */ /* 0x000fe400078e0002 */
[----:B------:R-:W-:Y:S02]  /*8550*/  IMAD.MOV.U32 R11, RZ, RZ, R0 ;  /* 0x000000ffff0b7224 */ /* 0x000fe400078e0000 */
[----:B----4-:R-:W-:Y:S02]  /*8560*/  IMAD.MOV.U32 R8, RZ, RZ, R6 ;  /* 0x000000ffff087224 */ /* 0x010fe400078e0006 */
[----:B------:R-:W3:Y:S01]  /*8570*/  LDL.LU R6, [R1+0x9a4] ;  /* 0x0009a40001067983 */ /* 0x000ee20000300800 */
[----:B------:R-:W-:-:S03]  /*8580*/  IMAD.MOV.U32 R9, RZ, RZ, R7 ;  /* 0x000000ffff097224 */ /* 0x000fc600078e0007 */
[----:B------:R-:W3:Y:S04]  /*8590*/  LDL.LU R7, [R1+0x9a0] ;  /* 0x0009a00001077983 */ /* 0x000ee80000300800 */
[----:B------:R-:W2:Y:S04]  /*85a0*/  LDL.LU R2, [R1+0x99c] ;  /* 0x00099c0001027983 */ /* 0x000ea80000300800 */
[----:B------:R-:W4:Y:S04]  /*85b0*/  LDL.LU R0, [R1+0x998] ;  /* 0x0009980001007983 */ /* 0x000f280000300800 */
[----:B------:R1:W-:Y:S04]  /*85c0*/  STL.64 [R1+0x8e8], R10 ;  /* 0x0008e80a01007387 */ /* 0x0003e80000100a00 */
[----:B------:R-:W-:Y:S04]  /*85d0*/  STL.64 [R1+0x8e0], R8 ;  /* 0x0008e00801007387 */ /* 0x000fe80000100a00 */
[----:B0-----:R-:W2:Y:S01]  /*85e0*/  LDL.LU.64 R22, [R1+0x98] ;  /* 0x0000980001167983 */ /* 0x001ea20000300a00 */
[----:B-1----:R-:W-:-:S02]  /*85f0*/  IMAD.MOV.U32 R10, RZ, RZ, R12 ;  /* 0x000000ffff0a7224 */ /* 0x002fc400078e000c */
[----:B------:R-:W-:-:S07]  /*8600*/  IMAD.MOV.U32 R11, RZ, RZ, R3 ;  /* 0x000000ffff0b7224 */ /* 0x000fce00078e0003 */
[----:B---3--:R-:W-:Y:S01]  /*8610*/  HMMA.16816.F32.BF16 R16, R4, R10, R16 ;  /* 0x0000000a0410723c */ /* 0x008fe20000041810 */
[----:B--2---:R-:W-:Y:S04]  /*8620*/  STL.64 [R1+0x938], R22 ;  /* 0x0009381601007387 */ /* 0x004fe80000100a00 */
[----:B------:R-:W2:Y:S11]  /*8630*/  LDL.LU R12, [R1+0x1b0] ;  /* 0x0001b000010c7983 */ /* 0x000eb60000300800 */
[----:B------:R-:W-:Y:S07]  /*8640*/  @!UPT UIADD3 URZ, URZ, URZ, URZ ;  /* 0x0000003f3f3ff290 */ /* 0x000fee000fffe03f */
[----:B------:R-:W-:Y:S04]  /*8650*/  STL.64 [R1+0xe0], R16 ;  /* 0x0000e01001007387 */ /* 0x000fe80000100a00 */
[----:B------:R-:W-:Y:S04]  /*8660*/  STL.64 [R1+0xe8], R18 ;  /* 0x0000e81201007387 */ /* 0x000fe80000100a00 */
[----:B------:R-:W2:Y:S04]  /*8670*/  LDL.LU R13, [R1+0x1b4] ;  /* 0x0001b400010d7983 */ /* 0x000ea80000300800 */
[----:B------:R-:W3:Y:S04]  /*8680*/  LDL.LU R14, [R1+0x1b8] ;  /* 0x0001b800010e7983 */ /* 0x000ee80000300800 */
[----:B------:R-:W3:Y:S04]  /*8690*/  LDL.LU R15, [R1+0x1bc] ;  /* 0x0001bc00010f7983 */ /* 0x000ee80000300800 */
[----:B---3--:R-:W-:Y:S04]  /*86a0*/  STL.64 [R1+0x988], R14 ;  /* 0x0009880e01007387 */ /* 0x008fe80000100a00 */
[----:B--2---:R0:W-:Y:S04]  /*86b0*/  STL.64 [R1+0x980], R12 ;  /* 0x0009800c01007387 */ /* 0x0041e80000100a00 */
[----:B0-----:R-:W2:Y:S04]  /*86c0*/  LDL.LU R12, [R1+0x120] ;  /* 0x00012000010c7983 */ /* 0x001ea80000300800 */
[----:B------:R-:W2:Y:S04]  /*86d0*/  LDL.LU R13, [R1+0x124] ;  /* 0x00012400010d7983 */ /* 0x000ea80000300800 */
[----:B------:R-:W2:Y:S04]  /*86e0*/  LDL.LU R14, [R1+0x128] ;  /* 0x00012800010e7983 */ /* 0x000ea80000300800 */
[----:B------:R-:W2:Y:S04]  /*86f0*/  LDL.LU R15, [R1+0x12c] ;  /* 0x00012c00010f7983 */ /* 0x000ea80000300800 */
[----:B------:R-:W2:Y:S04]  /*8700*/  LDL.LU.64 R26, [R1+0x8] ;  /* 0x00000800011a7983 */ /* 0x000ea80000300a00 */
[----:B------:R-:W3:Y:S04]  /*8710*/  LDL.LU R16, [R1+0x200] ;  /* 0x0002000001107983 */ /* 0x000ee80000300800 */
[----:B------:R-:W3:Y:S04]  /*8720*/  LDL.LU R17, [R1+0x204] ;  /* 0x0002040001117983 */ /* 0x000ee80000300800 */
[----:B------:R-:W3:Y:S04]  /*8730*/  LDL.LU R18, [R1+0x208] ;  /* 0x0002080001127983 */ /* 0x000ee80000300800 */
[----:B------:R-:W3:Y:S04]  /*8740*/  LDL.LU R19, [R1+0x20c] ;  /* 0x00020c0001137983 */ /* 0x000ee80000300800 */
[----:B------:R-:W2:Y:S04]  /*8750*/  LDL.LU.64 R22, [R1+0xa8] ;  /* 0x0000a80001167983 */ /* 0x000ea80000300a00 */
[----:B--2---:R0:W-:Y:S04]  /*8760*/  STL.64 [R1+0x950], R22 ;  /* 0x0009501601007387 */ /* 0x0041e80000100a00 */
[----:B0-----:R-:W2:Y:S04]  /*8770*/  LDL.LU.64 R22, [R1+0xb8] ;  /* 0x0000b80001167983 */ /* 0x001ea80000300a00 */
[----:B------:R0:W-:Y:S04]  /*8780*/  STL.64 [R1+0x918], R10 ;  /* 0x0009180a01007387 */ /* 0x0001e80000100a00 */
[----:B------:R-:W2:Y:S04]  /*8790*/  LDL.LU R8, [R1+0x1f0] ;  /* 0x0001f00001087983 */ /* 0x000ea80000300800 */
[----:B------:R-:W2:Y:S04]  /*87a0*/  LDL.LU R9, [R1+0x1f4] ;  /* 0x0001f40001097983 */ /* 0x000ea80000300800 */
[----:B0-----:R-:W2:Y:S04]  /*87b0*/  LDL.LU R10, [R1+0x1f8] ;  /* 0x0001f800010a7983 */ /* 0x001ea80000300800 */
[----:B------:R-:W2:Y:S04]  /*87c0*/  LDL.LU R11, [R1+0x1fc] ;  /* 0x0001fc00010b7983 */ /* 0x000ea80000300800 */
[----:B--2---:R-:W-:Y:S04]  /*87d0*/  STL.64 [R1+0x930], R10 ;  /* 0x0009300a01007387 */ /* 0x004fe80000100a00 */
[----:B------:R0:W-:Y:S04]  /*87e0*/  STL.64 [R1+0x928], R8 ;  /* 0x0009280801007387 */ /* 0x0001e80000100a00 */
[----:B0-----:R-:W2:Y:S04]  /*87f0*/  LDL.LU R8, [R1+0x220] ;  /* 0x0002200001087983 */ /* 0x001ea80000300800 */
[----:B------:R-:W2:Y:S01]  /*8800*/  LDL.LU R9, [R1+0x224] ;  /* 0x0002240001097983 */ /* 0x000ea20000300800 */
[----:B----4-:R-:W-:-:S02]  /*8810*/  IMAD.MOV.U32 R10, RZ, RZ, R0 ;  /* 0x000000ffff0a7224 */ /* 0x010fc400078e0000 */
[----:B------:R-:W-:Y:S01]  /*8820*/  IMAD.MOV.U32 R11, RZ, RZ, R2 ;  /* 0x000000ffff0b7224 */ /* 0x000fe200078e0002 */
[----:B------:R-:W4:Y:S04]  /*8830*/  LDL.LU R0, [R1+0x994] ;  /* 0x0009940001007983 */ /* 0x000f280000300800 */
[----:B------:R-:W3:Y:S04]  /*8840*/  LDL.LU R2, [R1+0x990] ;  /* 0x0009900001027983 */ /* 0x000ee80000300800 */
[----:B------:R-:W-:Y:S01]  /*8850*/  STL.64 [R1+0x948], R10 ;  /* 0x0009480a01007387 */ /* 0x000fe20000100a00 */
[----:B------:R-:W-:Y:S03]  /*8860*/  HMMA.16816.F32.BF16 R12, R4, R26, R12 ;  /* 0x0000001a040c723c */ /* 0x000fe6000004180c */
[----:B--2---:R0:W-:Y:S04]  /*8870*/  STL.64 [R1+0x940], R8 ;  /* 0x0009400801007387 */ /* 0x0041e80000100a00 */
[----:B0-----:R-:W2:Y:S04]  /*8880*/  LDL.LU R8, [R1+0x230] ;  /* 0x0002300001087983 */ /* 0x001ea80000300800 */
[----:B------:R-:W2:Y:S04]  /*8890*/  LDL.LU R9, [R1+0x234] ;  /* 0x0002340001097983 */ /* 0x000ea80000300800 */
[----:B------:R-:W2:Y:S04]  /*88a0*/  LDL.LU R10, [R1+0x238] ;  /* 0x00023800010a7983 */ /* 0x000ea80000300800 */
[----:B------:R-:W2:Y:S04]  /*88b0*/  LDL.LU R11, [R1+0x23c] ;  /* 0x00023c00010b7983 */ /* 0x000ea80000300800 */
[----:B--2---:R3:W-:Y:S04]  /*88c0*/  STL.64 [R1+0x960], R10 ;  /* 0x0009600a01007387 */ /* 0x0047e80000100a00 */
[----:B------:R0:W-:Y:S01]  /*88d0*/  STL.64 [R1+0x958], R8 ;  /* 0x0009580801007387 */ /* 0x0001e20000100a00 */
[----:B---3--:R-:W-:-:S03]  /*88e0*/  IMAD.MOV.U32 R10, RZ, RZ, R2 ;  /* 0x000000ffff0a7224 */ /* 0x008fc600078e0002 */
[----:B0-----:R-:W2:Y:S01]  /*88f0*/  LDL.LU R8, [R1+0x240] ;  /* 0x0002400001087983 */ /* 0x001ea20000300800 */
[----:B----4-:R-:W-:-:S03]  /*8900*/  IMAD.MOV.U32 R11, RZ, RZ, R0 ;  /* 0x000000ffff0b7224 */ /* 0x010fc600078e0000 */
[----:B------:R-:W2:Y:S01]  /*8910*/  LDL.LU R9, [R1+0x244] ;  /* 0x0002440001097983 */ /* 0x000ea20000300800 */
[----:B------:R-:W-:-:S03]  /*8920*/  IMAD.MOV.U32 R2, RZ, RZ, R26 ;  /* 0x000000ffff027224 */ /* 0x000fc600078e001a */
[----:B------:R-:W-:Y:S01]  /*8930*/  STL.64 [R1+0xd0], R12 ;  /* 0x0000d00c01007387 */ /* 0x000fe20000100a00 */
[----:B------:R-:W-:-:S03]  /*8940*/  IMAD.MOV.U32 R0, RZ, RZ, R27 ;  /* 0x000000ffff007224 */ /* 0x000fc600078e001b */
[----:B------:R0:W-:Y:S04]  /*8950*/  STL.64 [R1+0xd8], R14 ;  /* 0x0000d80e01007387 */ /* 0x0001e80000100a00 */
[----:B0-----:R-:W3:Y:S04]  /*8960*/  LDL.LU.64 R14, [R1+0x988] ;  /* 0x00098800010e7983 */ /* 0x001ee80000300a00 */
[----:B------:R-:W3:Y:S04]  /*8970*/  LDL.LU.64 R12, [R1+0x980] ;  /* 0x00098000010c7983 */ /* 0x000ee80000300a00 */
[----:B------:R-:W3:Y:S04]  /*8980*/  LDL.LU.64 R26, [R1+0x978] ;  /* 0x00097800011a7983 */ /* 0x000ee80000300a00 */
[----:B------:R-:W4:Y:S01]  /*8990*/  LDL.LU R24, [R1+0x970] ;  /* 0x0009700001187983 */ /* 0x000f220000300800 */
[C---:B---3--:R-:W-:Y:S11]  /*89a0*/  HMMA.16816.F32.BF16 R12, R4.reuse, R26, R12 ;  /* 0x0000001a040c723c */ /* 0x048ff6000004180c */
[----:B------:R-:W-:Y:S11]  /*89b0*/  @!UPT UIADD3 URZ, URZ, URZ, URZ ;  /* 0x0000003f3f3ff290 */ /* 0x000ff6000fffe03f */
[----:B------:R-:W-:Y:S01]  /*89c0*/  @!UPT UIADD3 URZ, URZ, URZ, URZ ;  /* 0x0000003f3f3ff290 */ /* 0x000fe2000fffe03f */
[----:B------:R-:W-:Y:S04]  /*89d0*/  STL.64 [R1+0xc0], R12 ;  /* 0x0000c00c01007387 */ /* 0x000fe80000100a00 */
[----:B------:R0:W-:Y:S04]  /*89e0*/  STL.64 [R1+0xc8], R14 ;  /* 0x0000c80e01007387 */ /* 0x0001e80000100a00 */
[----:B0-----:R-:W3:Y:S01]  /*89f0*/  LDL.LU.64 R14, [R1+0x968] ;  /* 0x00096800010e7983 */ /* 0x001ee20000300a00 */
[C---:B--2---:R-:W-:Y:S03]  /*8a00*/  HMMA.16816.F32.BF16 R8, R4.reuse, R22, R8 ;  /* 0x000000160408723c */ /* 0x044fe60000041808 */
[----:B------:R-:W-:Y:S05]  /*8a10*/  STL.64 [R1+0x8f8], R26 ;  /* 0x0008f81a01007387 */ /* 0x000fea0000100a00 */
[----:B---3--:R-:W-:Y:S01]  /*8a20*/  HMMA.16816.F32.BF16 R16, R4, R14, R16 ;  /* 0x0000000e0410723c */ /* 0x008fe20000041810 */
[----:B------:R-:W-:-:S05]  /*8a30*/  IMAD.MOV.U32 R25, RZ, RZ, R14 ;  /* 0x000000ffff197224 */ /* 0x000fca00078e000e */
[----:B----4-:R0:W-:Y:S04]  /*8a40*/  STL.64 [R1+0x8f0], R24 ;  /* 0x0008f01801007387 */ /* 0x0101e80000100a00 */
[----:B0-----:R-:W2:Y:S04]  /*8a50*/  LDL.LU R24, [R1+0x1e0] ;  /* 0x0001e00001187983 */ /* 0x001ea80000300800 */
[----:B------:R-:W2:Y:S04]  /*8a60*/  LDL.LU R25, [R1+0x1e4] ;  /* 0x0001e40001197983 */ /* 0x000ea80000300800 */
[----:B------:R-:W2:Y:S04]  /*8a70*/  LDL.LU R26, [R1+0x1e8] ;  /* 0x0001e800011a7983 */ /* 0x000ea80000300800 */
[----:B------:R-:W2:Y:S04]  /*8a80*/  LDL.LU R27, [R1+0x1ec] ;  /* 0x0001ec00011b7983 */ /* 0x000ea80000300800 */
[----:B------:R0:W-:Y:S04]  /*8a90*/  STL.64 [R1+0x750], R18 ;  /* 0x0007501201007387 */ /* 0x0001e80000100a00 */
[----:B------:R-:W-:Y:S04]  /*8aa0*/  STL.64 [R1+0x748], R16 ;  /* 0x0007481001007387 */ /* 0x000fe80000100a00 */
[----:B------:R-:W-:Y:S04]  /*8ab0*/  STL.64 [R1+0x100], R8 ;  /* 0x0001000801007387 */ /* 0x000fe80000100a00 */
[----:B------:R1:W-:Y:S01]  /*8ac0*/  STL.64 [R1+0x108], R10 ;  /* 0x0001080a01007387 */ /* 0x0003e20000100a00 */
[----:B0-----:R-:W-:-:S02]  /*8ad0*/  IMAD.MOV.U32 R18, RZ, RZ, R2 ;  /* 0x000000ffff127224 */ /* 0x001fc400078e0002 */
[----:B------:R-:W-:Y:S02]  /*8ae0*/  IMAD.MOV.U32 R19, RZ, RZ, R0 ;  /* 0x000000ffff137224 */ /* 0x000fe400078e0000 */
[----:B------:R-:W-:Y:S02]  /*8af0*/  IMAD.MOV.U32 R2, RZ, RZ, R22 ;  /* 0x000000ffff027224 */ /* 0x000fe400078e0016 */
[----:B------:R-:W-:Y:S01]  /*8b00*/  IMAD.MOV.U32 R0, RZ, RZ, R23 ;  /* 0x000000ffff007224 */ /* 0x000fe200078e0017 */
[----:B-1----:R-:W3:Y:S04]  /*8b10*/  LDL.LU.64 R10, [R1+0x960] ;  /* 0x00096000010a7983 */ /* 0x002ee80000300a00 */
[----:B------:R-:W3:Y:S04]  /*8b20*/  LDL.LU.64 R8, [R1+0x958] ;  /* 0x0009580001087983 */ /* 0x000ee80000300a00 */
[----:B------:R-:W3:Y:S04]  /*8b30*/  LDL.LU.64 R22, [R1+0x950] ;  /* 0x0009500001167983 */ /* 0x000ee80000300a00 */
[----:B------:R-:W4:Y:S04]  /*8b40*/  LDL R12, [R1+0x374] ;  /* 0x00037400010c7983 */ /* 0x000f280000100800 */
[----:B------:R-:W-:Y:S04]  /*8b50*/  STL [R1+0x8cc], R2 ;  /* 0x0008cc0201007387 */ /* 0x000fe80000100800 */
[----:B------:R-:W-:Y:S01]  /*8b60*/  STL [R1+0x8c8], R0 ;  /* 0x0008c80001007387 */ /* 0x000fe20000100800 */
[----:B---3--:R-:W-:Y:S01]  /*8b70*/  HMMA.16816.F32.BF16 R8, R4, R22, R8 ;  /* 0x000000160408723c */ /* 0x008fe20000041808 */
[----:B------:R-:W-:-:S02]  /*8b80*/  IMAD.MOV.U32 R3, RZ, RZ, R22 ;  /* 0x000000ffff037224 */ /* 0x000fc400078e0016 */
[----:B------:R-:W-:Y:S11]  /*8b90*/  IMAD.MOV.U32 R29, RZ, RZ, R23 ;  /* 0x000000ffff1d7224 */ /* 0x000ff600078e0017 */
[----:B------:R-:W-:Y:S09]  /*8ba0*/  @!UPT UIADD3 URZ, URZ, URZ, URZ ;  /* 0x0000003f3f3ff290 */ /* 0x000ff2000fffe03f */
[----:B------:R-:W-:Y:S04]  /*8bb0*/  STL.64 [R1+0x2c0], R8 ;  /* 0x0002c00801007387 */ /* 0x000fe80000100a00 */
[----:B------:R0:W-:Y:S04]  /*8bc0*/  STL.64 [R1+0x2c8], R10 ;  /* 0x0002c80a01007387 */ /* 0x0001e80000100a00 */
[----:B0-----:R-:W3:Y:S04]  /*8bd0*/  LDL.LU.64 R10, [R1+0x948] ;  /* 0x00094800010a7983 */ /* 0x001ee80000300a00 */
[----:B------:R-:W3:Y:S04]  /*8be0*/  LDL.LU.64 R8, [R1+0x940] ;  /* 0x0009400001087983 */ /* 0x000ee80000300a00 */
[----:B------:R-:W3:Y:S02]  /*8bf0*/  LDL.LU.64 R22, [R1+0x938] ;  /* 0x0009380001167983 */ /* 0x000ee40000300a00 */
        /* <DEDUP_REMOVED lines=9> */
[----:B---3--:R-:W-:Y:S02]  /*8c90*/  HMMA.16816.F32.BF16 R4, R4, R22, R8 ;  /* 0x000000160404723c */ /* 0x008fe40000041808 */
[----:B------:R-:W2:Y:S04]  /*8ca0*/  LDL.LU.64 R10, [R1+0x918] ;  /* 0x00091800010a7983 */ /* 0x000ea80000300a00 */
[----:B------:R-:W2:Y:S04]  /*8cb0*/  LDL.LU.64 R22, [R1+0x910] ;  /* 0x0009100001167983 */ /* 0x000ea80000300a00 */
[----:B------:R-:W2:Y:S11]  /*8cc0*/  LDL.LU.64 R20, [R1+0x908] ;  /* 0x0009080001147983 */ /* 0x000eb60000300a00 */
[----:B------:R-:W-:Y:S02]  /*8cd0*/  @!UPT UIADD3 URZ, URZ, URZ, URZ ;  /* 0x0000003f3f3ff290 */ /* 0x000fe4000fffe03f */
[----:B------:R0:W-:Y:S04]  /*8ce0*/  STL.64 [R1+0x320], R4 ;  /* 0x0003200401007387 */ /* 0x0001e80000100a00 */
[----:B------:R1:W-:Y:S04]  /*8cf0*/  STL.64 [R1+0x328], R6 ;  /* 0x0003280601007387 */ /* 0x0003e80000100a00 */
[----:B0-----:R-:W3:Y:S04]  /*8d00*/  LDL.LU R4, [R1+0x1d0] ;  /* 0x0001d00001047983 */ /* 0x001ee80000300800 */
[----:B------:R-:W3:Y:S01]  /*8d10*/  LDL.LU R5, [R1+0x1d4] ;  /* 0x0001d40001057983 */ /* 0x000ee20000300800 */
[----:B-1----:R-:W-:-:S03]  /*8d20*/  IMAD.MOV.U32 R6, RZ, RZ, R28 ;  /* 0x000000ffff067224 */ /* 0x002fc600078e001c */
[----:B------:R-:W3:Y:S04]  /*8d30*/  LDL.LU R28, [R1+0x900] ;  /* 0x00090000011c7983 */ /* 0x000ee80000300800 */
[----:B------:R-:W3:Y:S01]  /*8d40*/  LDL.LU R7, [R1+0x1dc] ;  /* 0x0001dc0001077983 */ /* 0x000ee20000300800 */
[C---:B--2---:R-:W-:Y:S03]  /*8d50*/  HMMA.16816.F32.BF16 R8, R20.reuse, R10, R24 ;  /* 0x0000000a1408723c */ /* 0x044fe60000041818 */
[----:B------:R-:W2:Y:S04]  /*8d60*/  LDL.LU.64 R26, [R1+0x8f8] ;  /* 0x0008f800011a7983 */ /* 0x000ea80000300a00 */
[----:B------:R-:W2:Y:S11]  /*8d70*/  LDL.LU.64 R24, [R1+0x8f0] ;  /* 0x0008f00001187983 */ /* 0x000eb60000300a00 */
[----:B------:R-:W-:Y:S05]  /*8d80*/  @!UPT UIADD3 URZ, URZ, URZ, URZ ;  /* 0x0000003f3f3ff290 */ /* 0x000fea000fffe03f */
[----:B------:R-:W-:Y:S04]  /*8d90*/  STL.64 [R1+0x310], R8 ;  /* 0x0003100801007387 */ /* 0x000fe80000100a00 */
[----:B------:R0:W-:Y:S04]  /*8da0*/  STL.64 [R1+0x318], R10 ;  /* 0x0003180a01007387 */ /* 0x0001e80000100a00 */
[----:B0-----:R-:W2:Y:S04]  /*8db0*/  LDL.LU.64 R10, [R1+0x8e8] ;  /* 0x0008e800010a7983 */ /* 0x001ea80000300a00 */
[----:B------:R-:W2:Y:S01]  /*8dc0*/  LDL.LU.64 R8, [R1+0x8e0] ;  /* 0x0008e00001087983 */ /* 0x000ea20000300a00 */
[C---:B---3--:R-:W-:Y:S11]  /*8dd0*/  HMMA.16816.F32.BF16 R16, R20.reuse, R18, R4 ;  /* 0x000000121410723c */ /* 0x048ff60000041804 */
[----:B------:R-:W-:Y:S11]  /*8de0*/  @!UPT UIADD3 URZ, URZ, URZ, URZ ;  /* 0x0000003f3f3ff290 */ /* 0x000ff6000fffe03f */
[----:B------:R-:W-:Y:S01]  /*8df0*/  @!UPT UIADD3 URZ, URZ, URZ, URZ ;  /* 0x0000003f3f3ff290 */ /* 0x000fe2000fffe03f */
[----:B------:R-:W-:Y:S04]  /*8e00*/  STL.64 [R1+0x2b0], R16 ;  /* 0x0002b01001007387 */ /* 0x000fe80000100a00 */
[----:B------:R-:W-:Y:S04]  /*8e10*/  STL.64 [R1+0x2b8], R18 ;  /* 0x0002b81201007387 */ /* 0x000fe80000100a00 */
[----:B----4-:R-:W-:Y:S01]  /*8e20*/  LDSM.16.M88.4 R16, [R12+0x11000] ;  /* 0x011000000c10783b */ /* 0x010fe20000000200 */
[----:B--2---:R-:W-:Y:S03]  /*8e30*/  HMMA.16816.F32.BF16 R4, R20, R26, R8 ;  /* 0x0000001a1404723c */ /* 0x004fe60000041808 */
[----:B------:R-:W0:Y:S04]  /*8e40*/  LDSM.16.MT88.4 R8, [R28+0x8000] ;  /* 0x008000001c08783b */ /* 0x000e280000004200 */
[----:B0-----:R-:W-:Y:S11]  /*8e50*/  STL.64 [R1+0x8a8], R10 ;  /* 0x0008a80a01007387 */ /* 0x001ff60000100a00 */
[----:B------:R-:W-:Y:S05]  /*8e60*/  @!UPT UIADD3 URZ, URZ, URZ, URZ ;  /* 0x0000003f3f3ff290 */ /* 0x000fea000fffe03f */
[----:B------:R-:W-:Y:S04]  /*8e70*/  STL.64 [R1+0x2a0], R4 ;  /* 0x0002a00401007387 */ /* 0x000fe80000100a00 */
[----:B------:R0:W-:Y:S04]  /*8e80*/  STL.64 [R1+0x2a8], R6 ;  /* 0x0002a80601007387 */ /* 0x0001e80000100a00 */
[----:B------:R-:W-:Y:S04]  /*8e90*/  STL.64 [R1+0x8a0], R8 ;  /* 0x0008a00801007387 */ /* 0x000fe80000100a00 */
[----:B------:R-:W1:Y:S01]  /*8ea0*/  LDSM.16.M88.4 R8, [R12+0x10000] ;  /* 0x010000000c08783b */ /* 0x000e620000000200 */
[----:B0-----:R-:W-:-:S03]  /*8eb0*/  IMAD.MOV.U32 R6, RZ, RZ, R25 ;  /* 0x000000ffff067224 */ /* 0x001fc600078e0019 */
[----:B------:R-:W2:Y:S04]  /*8ec0*/  LDL.LU R25, [R1+0x8d8] ;  /* 0x0008d80001197983 */ /* 0x000ea80000300800 */
[----:B-1----:R-:W-:Y:S04]  /*8ed0*/  STL.64 [R1+0x60], R8 ;  /* 0x0000600801007387 */ /* 0x002fe80000100a00 */
[----:B------:R-:W-:Y:S04]  /*8ee0*/  STL.64 [R1+0x68], R10 ;  /* 0x0000680a01007387 */ /* 0x000fe80000100a00 */
[----:B------:R-:W0:Y:S04]  /*8ef0*/  LDSM.16.M88.4 R8, [R12+0x10800] ;  /* 0x010800000c08783b */ /* 0x000e280000000200 */
[----:B0-----:R-:W-:Y:S01]  /*8f00*/  STL.64 [R1+0x50], R8 ;  /* 0x0000500801007387 */ /* 0x001fe20000100a00 */
[----:B------:R-:W-:-:S02]  /*8f10*/  IMAD.MOV.U32 R2, RZ, RZ, R8 ;  /* 0x000000ffff027224 */ /* 0x000fc400078e0008 */
[----:B------:R-:W-:Y:S01]  /*8f20*/  IMAD.MOV.U32 R0, RZ, RZ, R9 ;  /* 0x000000ffff007224 */ /* 0x000fe200078e0009 */
[----:B------:R-:W-:Y:S04]  /*8f30*/  STL.64 [R1+0x58], R10 ;  /* 0x0000580a01007387 */ /* 0x000fe80000100a00 */
[----:B------:R-:W0:Y:S04]  /*8f40*/  LDSM.16.M88.4 R8, [R12+0x11800] ;  /* 0x011800000c08783b */ /* 0x000e280000000200 */
[----:B0-----:R-:W-:Y:S04]  /*8f50*/  STL.64 [R1+0x30], R8 ;  /* 0x0000300801007387 */ /* 0x001fe80000100a00 */
[----:B------:R-:W-:Y:S04]  /*8f60*/  STL.64 [R1+0x38], R10 ;  /* 0x0000380a01007387 */ /* 0x000fe80000100a00 */
[----:B------:R-:W0:Y:S04]  /*8f70*/  LDSM.16.M88.4 R8, [R12+0x12000] ;  /* 0x012000000c08783b */ /* 0x000e280000000200 */
[----:B0-----:R-:W-:Y:S04]  /*8f80*/  STL.64 [R1+0x20], R8 ;  /* 0x0000200801007387 */ /* 0x001fe80000100a00 */
[----:B------:R-:W-:Y:S04]  /*8f90*/  STL.64 [R1+0x28], R10 ;  /* 0x0000280a01007387 */ /* 0x000fe80000100a00 */
[----:B------:R-:W0:Y:S04]  /*8fa0*/  LDSM.16.M88.4 R8, [R12+0x12800] ;  /* 0x012800000c08783b */ /* 0x000e280000000200 */
[----:B------:R-:W-:Y:S04]  /*8fb0*/  STL.64 [R1+0x40], R16 ;  /* 0x0000401001007387 */ /* 0x000fe80000100a00 */
[----:B------:R-:W-:Y:S04]  /*8fc0*/  STL.64 [R1+0x48], R18 ;  /* 0x0000481201007387 */ /* 0x000fe80000100a00 */
[----:B0-----:R-:W-:Y:S04]  /*8fd0*/  STL.64 [R1+0x10], R8 ;  /* 0x0000100801007387 */ /* 0x001fe80000100a00 */
[----:B------:R0:W-:Y:S04]  /*8fe0*/  STL.64 [R1+0x18], R10 ;  /* 0x0000180a01007387 */ /* 0x0001e80000100a00 */
[----:B------:R-:W-:Y:S04]  /*8ff0*/  STL.64 [R1+0x880], R16 ;  /* 0x0008801001007387 */ /* 0x000fe80000100a00 */
[----:B------:R-:W1:Y:S01]  /*9000*/  LDSM.16.M88.4 R16, [R12+0x13000] ;  /* 0x013000000c10783b */ /* 0x000e620000000200 */
[----:B0-----:R-:W-:-:S02]  /*9010*/  IMAD.MOV.U32 R10, RZ, RZ, R14 ;  /* 0x000000ffff0a7224 */ /* 0x001fc400078e000e */
[----:B------:R-:W-:Y:S01]  /*9020*/  IMAD.MOV.U32 R11, RZ, RZ, R13 ;  /* 0x000000ffff0b7224 */ /* 0x000fe200078e000d */
[----:B-1----:R-:W-:Y:S04]  /*9030*/  STL.64 [R1], R16 ;  /* 0x0000001001007387 */ /* 0x002fe80000100a00 */
[----:B------:R0:W-:Y:S02]  /*9040*/  STL.64 [R1+0x8], R18 ;  /* 0x0000081201007387 */ /* 0x0001e40000100a00 */
[----:B0-----:R-:W-:Y:S02]  /*9050*/  IMAD.MOV.U32 R19, RZ, RZ, R24 ;  /* 0x000000ffff137224 */ /* 0x001fe400078e0018 */
[----:B--2---:R-:W-:Y:S02]  /*9060*/  IMAD.MOV.U32 R18, RZ, RZ, R25 ;  /* 0x000000ffff127224 */ /* 0x004fe400078e0019 */
[----:B------:R-:W0:Y:S04]  /*9070*/  LDSM.16.M88.4 R24, [R12+0x13800] ;  /* 0x013800000c18783b */ /* 0x000e280000000200 */
[----:B------:R1:W-:Y:S04]  /*9080*/  STL.64 [R1+0x8c0], R10 ;  /* 0x0008c00a01007387 */ /* 0x0003e80000100a00 */
[----:B------:R-:W2:Y:S04]  /*9090*/  LDL.LU R8, [R1+0x280] ;  /* 0x0002800001087983 */ /* 0x000ea80000300800 */
[----:B------:R-:W2:Y:S04]  /*90a0*/  LDL.LU R9, [R1+0x284] ;  /* 0x0002840001097983 */ /* 0x000ea80000300800 */
[----:B-1----:R-:W2:Y:S04]  /*90b0*/  LDL.LU R10, [R1+0x288] ;  /* 0x00028800010a7983 */ /* 0x002ea80000300800 */
[----:B------:R-:W2:Y:S04]  /*90c0*/  LDL.LU R11, [R1+0x28c] ;  /* 0x00028c00010b7983 */ /* 0x000ea80000300800 */
[----:B------:R-:W3:Y:S04]  /*90d0*/  LDL.LU R16, [R1+0x340] ;  /* 0x0003400001107983 */ /* 0x000ee80000300800 */
[----:B------:R-:W3:Y:S04]  /*90e0*/  LDL.LU R17, [R1+0x344] ;  /* 0x0003440001117983 */ /* 0x000ee80000300800 */
[----:B0-----:R-:W-:Y:S04]  /*90f0*/  STL [R1+0x61c], R26 ;  /* 0x00061c1a01007387 */ /* 0x001fe80000100800 */
[----:B------:R-:W-:Y:S04]  /*9100*/  STL [R1+0x618], R27 ;  /* 0x0006181b01007387 */ /* 0x000fe80000100800 */
[----:B------:R0:W-:Y:S04]  /*9110*/  STL.64 [R1+0x820], R24 ;  /* 0x0008201801007387 */ /* 0x0001e80000100a00 */
[----:B0-----:R-:W4:Y:S04]  /*9120*/  LDL.LU R24, [R1+0x270] ;  /* 0x0002700001187983 */ /* 0x001f280000300800 */
[----:B------:R-:W4:Y:S04]  /*9130*/  LDL.LU R25, [R1+0x274] ;  /* 0x0002740001197983 */ /* 0x000f280000300800 */
[----:B------:R-:W4:Y:S04]  /*9140*/  LDL.LU R26, [R1+0x278] ;  /* 0x00027800011a7983 */ /* 0x000f280000300800 */
[----:B------:R-:W4:Y:S01]  /*9150*/  LDL.LU R27, [R1+0x27c] ;  /* 0x00027c00011b7983 */ /* 0x000f220000300800 */
[----:B------:R-:W-:-:S03]  /*9160*/  IMAD.MOV.U32 R7, RZ, RZ, R15 ;  /* 0x000000ffff077224 */ /* 0x000fc600078e000f */
[----:B------:R-:W0:Y:S04]  /*9170*/  LDSM.16.MT88.4 R12, [R28+0x8100] ;  /* 0x008100001c0c783b */ /* 0x000e280000004200 */
[----:B0-----:R0:W-:Y:S04]  /*9180*/  STL.64 [R1+0x818], R14 ;  /* 0x0008180e01007387 */ /* 0x0011e80000100a00 */
[----:B------:R-:W-:Y:S01]  /*9190*/  STL.64 [R1+0x810], R12 ;  /* 0x0008100c01007387 */ /* 0x000fe20000100a00 */
[----:B0-----:R-:W-:-:S03]  /*91a0*/  IMAD.MOV.U32 R14, RZ, RZ, R3 ;  /* 0x000000ffff0e7224 */ /* 0x001fc600078e0003 */
[----:B------:R-:W2:Y:S01]  /*91b0*/  LDL.LU R3, [R1+0x8d4] ;  /* 0x0008d40001037983 */ /* 0x000ea20000300800 */
[----:B------:R-:W-:-:S03]  /*91c0*/  IMAD.MOV.U32 R15, RZ, RZ, R29 ;  /* 0x000000ffff0f7224 */ /* 0x000fc600078e001d */
[----:B------:R-:W2:Y:S01]  /*91d0*/  LDL.LU R29, [R1+0x8d0] ;  /* 0x0008d000011d7983 */ /* 0x000ea20000300800 */
[----:B----4-:R-:W-:Y:S03]  /*91e0*/  HMMA.16816.F32.BF16 R24, R20, R6, R24 ;  /* 0x000000061418723c */ /* 0x010fe60000041818 */
[----:B------:R-:W0:Y:S04]  /*91f0*/  LDSM.16.MT88.4 R4, [R28+0x8200] ;  /* 0x008200001c04783b */ /* 0x000e280000004200 */
[----:B0-----:R-:W-:Y:S11]  /*9200*/  STL.64 [R1+0x788], R6 ;  /* 0x0007880601007387 */ /* 0x001ff60000100a00 */
[----:B------:R-:W-:Y:S05]  /*9210*/  @!UPT UIADD3 URZ, URZ, URZ, URZ ;  /* 0x0000003f3f3ff290 */ /* 0x000fea000fffe03f */
[----:B------:R-:W-:Y:S04]  /*9220*/  STL.64 [R1+0x290], R24 ;  /* 0x0002901801007387 */ /* 0x000fe80000100a00 */
[----:B------:R-:W-:Y:S04]  /*9230*/  STL.64 [R1+0x298], R26 ;  /* 0x0002981a01007387 */ /* 0x000fe80000100a00 */
[----:B------:R0:W-:Y:S02]  /*9240*/  STL.64 [R1+0x780], R4 ;  /* 0x0007800401007387 */ /* 0x0001e40000100a00 */
[----:B0-----:R-:W-:-:S02]  /*9250*/  IMAD.MOV.U32 R4, RZ, RZ, R2 ;  /* 0x000000ffff047224 */ /* 0x001fc400078e0002 */
[----:B------:R-:W-:Y:S01]  /*9260*/  IMAD.MOV.U32 R5, RZ, RZ, R0 ;  /* 0x000000ffff057224 */ /* 0x000fe200078e0000 */
[----:B------:R-:W4:Y:S04]  /*9270*/  LDL.LU R2, [R1+0x8cc] ;  /* 0x0008cc0001027983 */ /* 0x000f280000300800 */
[----:B------:R-:W2:Y:S04]  /*9280*/  LDL.LU R0, [R1+0x8c8] ;  /* 0x0008c80001007983 */ /* 0x000ea80000300800 */
[----:B------:R0:W-:Y:S04]  /*9290*/  STL.64 [R1+0x888], R4 ;  /* 0x0008880401007387 */ /* 0x0001e80000100a00 */
[----:B0-----:R-:W3:Y:S04]  /*92a0*/  LDL.LU R4, [R1+0x350] ;  /* 0x0003500001047983 */ /* 0x001ee80000300800 */
[----:B------:R-:W3:Y:S04]  /*92b0*/  LDL.LU R5, [R1+0x354] ;  /* 0x0003540001057983 */ /* 0x000ee80000300800 */
[----:B------:R-:W3:Y:S01]  /*92c0*/  LDL.64 R24, [R1] ;  /* 0x0000000001187983 */ /* 0x000ee20000100a00 */
[----:B----4-:R-:W-:-:S02]  /*92d0*/  IMAD.MOV.U32 R26, RZ, RZ, R2 ;  /* 0x000000ffff1a7224 */ /* 0x010fc400078e0002 */
[----:B--2---:R-:W-:Y:S01]  /*92e0*/  IMAD.MOV.U32 R27, RZ, RZ, R0 ;  /* 0x000000ffff1b7224 */ /* 0x004fe200078e0000 */
[----:B---3--:R0:W-:Y:S06]  /*92f0*/  STL.64 [R1+0x838], R24 ;  /* 0x0008381801007387 */ /* 0x0081ec0000100a00 */
[----:B0-----:R-:W-:Y:S01]  /*9300*/  HMMA.16816.F32.BF16 R24, R20, R26, R8 ;  /* 0x0000001a1418723c */ /* 0x001fe20000041808 */
[----:B------:R-:W2:Y:S11]  /*9310*/  LDL.LU.64 R10, [R1+0x8c0] ;  /* 0x0008c000010a7983 */ /* 0x000eb60000300a00 */
[----:B------:R-:W-:Y:S11]  /*9320*/  @!UPT UIADD3 URZ, URZ, URZ, URZ ;  /* 0x0000003f3f3ff290 */ /* 0x000ff6000fffe03f */
[----:B------:R0:W-:Y:S04]  /*9330*/  STL.64 [R1+0x280], R24 ;  /* 0x0002801801007387 */ /* 0x0001e80000100a00 */
[----:B------:R-:W-:Y:S04]  /*9340*/  STL.64 [R1+0x288], R26 ;  /* 0x0002881a01007387 */ /* 0x000fe80000100a00 */
[----:B0-----:R-:W3:Y:S01]  /*9350*/  LDL.64 R24, [R1+0x10] ;  /* 0x0000100001187983 */ /* 0x001ee20000100a00 */
[----:B------:R-:W-:Y:S02]  /*9360*/  IMAD.MOV.U32 R6, RZ, RZ, R29 ;  /* 0x000000ffff067224 */ /* 0x000fe400078e001d */
[----:B------:R-:W-:-:S07]  /*9370*/  IMAD.MOV.U32 R7, RZ, RZ, R3 ;  /* 0x000000ffff077224 */ /* 0x000fce00078e0003 */
[C---:B------:R-:W-:Y:S01]  /*9380*/  HMMA.16816.F32.BF16 R4, R20.reuse, R14, R4 ;  /* 0x0000000e1404723c */ /* 0x040fe20000041804 */
[----:B---3--:R0:W-:Y:S04]  /*9390*/  STL.64 [R1+0x850], R24 ;  /* 0x0008501801007387 */ /* 0x0081e80000100a00 */
[----:B0-----:R-:W3:Y:S11]  /*93a0*/  LDL.64 R24, [R1+0x20] ;  /* 0x0000200001187983 */ /* 0x001ef60000100a00 */
[----:B------:R-:W-:Y:S08]  /*93b0*/  @!UPT UIADD3 URZ, URZ, URZ, URZ ;  /* 0x0000003f3f3ff290 */ /* 0x000ff0000fffe03f */
[----:B------:R-:W-:Y:S02]  /*93c0*/  IMAD.MOV.U32 R29, RZ, RZ, R4 ;  /* 0x000000ffff1d7224 */ /* 0x000fe400078e0004 */
[----:B------:R-:W-:Y:S02]  /*93d0*/  IMAD.MOV.U32 R3, RZ, RZ, R5 ;  /* 0x000000ffff037224 */ /* 0x000fe400078e0005 */
[----:B------:R-:W-:Y:S02]  /*93e0*/  IMAD.MOV.U32 R2, RZ, RZ, R6 ;  /* 0x000000ffff027224 */ /* 0x000fe400078e0006 */
[----:B------:R-:W-:Y:S02]  /*93f0*/  IMAD.MOV.U32 R0, RZ, RZ, R7 ;  /* 0x000000ffff007224 */ /* 0x000fe400078e0007 */
[C---:B--2---:R-:W-:Y:S01]  /*9400*/  HMMA.16816.F32.BF16 R4, R20.reuse, R10, R16 ;  /* 0x0000000a1404723c */ /* 0x044fe20000041810 */
[----:B---3--:R0:W-:Y:S04]  /*9410*/  STL.64 [R1+0x868], R24 ;  /* 0x0008681801007387 */ /* 0x0081e80000100a00 */
[----:B------:R-:W-:Y:S04]  /*9420*/  STL [R1+0x734], R0 ;  /* 0x0007340001007387 */ /* 0x000fe80000100800 */
[----:B------:R-:W-:Y:S04]  /*9430*/  STL [R1+0x730], R2 ;  /* 0x0007300201007387 */ /* 0x000fe80000100800 */
[----:B------:R-:W-:Y:S04]  /*9440*/  STL [R1+0x72c], R3 ;  /* 0x00072c0301007387 */ /* 0x000fe80000100800 */
[----:B------:R-:W-:Y:S04]  /*9450*/  STL [R1+0x728], R29 ;  /* 0x0007281d01007387 */ /* 0x000fe80000100800 */
[----:B0-----:R-:W2:Y:S04]  /*9460*/  LDL.LU R24, [R1+0x2e0] ;  /* 0x0002e00001187983 */ /* 0x001ea80000300800 */
[----:B------:R-:W-:Y:S04]  /*9470*/  STL.64 [R1+0x70], R4 ;  /* 0x0000700401007387 */ /* 0x000fe80000100a00 */
[----:B------:R-:W-:Y:S04]  /*9480*/  STL.64 [R1+0x78], R6 ;  /* 0x0000780601007387 */ /* 0x000fe80000100a00 */
[----:B------:R-:W2:Y:S04]  /*9490*/  LDL.LU R25, [R1+0x2e4] ;  /* 0x0002e40001197983 */ /* 0x000ea80000300800 */
[----:B------:R-:W3:Y:S04]  /*94a0*/  LDL.LU R26, [R1+0x2e8] ;  /* 0x0002e800011a7983 */ /* 0x000ee80000300800 */
[----:B------:R-:W3:Y:S04]  /*94b0*/  LDL.LU R27, [R1+0x2ec] ;  /* 0x0002ec00011b7983 */ /* 0x000ee80000300800 */
[----:B------:R-:W4:Y:S04]  /*94c0*/  LDL.LU R16, [R1+0x250] ;  /* 0x0002500001107983 */ /* 0x000f280000300800 */
[----:B------:R-:W4:Y:S04]  /*94d0*/  LDL.LU R17, [R1+0x254] ;  /* 0x0002540001117983 */ /* 0x000f280000300800 */
[----:B------:R-:W2:Y:S04]  /*94e0*/  LDL.LU R18, [R1+0x258] ;  /* 0x0002580001127983 */ /* 0x000ea80000300800 */
[----:B------:R-:W2:Y:S04]  /*94f0*/  LDL.LU R19, [R1+0x25c] ;  /* 0x00025c0001137983 */ /* 0x000ea80000300800 */
[----:B------:R-:W3:Y:S04]  /*9500*/  LDL.LU R10, [R1+0x88] ;  /* 0x00008800010a7983 */ /* 0x000ee80000300800 */
[----:B------:R-:W3:Y:S04]  /*9510*/  LDL.LU R11, [R1+0x8c] ;  /* 0x00008c00010b7983 */ /* 0x000ee80000300800 */
[----:B--2---:R-:W-:Y:S04]  /*9520*/  STL.64 [R1+0x898], R18 ;  /* 0x0008981201007387 */ /* 0x004fe80000100a00 */
[----:B----4-:R0:W-:Y:S04]  /*9530*/  STL.64 [R1+0x890], R16 ;  /* 0x0008901001007387 */ /* 0x0101e80000100a00 */
        /* <DEDUP_REMOVED lines=10> */
[----:B------:R-:W4:Y:S04]  /*95e0*/  LDL.64 R4, [R1+0x60] ;  /* 0x0000600001047983 */ /* 0x000f280000100a00 */
[----:B---3--:R-:W-:Y:S04]  /*95f0*/  STL.64 [R1+0x878], R26 ;  /* 0x0008781a01007387 */ /* 0x008fe80000100a00 */
[----:B------:R0:W-:Y:S04]  /*9600*/  STL.64 [R1+0x870], R24 ;  /* 0x0008701801007387 */ /* 0x0001e80000100a00 */
[----:B0-----:R-:W3:Y:S04]  /*9610*/  LDL.LU R24, [R1+0x2f0] ;  /* 0x0002f00001187983 */ /* 0x001ee80000300800 */
[----:B------:R-:W3:Y:S04]  /*9620*/  LDL.LU R25, [R1+0x2f4] ;  /* 0x0002f40001197983 */ /* 0x000ee80000300800 */
[----:B------:R-:W3:Y:S04]  /*9630*/  LDL.LU R26, [R1+0x2f8] ;  /* 0x0002f800011a7983 */ /* 0x000ee80000300800 */
[----:B------:R-:W3:Y:S04]  /*9640*/  LDL.LU R27, [R1+0x2fc] ;  /* 0x0002fc00011b7983 */ /* 0x000ee80000300800 */
[----:B------:R-:W2:Y:S04]  /*9650*/  LDL.LU R12, [R1+0x190] ;  /* 0x00019000010c7983 */ /* 0x000ea80000300800 */
[----:B------:R-:W2:Y:S04]  /*9660*/  LDL.LU R13, [R1+0x194] ;  /* 0x00019400010d7983 */ /* 0x000ea80000300800 */
[----:B------:R-:W2:Y:S04]  /*9670*/  LDL.LU R14, [R1+0x198] ;  /* 0x00019800010e7983 */ /* 0x000ea80000300800 */
[----:B------:R-:W2:Y:S04]  /*9680*/  LDL.LU R15, [R1+0x19c] ;  /* 0x00019c00010f7983 */ /* 0x000ea80000300800 */
[----:B--2---:R-:W-:Y:S04]  /*9690*/  STL.64 [R1+0x830], R14 ;  /* 0x0008300e01007387 */ /* 0x004fe80000100a00 */
[----:B------:R0:W-:Y:S04]  /*96a0*/  STL.64 [R1+0x828], R12 ;  /* 0x0008280c01007387 */ /* 0x0001e80000100a00 */
[----:B0-----:R-:W2:Y:S04]  /*96b0*/  LDL.LU R12, [R1+0x1a0] ;  /* 0x0001a000010c7983 */ /* 0x001ea80000300800 */
        /* <DEDUP_REMOVED lines=8> */
[----:B------:R-:W2:Y:S01]  /*9740*/  LDL.LU R15, [R1+0x21c] ;  /* 0x00021c00010f7983 */ /* 0x000ea20000300800 */
[----:B------:R-:W-:Y:S03]  /*9750*/  HMMA.16816.F32.BF16 R20, R20, R10, R16 ;  /* 0x0000000a1414723c */ /* 0x000fe60000041810 */
[----:B--2---:R-:W-:Y:S04]  /*9760*/  STL.64 [R1+0x860], R14 ;  /* 0x0008600e01007387 */ /* 0x004fe80000100a00 */
[----:B------:R0:W-:Y:S04]  /*9770*/  STL.64 [R1+0x858], R12 ;  /* 0x0008580c01007387 */ /* 0x0001e80000100a00 */
[----:B0-----:R-:W2:Y:S04]  /*9780*/  LDL.LU R12, [R1+0x2d0] ;  /* 0x0002d000010c7983 */ /* 0x001ea80000300800 */
[----:B------:R-:W2:Y:S04]  /*9790*/  LDL.LU R13, [R1+0x2d4] ;  /* 0x0002d400010d7983 */ /* 0x000ea80000300800 */
[----:B------:R-:W2:Y:S04]  /*97a0*/  LDL.LU R14, [R1+0x2d8] ;  /* 0x0002d800010e7983 */ /* 0x000ea80000300800 */
[----:B------:R-:W2:Y:S04]  /*97b0*/  LDL.LU R15, [R1+0x2dc] ;  /* 0x0002dc00010f7983 */ /* 0x000ea80000300800 */
[----:B------:R-:W2:Y:S04]  /*97c0*/  LDL.LU.64 R18, [R1+0x8b8] ;  /* 0x0008b80001127983 */ /* 0x000ea80000300a00 */
[----:B------:R-:W2:Y:S04]  /*97d0*/  LDL.LU.64 R16, [R1+0x8b0] ;  /* 0x0008b00001107983 */ /* 0x000ea80000300a00 */
[----:B------:R-:W2:Y:S04]  /*97e0*/  LDL.LU.64 R10, [R1+0x8a8] ;  /* 0x0008a800010a7983 */ /* 0x000ea80000300a00 */
[----:B------:R-:W2:Y:S04]  /*97f0*/  LDL.LU.64 R8, [R1+0x8a0] ;  /* 0x0008a00001087983 */ /* 0x000ea80000300a00 */
[----:B------:R0:W-:Y:S04]  /*9800*/  STL.64 [R1+0x1f0], R20 ;  /* 0x0001f01401007387 */ /* 0x0001e80000100a00 */
[----:B------:R-:W-:Y:S01]  /*9810*/  STL.64 [R1+0x1f8], R22 ;  /* 0x0001f81601007387 */ /* 0x000fe20000100a00 */
[----:B----4-:R-:W-:-:S02]  /*9820*/  IMAD.MOV.U32 R2, RZ, RZ, R4 ;  /* 0x000000ffff027224 */ /* 0x010fc400078e0004 */
[----:B------:R-:W-:Y:S01]  /*9830*/  IMAD.MOV.U32 R0, RZ, RZ, R5 ;  /* 0x000000ffff007224 */ /* 0x000fe200078e0005 */
[----:B0-----:R-:W4:Y:S01]  /*9840*/  LDL.LU.64 R20, [R1+0x30] ;  /* 0x0000300001147983 */ /* 0x001f220000300a00 */
[C---:B--2---:R-:W-:Y:S11]  /*9850*/  HMMA.16816.F32.BF16 R16, R8.reuse, R4, R16 ;  /* 0x000000040810723c */ /* 0x044ff60000041810 */
[----:B------:R-:W-:Y:S11]  /*9860*/  @!UPT UIADD3 URZ, URZ, URZ, URZ ;  /* 0x0000003f3f3ff290 */ /* 0x000ff6000fffe03f */
[----:B------:R-:W-:Y:S01]  /*9870*/  @!UPT UIADD3 URZ, URZ, URZ, URZ ;  /* 0x0000003f3f3ff290 */ /* 0x000fe2000fffe03f */
[----:B------:R-:W-:Y:S04]  /*9880*/  STL.64 [R1+0x260], R16 ;  /* 0x0002601001007387 */ /* 0x000fe80000100a00 */
[----:B------:R0:W-:Y:S04]  /*9890*/  STL.64 [R1+0x268], R18 ;  /* 0x0002681201007387 */ /* 0x0001e80000100a00 */
[----:B0-----:R-:W2:Y:S04]  /*98a0*/  LDL.LU.64 R18, [R1+0x898] ;  /* 0x0008980001127983 */ /* 0x001ea80000300a00 */
[----:B------:R-:W2:Y:S04]  /*98b0*/  LDL.LU.64 R16, [R1+0x890] ;  /* 0x0008900001107983 */ /* 0x000ea80000300a00 */
[----:B------:R-:W2:Y:S02]  /*98c0*/  LDL.LU.64 R4, [R1+0x888] ;  /* 0x0008880001047983 */ /* 0x000ea40000300a00 */
[C---:B--2---:R-:W-:Y:S11]  /*98d0*/  HMMA.16816.F32.BF16 R16, R8.reuse, R4, R16 ;  /* 0x000000040810723c */ /* 0x044ff60000041810 */
[----:B------:R-:W-:Y:S11]  /*98e0*/  @!UPT UIADD3 URZ, URZ, URZ, URZ ;  /* 0x0000003f3f3ff290 */ /* 0x000ff6000fffe03f */
[----:B------:R-:W-:Y:S01]  /*98f0*/  @!UPT UIADD3 URZ, URZ, URZ, URZ ;  /* 0x0000003f3f3ff290 */ /* 0x000fe2000fffe03f */
[----:B------:R0:W-:Y:S04]  /*9900*/  STL.64 [R1+0x250], R16 ;  /* 0x0002501001007387 */ /* 0x0001e80000100a00 */
[----:B------:R-:W-:Y:S04]  /*9910*/  STL.64 [R1+0x258], R18 ;  /* 0x0002581201007387 */ /* 0x000fe80000100a00 */
[----:B0-----:R-:W3:Y:S04]  /*9920*/  LDL.LU.64 R16, [R1+0x880] ;  /* 0x0008800001107983 */ /* 0x001ee80000300a00 */
[----:B------:R-:W-:Y:S01]  /*9930*/  STL.64 [R1+0x7f8], R4 ;  /* 0x0007f80401007387 */ /* 0x000fe20000100a00 */
[C---:B---3--:R-:W-:Y:S11]  /*9940*/  HMMA.16816.F32.BF16 R24, R8.reuse, R16, R24 ;  /* 0x000000100818723c */ /* 0x048ff60000041818 */
[----:B------:R-:W-:Y:S11]  /*9950*/  @!UPT UIADD3 URZ, URZ, URZ, URZ ;  /* 0x0000003f3f3ff290 */ /* 0x000ff6000fffe03f */
[----:B------:R-:W-:Y:S01]  /*9960*/  @!UPT UIADD3 URZ, URZ, URZ, URZ ;  /* 0x0000003f3f3ff290 */ /* 0x000fe2000fffe03f */
[----:B------:R-:W-:Y:S04]  /*9970*/  STL.64 [R1+0x240], R24 ;  /* 0x0002401801007387 */ /* 0x000fe80000100a00 */
[----:B------:R0:W-:Y:S04]  /*9980*/  STL.64 [R1+0x248], R26 ;  /* 0x0002481a01007387 */ /* 0x0001e80000100a00 */
[----:B0-----:R-:W4:Y:S04]  /*9990*/  LDL.LU.64 R26, [R1+0x878] ;  /* 0x00087800011a7983 */ /* 0x001f280000300a00 */
[----:B------:R-:W4:Y:S02]  /*99a0*/  LDL.LU.64 R24, [R1+0x870] ;  /* 0x0008700001187983 */ /* 0x000f240000300a00 */
[C---:B----4-:R-:W-:Y:S11]  /*99b0*/  HMMA.16816.F32.BF16 R24, R8.reuse, R20, R24 ;  /* 0x000000140818723c */ /* 0x050ff60000041818 */
[----:B------:R-:W-:Y:S11]  /*99c0*/  @!UPT UIADD3 URZ, URZ, URZ, URZ ;  /* 0x0000003f3f3ff290 */ /* 0x000ff6000fffe03f */
[----:B------:R-:W-:Y:S01]  /*99d0*/  @!UPT UIADD3 URZ, URZ, URZ, URZ ;  /* 0x0000003f3f3ff290 */ /* 0x000fe2000fffe03f */
[----:B------:R0:W-:Y:S04]  /*99e0*/  STL.64 [R1+0x230], R24 ;  /* 0x0002301801007387 */ /* 0x0001e80000100a00 */
[----:B------:R-:W-:Y:S04]  /*99f0*/  STL.64 [R1+0x238], R26 ;  /* 0x0002381a01007387 */ /* 0x000fe80000100a00 */
[----:B0-----:R-:W2:Y:S01]  /*9a00*/  LDL.LU.64 R24, [R1+0x868] ;  /* 0x0008680001187983 */ /* 0x001ea20000300a00 */
[----:B------:R-:W-:Y:S02]  /*9a10*/  IMAD.MOV.U32 R4, RZ, RZ, R2 ;  /* 0x000000ffff047224 */ /* 0x000fe400078e0002 */
[----:B------:R-:W-:Y:S01]  /*9a20*/  IMAD.MOV.U32 R5, RZ, RZ, R0 ;  /* 0x000000ffff057224 */ /* 0x000fe200078e0000 */
[----:B--2---:R-:W-:Y:S01]  /*9a30*/  HMMA.16816.F32.BF16 R12, R8, R24, R12 ;  /* 0x00000018080c723c */ /* 0x004fe2000004180c */
[----:B------:R-:W-:-:S02]  /*9a40*/  IMAD.MOV.U32 R2, RZ, RZ, R24 ;  /* 0x000000ffff027224 */ /* 0x000fc400078e0018 */
[----:B------:R-:W-:Y:S11]  /*9a50*/  IMAD.MOV.U32 R0, RZ, RZ, R25 ;  /* 0x000000ffff007224 */ /* 0x000ff600078e0019 */
[----:B------:R-:W-:Y:S09]  /*9a60*/  @!UPT UIADD3 URZ, URZ, URZ, URZ ;  /* 0x0000003f3f3ff290 */ /* 0x000ff2000fffe03f */
[----:B------:R-:W-:Y:S04]  /*9a70*/  STL.64 [R1+0x220], R12 ;  /* 0x0002200c01007387 */ /* 0x000fe80000100a00 */
[----:B------:R0:W-:Y:S04]  /*9a80*/  STL.64 [R1+0x228], R14 ;  /* 0x0002280e01007387 */ /* 0x0001e80000100a00 */
[----:B0-----:R-:W2:Y:S04]  /*9a90*/  LDL.LU.64 R14, [R1+0x860] ;  /* 0x00086000010e7983 */ /* 0x001ea80000300a00 */
[----:B------:R-:W2:Y:S04]  /*9aa0*/  LDL.LU.64 R12, [R1+0x858] ;  /* 0x00085800010c7983 */ /* 0x000ea80000300a00 */
[----:B------:R-:W2:Y:S02]  /*9ab0*/  LDL.LU.64 R24, [R1+0x850] ;  /* 0x0008500001187983 */ /* 0x000ea40000300a00 */
        /* <DEDUP_REMOVED lines=17> */
[----:B------:R-:W2:Y:S04]  /*9bd0*/  LDL.LU.64 R24, [R1+0x820] ;  /* 0x0008200001187983 */ /* 0x000ea80000300a00 */
[----:B------:R-:W-:Y:S04]  /*9be0*/  STL.64 [R1+0x808], R18 ;  /* 0x0008081201007387 */ /* 0x000fe80000100a00 */
[----:B------:R0:W-:Y:S04]  /*9bf0*/  STL.64 [R1+0x800], R16 ;  /* 0x0008001001007387 */ /* 0x0001e80000100a00 */
[----:B0-----:R-:W3:Y:S04]  /*9c00*/  LDL.LU R16, [R1+0x180] ;  /* 0x0001800001107983 */ /* 0x001ee80000300800 */
[----:B------:R-:W3:Y:S04]  /*9c10*/  LDL.LU R17, [R1+0x184] ;  /* 0x0001840001117983 */ /* 0x000ee80000300800 */
[----:B------:R-:W3:Y:S04]  /*9c20*/  LDL.LU R18, [R1+0x188] ;  /* 0x0001880001127983 */ /* 0x000ee80000300800 */
[----:B------:R-:W3:Y:S04]  /*9c30*/  LDL.LU R19, [R1+0x18c] ;  /* 0x00018c0001137983 */ /* 0x000ee80000300800 */
[----:B------:R-:W-:Y:S04]  /*9c40*/  STL [R1+0x7f0], R22 ;  /* 0x0007f01601007387 */ /* 0x000fe80000100800 */
[----:B------:R0:W-:Y:S04]  /*9c50*/  STL.64 [R1+0x7e8], R20 ;  /* 0x0007e81401007387 */ /* 0x0001e80000100a00 */
[----:B0-----:R-:W4:Y:S04]  /*9c60*/  LDL.LU R20, [R1+0x170] ;  /* 0x0001700001147983 */ /* 0x001f280000300800 */
[----:B------:R-:W4:Y:S04]  /*9c70*/  LDL.LU R21, [R1+0x174] ;  /* 0x0001740001157983 */ /* 0x000f280000300800 */
[----:B------:R-:W4:Y:S04]  /*9c80*/  LDL.LU R22, [R1+0x178] ;  /* 0x0001780001167983 */ /* 0x000f280000300800 */
[----:B------:R-:W4:Y:S01]  /*9c90*/  LDL.LU R23, [R1+0x17c] ;  /* 0x00017c0001177983 */ /* 0x000f220000300800 */
[----:B--2---:R-:W-:Y:S03]  /*9ca0*/  HMMA.16816.F32.BF16 R8, R8, R24, R12 ;  /* 0x000000180808723c */ /* 0x004fe6000004180c */
[----:B------:R-:W3:Y:S04]  /*9cb0*/  LDL.LU.64 R14, [R1+0x818] ;  /* 0x00081800010e7983 */ /* 0x000ee80000300a00 */
[----:B------:R-:W3:Y:S11]  /*9cc0*/  LDL.LU.64 R12, [R1+0x810] ;  /* 0x00081000010c7983 */ /* 0x000ef60000300a00 */
[----:B------:R-:W-:Y:S05]  /*9cd0*/  @!UPT UIADD3 URZ, URZ, URZ, URZ ;  /* 0x0000003f3f3ff290 */ /* 0x000fea000fffe03f */
[----:B------:R0:W-:Y:S04]  /*9ce0*/  STL.64 [R1+0x1e0], R8 ;  /* 0x0001e00801007387 */ /* 0x0001e80000100a00 */
[----:B------:R1:W-:Y:S04]  /*9cf0*/  STL.64 [R1+0x1e8], R10 ;  /* 0x0001e80a01007387 */ /* 0x0003e80000100a00 */
[----:B0-----:R-:W2:Y:S04]  /*9d00*/  LDL.LU R8, [R1+0x160] ;  /* 0x0001600001087983 */ /* 0x001ea80000300800 */
[----:B------:R-:W2:Y:S04]  /*9d10*/  LDL.LU R9, [R1+0x164] ;  /* 0x0001640001097983 */ /* 0x000ea80000300800 */
[----:B-1----:R-:W2:Y:S04]  /*9d20*/  LDL.LU R10, [R1+0x168] ;  /* 0x00016800010a7983 */ /* 0x002ea80000300800 */
[----:B------:R-:W2:Y:S01]  /*9d30*/  LDL.LU R11, [R1+0x16c] ;  /* 0x00016c00010b7983 */ /* 0x000ea20000300800 */
[C---:B---3--:R-:W-:Y:S03]  /*9d40*/  HMMA.16816.F32.BF16 R4, R12.reuse, R4, R16 ;  /* 0x000000040c04723c */ /* 0x048fe60000041810 */
[----:B------:R-:W3:Y:S04]  /*9d50*/  LDL.LU.64 R18, [R1+0x808] ;  /* 0x0008080001127983 */ /* 0x000ee80000300a00 */
[----:B------:R-:W2:Y:S11]  /*9d60*/  LDL.LU.64 R16, [R1+0x800] ;  /* 0x0008000001107983 */ /* 0x000eb60000300a00 */
[----:B------:R-:W-:Y:S05]  /*9d70*/  @!UPT UIADD3 URZ, URZ, URZ, URZ ;  /* 0x0000003f3f3ff290 */ /* 0x000fea000fffe03f */
[----:B------:R0:W-:Y:S04]  /*9d80*/  STL.64 [R1+0x1d0], R4 ;  /* 0x0001d00401007387 */ /* 0x0001e80000100a00 */
[----:B------:R4:W-:Y:S04]  /*9d90*/  STL.64 [R1+0x1d8], R6 ;  /* 0x0001d80601007387 */ /* 0x0009e80000100a00 */
[----:B0-----:R-:W4:Y:S02]  /*9da0*/  LDL.LU.64 R4, [R1+0x7f8] ;  /* 0x0007f80001047983 */ /* 0x001f240000300a00 */
[C---:B----4-:R-:W-:Y:S02]  /*9db0*/  HMMA.16816.F32.BF16 R4, R12.reuse, R4, R20 ;  /* 0x000000040c04723c */ /* 0x050fe40000041814 */
[----:B------:R-:W4:Y:S04]  /*9dc0*/  LDL.LU R22, [R1+0x7f0] ;  /* 0x0007f00001167983 */ /* 0x000f280000300800 */
[----:B------:R-:W3:Y:S11]  /*9dd0*/  LDL.LU.64 R20, [R1+0x7e8] ;  /* 0x0007e80001147983 */ /* 0x000ef60000300a00 */
[----:B------:R-:W-:Y:S06]  /*9de0*/  @!UPT UIADD3 URZ, URZ, URZ, URZ ;  /* 0x0000003f3f3ff290 */ /* 0x000fec000fffe03f */
[----:B------:R0:W-:Y:S04]  /*9df0*/  STL.64 [R1+0x1c0], R4 ;  /* 0x0001c00401007387 */ /* 0x0001e80000100a00 */
[----:B------:R1:W-:Y:S04]  /*9e00*/  STL.64 [R1+0x1c8], R6 ;  /* 0x0001c80601007387 */ /* 0x0003e80000100a00 */
[----:B0-----:R-:W3:Y:S04]  /*9e10*/  LDL.LU R4, [R1+0xf0] ;  /* 0x0000f00001047983 */ /* 0x001ee80000300800 */
[----:B------:R-:W3:Y:S04]  /*9e20*/  LDL.LU R5, [R1+0xf4] ;  /* 0x0000f40001057983 */ /* 0x000ee80000300800 */
[----:B-1----:R-:W3:Y:S04]  /*9e30*/  LDL.LU R6, [R1+0xf8] ;  /* 0x0000f80001067983 */ /* 0x002ee80000300800 */
[----:B------:R-:W3:Y:S01]  /*9e40*/  LDL.LU R7, [R1+0xfc] ;  /* 0x0000fc0001077983 */ /* 0x000ee20000300800 */
[----:B--2---:R-:W-:Y:S11]  /*9e50*/  HMMA.16816.F32.BF16 R8, R12, R16, R8 ;  /* 0x000000100c08723c */ /* 0x004ff60000041808 */
[----:B------:R-:W-:Y:S11]  /*9e60*/  @!UPT UIADD3 URZ, URZ, URZ, URZ ;  /* 0x0000003f3f3ff290 */ /* 0x000ff6000fffe03f */
[----:B------:R-:W-:Y:S02]  /*9e70*/  @!UPT UIADD3 URZ, URZ, URZ, URZ ;  /* 0x0000003f3f3ff290 */ /* 0x000fe4000fffe03f */
[----:B------:R-:W-:Y:S02]  /*9e80*/  IMAD.MOV.U32 R26, RZ, RZ, R10 ;  /* 0x000000ffff1a7224 */ /* 0x000fe400078e000a */
[----:B------:R-:W-:Y:S01]  /*9e90*/  IMAD.MOV.U32 R27, RZ, RZ, R11 ;  /* 0x000000ffff1b7224 */ /* 0x000fe200078e000b */
[----:B---3--:R-:W-:Y:S04]  /*9ea0*/  STL.64 [R1+0x798], R6 ;  /* 0x0007980601007387 */ /* 0x008fe80000100a00 */
[----:B------:R4:W-:Y:S02]  /*9eb0*/  STL.64 [R1+0x790], R4 ;  /* 0x0007900401007387 */ /* 0x0009e40000100a00 */
[----:B----4-:R-:W-:Y:S02]  /*9ec0*/  IMAD.MOV.U32 R4, RZ, RZ, R22 ;  /* 0x000000ffff047224 */ /* 0x010fe400078e0016 */
[----:B------:R-:W-:-:S05]  /*9ed0*/  IMAD.MOV.U32 R5, RZ, RZ, R19 ;  /* 0x000000ffff057224 */ /* 0x000fca00078e0013 */
[----:B------:R0:W-:Y:S04]  /*9ee0*/  STL.64 [R1+0x7b0], R4 ;  /* 0x0007b00401007387 */ /* 0x0001e80000100a00 */
[----:B------:R1:W-:Y:S01]  /*9ef0*/  STL.64 [R1+0x1b0], R8 ;  /* 0x0001b00801007387 */ /* 0x0003e20000100a00 */
[----:B0-----:R-:W-:Y:S02]  /*9f00*/  IMAD.MOV.U32 R4, RZ, RZ, R18 ;  /* 0x000000ffff047224 */ /* 0x001fe400078e0012 */
[----:B------:R-:W-:-:S05]  /*9f10*/  IMAD.MOV.U32 R5, RZ, RZ, R3 ;  /* 0x000000ffff057224 */ /* 0x000fca00078e0003 */
[----:B------:R0:W-:Y:S04]  /*9f20*/  STL.64 [R1+0x7c8], R4 ;  /* 0x0007c80401007387 */ /* 0x0001e80000100a00 */
[----:B-1----:R-:W2:Y:S04]  /*9f30*/  LDL.LU R8, [R1+0xe0] ;  /* 0x0000e00001087983 */ /* 0x002ea80000300800 */
[----:B------:R-:W2:Y:S04]  /*9f40*/  LDL.LU R9, [R1+0xe4] ;  /* 0x0000e40001097983 */ /* 0x000ea80000300800 */
[----:B------:R-:W3:Y:S04]  /*9f50*/  LDL.LU R10, [R1+0xe8] ;  /* 0x0000e800010a7983 */ /* 0x000ee80000300800 */
[----:B------:R-:W3:Y:S01]  /*9f60*/  LDL.LU R11, [R1+0xec] ;  /* 0x0000ec00010b7983 */ /* 0x000ee20000300800 */
[----:B0-----:R-:W-:-:S02]  /*9f70*/  IMAD.MOV.U32 R4, RZ, RZ, R2 ;  /* 0x000000ffff047224 */ /* 0x001fc400078e0002 */
[----:B------:R-:W-:-:S05]  /*9f80*/  IMAD.MOV.U32 R5, RZ, RZ, R0 ;  /* 0x000000ffff057224 */ /* 0x000fca00078e0000 */
[----:B------:R0:W-:Y:S04]  /*9f90*/  STL.64 [R1+0x7e0], R4 ;  /* 0x0007e00401007387 */ /* 0x0001e80000100a00 */
[----:B0-----:R-:W4:Y:S04]  /*9fa0*/  LDL.LU R4, [R1+0x150] ;  /* 0x0001500001047983 */ /* 0x001f280000300800 */
[----:B------:R-:W4:Y:S04]  /*9fb0*/  LDL.LU R5, [R1+0x154] ;  /* 0x0001540001057983 */ /* 0x000f280000300800 */
[----:B------:R-:W4:Y:S04]  /*9fc0*/  LDL.LU R6, [R1+0x158] ;  /* 0x0001580001067983 */ /* 0x000f280000300800 */
[----:B------:R-:W4:Y:S04]  /*9fd0*/  LDL.LU R7, [R1+0x15c] ;  /* 0x00015c0001077983 */ /* 0x000f280000300800 */
[----:B---3--:R-:W-:Y:S04]  /*9fe0*/  STL.64 [R1+0x7a8], R10 ;  /* 0x0007a80a01007387 */ /* 0x008fe80000100a00 */
[----:B--2---:R0:W-:Y:S04]  /*9ff0*/  STL.64 [R1+0x7a0], R8 ;  /* 0x0007a00801007387 */ /* 0x0041e80000100a00 */
[----:B0-----:R-:W2:Y:S04]  /*a000*/  LDL.LU R8, [R1+0x110] ;  /* 0x0001100001087983 */ /* 0x001ea80000300800 */
[----:B------:R-:W2:Y:S04]  /*a010*/  LDL.LU R9, [R1+0x114] ;  /* 0x0001140001097983 */ /* 0x000ea80000300800 */
[----:B------:R-:W3:Y:S04]  /*a020*/  LDL.LU R10, [R1+0x118] ;  /* 0x00011800010a7983 */ /* 0x000ee80000300800 */
[----:B------:R-:W3:Y:S04]  /*a030*/  LDL.LU R11, [R1+0x11c] ;  /* 0x00011c00010b7983 */ /* 0x000ee80000300800 */
[----:B---3--:R-:W-:Y:S04]  /*a040*/  STL.64 [R1+0x7c0], R10 ;  /* 0x0007c00a01007387 */ /* 0x008fe80000100a00 */
[----:B--2---:R0:W-:Y:S04]  /*a050*/  STL.64 [R1+0x7b8], R8 ;  /* 0x0007b80801007387 */ /* 0x0041e80000100a00 */
[----:B0-----:R-:W2:Y:S04]  /*a060*/  LDL.LU R8, [R1+0x130] ;  /* 0x0001300001087983 */ /* 0x001ea80000300800 */
[----:B------:R-:W2:Y:S04]  /*a070*/  LDL.LU R9, [R1+0x134] ;  /* 0x0001340001097983 */ /* 0x000ea80000300800 */
[----:B------:R-:W3:Y:S04]  /*a080*/  LDL.LU R10, [R1+0x138] ;  /* 0x00013800010a7983 */ /* 0x000ee80000300800 */
[----:B------:R-:W3:Y:S01]  /*a090*/  LDL.LU R11, [R1+0x13c] ;  /* 0x00013c00010b7983 */ /* 0x000ee20000300800 */
[C---:B----4-:R-:W-:Y:S03]  /*a0a0*/  HMMA.16816.F32.BF16 R4, R12.reuse, R20, R4 ;  /* 0x000000140c04723c */ /* 0x050fe60000041804 */
[----:B---3--:R-:W-:Y:S04]  /*a0b0*/  STL.64 [R1+0x7d8], R10 ;  /* 0x0007d80a01007387 */ /* 0x008fe80000100a00 */
[----:B--2---:R0:W-:Y:S04]  /*a0c0*/  STL.64 [R1+0x7d0], R8 ;  /* 0x0007d00801007387 */ /* 0x0041e80000100a00 */
[----:B0-----:R-:W2:Y:S04]  /*a0d0*/  LDL.LU R8, [R1+0x140] ;  /* 0x0001400001087983 */ /* 0x001ea80000300800 */
[----:B------:R-:W2:Y:S04]  /*a0e0*/  LDL.LU R9, [R1+0x144] ;  /* 0x0001440001097983 */ /* 0x000ea80000300800 */
[----:B------:R-:W2:Y:S04]  /*a0f0*/  LDL.LU R10, [R1+0x148] ;  /* 0x00014800010a7983 */ /* 0x000ea80000300800 */
[----:B------:R-:W2:Y:S04]  /*a100*/  LDL.LU R11, [R1+0x14c] ;  /* 0x00014c00010b7983 */ /* 0x000ea80000300800 */
[----:B------:R0:W-:Y:S04]  /*a110*/  STL.64 [R1+0x760], R16 ;  /* 0x0007601001007387 */ /* 0x0001e80000100a00 */
[----:B0-----:R-:W3:Y:S04]  /*a120*/  LDL.LU.64 R16, [R1+0x50] ;  /* 0x0000500001107983 */ /* 0x001ee80000300a00 */
[----:B---3--:R0:W-:Y:S04]  /*a130*/  STL.64 [R1+0x778], R16 ;  /* 0x0007781001007387 */ /* 0x0081e80000100a00 */
[----:B0-----:R-:W3:Y:S04]  /*a140*/  LDL.LU.64 R16, [R1+0x60] ;  /* 0x0000600001107983 */ /* 0x001ee80000300a00 */
[----:B------:R-:W-:Y:S04]  /*a150*/  STL [R1+0x624], R27 ;  /* 0x0006241b01007387 */ /* 0x000fe80000100800 */
[----:B------:R-:W-:Y:S04]  /*a160*/  STL [R1+0x620], R26 ;  /* 0x0006201a01007387 */ /* 0x000fe80000100800 */
[----:B------:R0:W-:Y:S04]  /*a170*/  STL.64 [R1+0x1a0], R4 ;  /* 0x0001a00401007387 */ /* 0x0001e80000100a00 */
[----:B------:R-:W-:Y:S04]  /*a180*/  STL.64 [R1+0x1a8], R6 ;  /* 0x0001a80601007387 */ /* 0x000fe80000100a00 */
[----:B0-----:R-:W2:Y:S04]  /*a190*/  LDL.LU.64 R4, [R1+0x7e0] ;  /* 0x0007e00001047983 */ /* 0x001ea80000300a00 */
[----:B------:R0:W-:Y:S04]  /*a1a0*/  STL.64 [R1+0x758], R20 ;  /* 0x0007581401007387 */ /* 0x0001e80000100a00 */
[----:B0-----:R-:W4:Y:S04]  /*a1b0*/  LDL.LU R20, [R1+0xc0] ;  /* 0x0000c00001147983 */ /* 0x001f280000300800 */
[----:B------:R-:W4:Y:S04]  /*a1c0*/  LDL.LU R21, [R1+0xc4] ;  /* 0x0000c40001157983 */ /* 0x000f280000300800 */
[----:B------:R-:W3:Y:S04]  /*a1d0*/  LDL.LU R22, [R1+0xc8] ;  /* 0x0000c80001167983 */ /* 0x000ee80000300800 */
[----:B------:R-:W3:Y:S01]  /*a1e0*/  LDL.LU R23, [R1+0xcc] ;  /* 0x0000cc0001177983 */ /* 0x000ee20000300800 */
[----:B--2---:R-:W-:Y:S03]  /*a1f0*/  HMMA.16816.F32.BF16 R4, R12, R4, R8 ;  /* 0x000000040c04723c */ /* 0x004fe60000041808 */
[----:B---3--:R-:W-:Y:S04]  /*a200*/  STL.64 [R1+0x770], R22 ;  /* 0x0007701601007387 */ /* 0x008fe80000100a00 */
        /* <DEDUP_REMOVED lines=8> */
[----:B0-----:R-:W3:Y:S01]  /*a290*/  LDL.LU.64 R4, [R1+0x7c8] ;  /* 0x0007c80001047983 */ /* 0x001ee20000300a00 */
[----:B------:R-:W-:-:S02]  /*a2a0*/  IMAD.MOV.U32 R27, RZ, RZ, R6 ;  /* 0x000000ffff1b7224 */ /* 0x000fc400078e0006 */
[----:B------:R-:W-:Y:S02]  /*a2b0*/  IMAD.MOV.U32 R26, RZ, RZ, R7 ;  /* 0x000000ffff1a7224 */ /* 0x000fe400078e0007 */
[C---:B---3--:R-:W-:Y:S01]  /*a2c0*/  HMMA.16816.F32.BF16 R4, R12.reuse, R4, R8 ;  /* 0x000000040c04723c */ /* 0x048fe20000041808 */
[----:B------:R-:W3:Y:S04]  /*a2d0*/  LDL.LU.64 R10, [R1+0x7c0] ;  /* 0x0007c000010a7983 */ /* 0x000ee80000300a00 */
[----:B------:R-:W3:Y:S11]  /*a2e0*/  LDL.LU.64 R8, [R1+0x7b8] ;  /* 0x0007b80001087983 */ /* 0x000ef60000300a00 */
[----:B------:R-:W-:Y:S07]  /*a2f0*/  @!UPT UIADD3 URZ, URZ, URZ, URZ ;  /* 0x0000003f3f3ff290 */ /* 0x000fee000fffe03f */
[----:B------:R0:W-:Y:S04]  /*a300*/  STL.64 [R1+0x180], R4 ;  /* 0x0001800401007387 */ /* 0x0001e80000100a00 */
[----:B------:R3:W-:Y:S04]  /*a310*/  STL.64 [R1+0x188], R6 ;  /* 0x0001880601007387 */ /* 0x0007e80000100a00 */
[----:B0-----:R-:W3:Y:S02]  /*a320*/  LDL.LU.64 R4, [R1+0x7b0] ;  /* 0x0007b00001047983 */ /* 0x001ee40000300a00 */
[C---:B---3--:R-:W-:Y:S02]  /*a330*/  HMMA.16816.F32.BF16 R4, R12.reuse, R4, R8 ;  /* 0x000000040c04723c */ /* 0x048fe40000041808 */
[----:B------:R-:W3:Y:S04]  /*a340*/  LDL.LU.64 R10, [R1+0x7a8] ;  /* 0x0007a800010a7983 */ /* 0x000ee80000300a00 */
[----:B------:R-:W3:Y:S11]  /*a350*/  LDL.LU.64 R8, [R1+0x7a0] ;  /* 0x0007a00001087983 */ /* 0x000ef60000300a00 */
[----:B------:R-:W-:Y:S06]  /*a360*/  @!UPT UIADD3 URZ, URZ, URZ, URZ ;  /* 0x0000003f3f3ff290 */ /* 0x000fec000fffe03f */
[----:B------:R-:W-:Y:S04]  /*a370*/  STL.64 [R1+0x170], R4 ;  /* 0x0001700401007387 */ /* 0x000fe80000100a00 */
[----:B------:R0:W-:Y:S04]  /*a380*/  STL.64 [R1+0x178], R6 ;  /* 0x0001780601007387 */ /* 0x0001e80000100a00 */
[----:B0-----:R-:W4:Y:S04]  /*a390*/  LDL.LU.64 R6, [R1+0x798] ;  /* 0x0007980001067983 */ /* 0x001f280000300a00 */
[----:B------:R-:W4:Y:S02]  /*a3a0*/  LDL.LU.64 R4, [R1+0x790] ;  /* 0x0007900001047983 */ /* 0x000f240000300a00 */
[----:B----4-:R-:W-:Y:S02]  /*a3b0*/  HMMA.16816.F32.BF16 R12, R12, R24, R4 ;  /* 0x000000180c0c723c */ /* 0x010fe40000041804 */
[----:B------:R-:W3:Y:S04]  /*a3c0*/  LDL.LU.64 R6, [R1+0x788] ;  /* 0x0007880001067983 */ /* 0x000ee80000300a00 */
[----:B------:R-:W3:Y:S04]  /*a3d0*/  LDL.LU.64 R4, [R1+0x780] ;  /* 0x0007800001047983 */ /* 0x000ee80000300a00 */
[----:B------:R-:W-:Y:S04]  /*a3e0*/  STL.64 [R1+0x740], R26 ;  /* 0x0007401a01007387 */ /* 0x000fe80000100a00 */
[----:B------:R0:W-:Y:S09]  /*a3f0*/  STL.64 [R1+0x738], R24 ;  /* 0x0007381801007387 */ /* 0x0001f20000100a00 */
[----:B------:R1:W-:Y:S04]  /*a400*/  STL.64 [R1+0x160], R12 ;  /* 0x0001600c01007387 */ /* 0x0003e80000100a00 */
[----:B------:R-:W-:Y:S04]  /*a410*/  STL.64 [R1+0x168], R14 ;  /* 0x0001680e01007387 */ /* 0x000fe80000100a00 */
[----:B0-----:R-:W4:Y:S04]  /*a420*/  LDL.LU R24, [R1+0x2c0] ;  /* 0x0002c00001187983 */ /* 0x001f280000300800 */
[----:B------:R-:W4:Y:S04]  /*a430*/  LDL.LU R25, [R1+0x2c4] ;  /* 0x0002c40001197983 */ /* 0x000f280000300800 */
[----:B------:R-:W4:Y:S04]  /*a440*/  LDL.LU R26, [R1+0x2c8] ;  /* 0x0002c800011a7983 */ /* 0x000f280000300800 */
[----:B------:R-:W4:Y:S04]  /*a450*/  LDL.LU R27, [R1+0x2cc] ;  /* 0x0002cc00011b7983 */ /* 0x000f280000300800 */
[----:B-1----:R-:W4:Y:S01]  /*a460*/  LDL.LU.64 R12, [R1+0x10] ;  /* 0x00001000010c7983 */ /* 0x002f220000300a00 */
[C---:B---3--:R-:W-:Y:S11]  /*a470*/  HMMA.16816.F32.BF16 R8, R4.reuse, R16, R8 ;  /* 0x000000100408723c */ /* 0x048ff60000041808 */
[----:B------:R-:W-:Y:S11]  /*a480*/  @!UPT UIADD3 URZ, URZ, URZ, URZ ;  /* 0x0000003f3f3ff290 */ /* 0x000ff6000fffe03f */
[----:B------:R-:W-:Y:S01]  /*a490*/  @!UPT UIADD3 URZ, URZ, URZ, URZ ;  /* 0x0000003f3f3ff290 */ /* 0x000fe2000fffe03f */
[----:B------:R0:W-:Y:S04]  /*a4a0*/  STL.64 [R1+0x150], R8 ;  /* 0x0001500801007387 */ /* 0x0001e80000100a00 */
[----:B------:R1:W-:Y:S01]  /*a4b0*/  STL.64 [R1+0x158], R10 ;  /* 0x0001580a01007387 */ /* 0x0003e20000100a00 */
[----:B0-----:R-:W-:Y:S02]  /*a4c0*/  IMAD.MOV.U32 R9, RZ, RZ, R16 ;  /* 0x000000ffff097224 */ /* 0x001fe400078e0010 */
[----:B------:R-:W-:Y:S02]  /*a4d0*/  IMAD.MOV.U32 R8, RZ, RZ, R17 ;  /* 0x000000ffff087224 */ /* 0x000fe400078e0011 */
[----:B------:R-:W2:Y:S02]  /*a4e0*/  LDL.LU.64 R16, [R1+0x778] ;  /* 0x0007780001107983 */ /* 0x000ea40000300a00 */
[----:B--2---:R-:W-:Y:S01]  /*a4f0*/  HMMA.16816.F32.BF16 R20, R4, R16, R20 ;  /* 0x000000100414723c */ /* 0x004fe20000041814 */
[----:B-1----:R-:W-:-:S02]  /*a500*/  IMAD.MOV.U32 R11, RZ, RZ, R16 ;  /* 0x000000ffff0b7224 */ /* 0x002fc400078e0010 */
[----:B------:R-:W-:Y:S11]  /*a510*/  IMAD.MOV.U32 R10, RZ, RZ, R17 ;  /* 0x000000ffff0a7224 */ /* 0x000ff600078e0011 */
[----:B------:R-:W-:Y:S09]  /*a520*/  @!UPT UIADD3 URZ, URZ, URZ, URZ ;  /* 0x0000003f3f3ff290 */ /* 0x000ff2000fffe03f */
[----:B------:R-:W-:Y:S04]  /*a530*/  STL.64 [R1+0x140], R20 ;  /* 0x0001401401007387 */ /* 0x000fe80000100a00 */
[----:B------:R0:W-:Y:S04]  /*a540*/  STL.64 [R1+0x148], R22 ;  /* 0x0001481601007387 */ /* 0x0001e80000100a00 */
[----:B0-----:R-:W2:Y:S04]  /*a550*/  LDL.LU.64 R22, [R1+0x770] ;  /* 0x0007700001167983 */ /* 0x001ea80000300a00 */
[----:B------:R-:W2:Y:S04]  /*a560*/  LDL.LU.64 R20, [R1+0x768] ;  /* 0x0007680001147983 */ /* 0x000ea80000300a00 */
[----:B------:R-:W2:Y:S02]  /*a570*/  LDL.LU.64 R16, [R1+0x760] ;  /* 0x0007600001107983 */ /* 0x000ea40000300a00 */
[----:B--2---:R-:W-:Y:S02]  /*a580*/  HMMA.16816.F32.BF16 R16, R4, R16, R20 ;  /* 0x000000100410723c */ /* 0x004fe40000041814 */
[----:B------:R-:W2:Y:S11]  /*a590*/  LDL.LU.64 R20, [R1+0x758] ;  /* 0x0007580001147983 */ /* 0x000eb60000300a00 */
[----:B------:R-:W-:Y:S10]  /*a5a0*/  @!UPT UIADD3 URZ, URZ, URZ, URZ ;  /* 0x0000003f3f3ff290 */ /* 0x000ff4000fffe03f */
[----:B------:R-:W-:Y:S04]  /*a5b0*/  STL.64 [R1+0x130], R16 ;  /* 0x0001301001007387 */ /* 0x000fe80000100a00 */
[----:B------:R0:W-:Y:S04]  /*a5c0*/  STL.64 [R1+0x138], R18 ;  /* 0x0001381201007387 */ /* 0x0001e80000100a00 */
[----:B0-----:R-:W3:Y:S04]  /*a5d0*/  LDL.LU.64 R18, [R1+0x750] ;  /* 0x0007500001127983 */ /* 0x001ee80000300a00 */
[----:B------:R-:W3:Y:S01]  /*a5e0*/  LDL.LU.64 R16, [R1+0x748] ;  /* 0x0007480001107983 */ /* 0x000ee20000300a00 */
[----:B--2---:R-:W-:-:S02]  /*a5f0*/  IMAD.MOV.U32 R3, RZ, RZ, R20 ;  /* 0x000000ffff037224 */ /* 0x004fc400078e0014 */
[----:B------:R-:W-:Y:S01]  /*a600*/  IMAD.MOV.U32 R29, RZ, RZ, R21 ;  /* 0x000000ffff1d7224 */ /* 0x000fe200078e0015 */
[C---:B---3--:R-:W-:Y:S01]  /*a610*/  HMMA.16816.F32.BF16 R16, R4.reuse, R20, R16 ;  /* 0x000000140410723c */ /* 0x048fe20000041810 */
[----:B------:R-:W0:Y:S11]  /*a620*/  LDSM.16.MT88.4 R20, [R28+0x8300] ;  /* 0x008300001c14783b */ /* 0x000e360000004200 */
[----:B------:R-:W-:Y:S11]  /*a630*/  @!UPT UIADD3 URZ, URZ, URZ, URZ ;  /* 0x0000003f3f3ff290 */ /* 0x000ff6000fffe03f */
[----:B------:R1:W-:Y:S04]  /*a640*/  STL.64 [R1+0x120], R16 ;  /* 0x0001201001007387 */ /* 0x0003e80000100a00 */
[----:B------:R-:W-:Y:S04]  /*a650*/  STL.64 [R1+0x128], R18 ;  /* 0x0001281201007387 */ /* 0x000fe80000100a00 */
[----:B-1----:R-:W2:Y:S04]  /*a660*/  LDL.LU.64 R16, [R1+0x20] ;  /* 0x0000200001107983 */ /* 0x002ea80000300a00 */
[----:B0-----:R-:W-:Y:S04]  /*a670*/  STL.64 [R1+0x720], R22 ;  /* 0x0007201601007387 */ /* 0x001fe80000100a00 */
[----:B------:R0:W-:Y:S04]  /*a680*/  STL.64 [R1+0x718], R20 ;  /* 0x0007181401007387 */ /* 0x0001e80000100a00 */
[----:B0-----:R-:W3:Y:S04]  /*a690*/  LDL.LU R20, [R1+0x100] ;  /* 0x0001000001147983 */ /* 0x001ee80000300800 */
[----:B------:R-:W3:Y:S04]  /*a6a0*/  LDL.LU R21, [R1+0x104] ;  /* 0x0001040001157983 */ /* 0x000ee80000300800 */
[----:B------:R-:W3:Y:S04]  /*a6b0*/  LDL.LU R22, [R1+0x108] ;  /* 0x0001080001167983 */ /* 0x000ee80000300800 */
[----:B------:R-:W3:Y:S01]  /*a6c0*/  LDL.LU R23, [R1+0x10c] ;  /* 0x00010c0001177983 */ /* 0x000ee20000300800 */
[----:B----4-:R-:W-:Y:S01]  /*a6d0*/  HMMA.16816.F32.BF16 R24, R4, R12, R24 ;  /* 0x0000000c0418723c */ /* 0x010fe20000041818 */
[----:B--2---:R-:W-:-:S02]  /*a6e0*/  IMAD.MOV.U32 R0, RZ, RZ, R16 ;  /* 0x000000ffff007224 */ /* 0x004fc400078e0010 */
[----:B------:R-:W-:-:S05]  /*a6f0*/  IMAD.MOV.U32 R2, RZ, RZ, R17 ;  /* 0x000000ffff027224 */ /* 0x000fca00078e0011 */
[----:B---3--:R-:W-:Y:S01]  /*a700*/  HMMA.16816.F32.BF16 R20, R4, R16, R20 ;  /* 0x000000100414723c */ /* 0x008fe20000041814 */
[----:B------:R-:W0:Y:S11]  /*a710*/  LDSM.16.MT88.4 R16, [R28+0xc000] ;  /* 0x00c000001c10783b */ /* 0x000e360000004200 */
[----:B------:R-:W-:Y:S11]  /*a720*/  @!UPT UIADD3 URZ, URZ, URZ, URZ ;  /* 0x0000003f3f3ff290 */ /* 0x000ff6000fffe03f */
[----:B------:R1:W-:Y:S04]  /*a730*/  STL.64 [R1+0x110], R20 ;  /* 0x0001101401007387 */ /* 0x0003e80000100a00 */
[----:B------:R2:W-:Y:S04]  /*a740*/  STL.64 [R1+0x118], R22 ;  /* 0x0001181601007387 */ /* 0x0005e80000100a00 */
[----:B-1----:R-:W3:Y:S04]  /*a750*/  LDL.LU R20, [R1+0x330] ;  /* 0x0003300001147983 */ /* 0x002ee80000300800 */
[----:B------:R-:W3:Y:S04]  /*a760*/  LDL.LU R21, [R1+0x334] ;  /* 0x0003340001157983 */ /* 0x000ee80000300800 */
[----:B--2---:R-:W3:Y:S04]  /*a770*/  LDL.LU R22, [R1+0x338] ;  /* 0x0003380001167983 */ /* 0x004ee80000300800 */
[----:B------:R-:W3:Y:S04]  /*a780*/  LDL.LU R23, [R1+0x33c] ;  /* 0x00033c0001177983 */ /* 0x000ee80000300800 */
[----:B0-----:R0:W-:Y:S02]  /*a790*/  STL.64 [R1+0x6a0], R18 ;  /* 0x0006a01201007387 */ /* 0x0011e40000100a00 */
[----:B0-----:R-:W-:-:S02]  /*a7a0*/  IMAD.MOV.U32 R19, RZ, RZ, R12 ;  /* 0x000000ffff137224 */ /* 0x001fc400078e000c */
[----:B------:R-:W-:Y:S02]  /*a7b0*/  IMAD.MOV.U32 R18, RZ, RZ, R13 ;  /* 0x000000ffff127224 */ /* 0x000fe400078e000d */
[----:B------:R-:W0:Y:S04]  /*a7c0*/  LDSM.16.MT88.4 R12, [R28+0xc100] ;  /* 0x00c100001c0c783b */ /* 0x000e280000004200 */
[----:B------:R1:W-:Y:S04]  /*a7d0*/  STL.64 [R1+0x698], R16 ;  /* 0x0006981001007387 */ /* 0x0003e80000100a00 */
[----:B-1----:R-:W3:Y:S04]  /*a7e0*/  LDL.LU R16, [R1] ;  /* 0x0000000001107983 */ /* 0x002ee80000300800 */
[----:B------:R-:W3:Y:S04]  /*a7f0*/  LDL.LU R17, [R1+0x4] ;  /* 0x0000040001117983 */ /* 0x000ee80000300800 */
[----:B------:R-:W-:Y:S04]  /*a800*/  STL.64 [R1+0x100], R24 ;  /* 0x0001001801007387 */ /* 0x000fe80000100a00 */
[----:B------:R1:W-:Y:S04]  /*a810*/  STL.64 [R1+0x108], R26 ;  /* 0x0001081a01007387 */ /* 0x0003e80000100a00 */
[----:B-1----:R-:W2:Y:S04]  /*a820*/  LDL.LU.64 R26, [R1+0x740] ;  /* 0x00074000011a7983 */ /* 0x002ea80000300a00 */
[----:B------:R-:W4:Y:S04]  /*a830*/  LDL.LU.64 R24, [R1+0x738] ;  /* 0x0007380001187983 */ /* 0x000f280000300a00 */
[----:B0-----:R0:W-:Y:S04]  /*a840*/  STL.64 [R1+0x630], R14 ;  /* 0x0006300e01007387 */ /* 0x0011e80000100a00 */
[----:B------:R1:W-:Y:S04]  /*a850*/  STL.64 [R1+0x628], R12 ;  /* 0x0006280c01007387 */ /* 0x0003e80000100a00 */
[----:B0-----:R-:W2:Y:S04]  /*a860*/  LDL R14, [R1+0x18] ;  /* 0x00001800010e7983 */ /* 0x001ea80000100800 */
[----:B------:R-:W2:Y:S01]  /*a870*/  LDL R15, [R1+0x1c] ;  /* 0x00001c00010f7983 */ /* 0x000ea20000100800 */
[----:B-1----:R-:W-:-:S02]  /*a880*/  IMAD.MOV.U32 R12, RZ, RZ, R19 ;  /* 0x000000ffff0c7224 */ /* 0x002fc400078e0013 */
[----:B------:R-:W-:Y:S01]  /*a890*/  IMAD.MOV.U32 R13, RZ, RZ, R18 ;  /* 0x000000ffff0d7224 */ /* 0x000fe200078e0012 */
[----:B--2---:R-:W-:Y:S04]  /*a8a0*/  STL.64 [R1+0x6b0], R14 ;  /* 0x0006b00e01007387 */ /* 0x004fe80000100a00 */
[----:B------:R0:W-:Y:S02]  /*a8b0*/  STL.64 [R1+0x6a8], R12 ;  /* 0x0006a80c01007387 */ /* 0x0001e40000100a00 */
[----:B0-----:R-:W-:Y:S02]  /*a8c0*/  IMAD.MOV.U32 R12, RZ, RZ, R0 ;  /* 0x000000ffff0c7224 */ /* 0x001fe400078e0000 */
[----:B------:R-:W-:Y:S01]  /*a8d0*/  IMAD.MOV.U32 R13, RZ, RZ, R2 ;  /* 0x000000ffff0d7224 */ /* 0x000fe200078e0002 */
[----:B------:R-:W2:Y:S04]  /*a8e0*/  LDL.LU R0, [R1+0x734] ;  /* 0x0007340001007983 */ /* 0x000ea80000300800 */
[----:B------:R-:W2:Y:S04]  /*a8f0*/  LDL.LU R2, [R1+0x730] ;  /* 0x0007300001027983 */ /* 0x000ea80000300800 */
[----:B------:R0:W-:Y:S02]  /*a900*/  STL.64 [R1+0x6c0], R12 ;  /* 0x0006c00c01007387 */ /* 0x0001e40000100a00 */
[----:B0-----:R-:W-:-:S02]  /*a910*/  IMAD.MOV.U32 R12, RZ, RZ, R3 ;  /* 0x000000ffff0c7224 */ /* 0x001fc400078e0003 */
[----:B------:R-:W-:Y:S01]  /*a920*/  IMAD.MOV.U32 R13, RZ, RZ, R29 ;  /* 0x000000ffff0d7224 */ /* 0x000fe200078e001d */
[----:B------:R-:W2:Y:S04]  /*a930*/  LDL.LU R3, [R1+0x72c] ;  /* 0x00072c0001037983 */ /* 0x000ea80000300800 */
[----:B------:R-:W2:Y:S04]  /*a940*/  LDL.LU R29, [R1+0x728] ;  /* 0x00072800011d7983 */ /* 0x000ea80000300800 */
[----:B------:R0:W-:Y:S04]  /*a950*/  STL.64 [R1+0x6d8], R12 ;  /* 0x0006d80c01007387 */ /* 0x0001e80000100a00 */
[----:B0-----:R-:W2:Y:S04]  /*a960*/  LDL.LU R12, [R1+0x2a0] ;  /* 0x0002a000010c7983 */ /* 0x001ea80000300800 */
[----:B------:R-:W2:Y:S04]  /*a970*/  LDL.LU R13, [R1+0x2a4] ;  /* 0x0002a400010d7983 */ /* 0x000ea80000300800 */
[----:B------:R-:W2:Y:S04]  /*a980*/  LDL.LU R14, [R1+0x2a8] ;  /* 0x0002a800010e7983 */ /* 0x000ea80000300800 */
[----:B------:R-:W2:Y:S01]  /*a990*/  LDL.LU R15, [R1+0x2ac] ;  /* 0x0002ac00010f7983 */ /* 0x000ea20000300800 */
[----:B---3--:R-:W-:Y:S03]  /*a9a0*/  HMMA.16816.F32.BF16 R20, R4, R16, R20 ;  /* 0x000000100414723c */ /* 0x008fe60000041814 */
[----:B--2---:R-:W-:Y:S04]  /*a9b0*/  STL.64 [R1+0x6e8], R14 ;  /* 0x0006e80e01007387 */ /* 0x004fe80000100a00 */
[----:B------:R0:W-:Y:S02]  /*a9c0*/  STL.64 [R1+0x6e0], R12 ;  /* 0x0006e00c01007387 */ /* 0x0001e40000100a00 */
[----:B0-----:R-:W-:-:S02]  /*a9d0*/  IMAD.MOV.U32 R12, RZ, RZ, R11 ;  /* 0x000000ffff0c7224 */ /* 0x001fc400078e000b */
[----:B------:R-:W-:-:S05]  /*a9e0*/  IMAD.MOV.U32 R13, RZ, RZ, R10 ;  /* 0x000000ffff0d7224 */ /* 0x000fca00078e000a */
[----:B------:R-:W-:Y:S07]  /*a9f0*/  STL.64 [R1+0x700], R12 ;  /* 0x0007000c01007387 */ /* 0x000fee0000100a00 */
[----:B------:R0:W-:Y:S04]  /*aa00*/  STL.64 [R1+0xf0], R20 ;  /* 0x0000f01401007387 */ /* 0x0001e80000100a00 */
[----:B------:R1:W-:Y:S04]  /*aa10*/  STL.64 [R1+0xf8], R22 ;  /* 0x0000f81601007387 */ /* 0x0003e80000100a00 */
[----:B0-----:R-:W4:Y:S04]  /*aa20*/  LDL.LU R20, [R1+0x320] ;  /* 0x0003200001147983 */ /* 0x001f280000300800 */
[----:B------:R-:W4:Y:S04]  /*aa30*/  LDL.LU R21, [R1+0x324] ;  /* 0x0003240001157983 */ /* 0x000f280000300800 */
[----:B-1----:R-:W4:Y:S04]  /*aa40*/  LDL.LU R22, [R1+0x328] ;  /* 0x0003280001167983 */ /* 0x002f280000300800 */
[----:B------:R-:W4:Y:S04]  /*aa50*/  LDL.LU R23, [R1+0x32c] ;  /* 0x00032c0001177983 */ /* 0x000f280000300800 */
[----:B------:R0:W-:Y:S04]  /*aa60*/  STL.64 [R1+0x6b8], R16 ;  /* 0x0006b81001007387 */ /* 0x0001e80000100a00 */
        /* <DEDUP_REMOVED lines=10> */
[----:B------:R-:W-:-:S02]  /*ab10*/  IMAD.MOV.U32 R12, RZ, RZ, R9 ;  /* 0x000000ffff0c7224 */ /* 0x000fc400078e0009 */
[----:B------:R-:W-:Y:S02]  /*ab20*/  IMAD.MOV.U32 R13, RZ, RZ, R8 ;  /* 0x000000ffff0d7224 */ /* 0x000fe400078e0008 */
[----:B------:R-:W0:Y:S04]  /*ab30*/  LDSM.16.MT88.4 R8, [R28+0xc200] ;  /* 0x00c200001c08783b */ /* 0x000e280000004200 */
[----:B---3--:R-:W-:Y:S04]  /*ab40*/  STL.64 [R1+0x6f8], R18 ;  /* 0x0006f81201007387 */ /* 0x008fe80000100a00 */
[----:B--2---:R1:W-:Y:S04]  /*ab50*/  STL.64 [R1+0x6f0], R16 ;  /* 0x0006f01001007387 */ /* 0x0043e80000100a00 */
[----:B-1----:R-:W2:Y:S04]  /*ab60*/  LDL.LU R16, [R1+0x2b0] ;  /* 0x0002b00001107983 */ /* 0x002ea80000300800 */
[----:B------:R-:W2:Y:S04]  /*ab70*/  LDL.LU R17, [R1+0x2b4] ;  /* 0x0002b40001117983 */ /* 0x000ea80000300800 */
[----:B------:R-:W3:Y:S04]  /*ab80*/  LDL.LU R18, [R1+0x2b8] ;  /* 0x0002b80001127983 */ /* 0x000ee80000300800 */
[----:B------:R-:W3:Y:S01]  /*ab90*/  LDL.LU R19, [R1+0x2bc] ;  /* 0x0002bc0001137983 */ /* 0x000ee20000300800 */
[----:B----4-:R-:W-:Y:S03]  /*aba0*/  HMMA.16816.F32.BF16 R4, R4, R24, R20 ;  /* 0x000000180404723c */ /* 0x010fe60000041814 */
[----:B---3--:R-:W-:Y:S04]  /*abb0*/  STL.64 [R1+0x710], R18 ;  /* 0x0007101201007387 */ /* 0x008fe80000100a00 */
[----:B--2---:R1:W-:Y:S04]  /*abc0*/  STL.64 [R1+0x708], R16 ;  /* 0x0007081001007387 */ /* 0x0043e80000100a00 */
[----:B-1----:R-:W2:Y:S04]  /*abd0*/  LDL.LU R16, [R1+0x310] ;  /* 0x0003100001107983 */ /* 0x002ea80000300800 */
[----:B------:R-:W2:Y:S04]  /*abe0*/  LDL.LU R17, [R1+0x314] ;  /* 0x0003140001117983 */ /* 0x000ea80000300800 */
[----:B------:R-:W2:Y:S04]  /*abf0*/  LDL.LU R18, [R1+0x318] ;  /* 0x0003180001127983 */ /* 0x000ea80000300800 */
[----:B------:R-:W2:Y:S04]  /*ac00*/  LDL.LU R19, [R1+0x31c] ;  /* 0x00031c0001137983 */ /* 0x000ea80000300800 */
[----:B0-----:R-:W-:Y:S04]  /*ac10*/  STL.64 [R1+0x590], R10 ;  /* 0x0005900a01007387 */ /* 0x001fe80000100a00 */
[----:B------:R0:W-:Y:S04]  /*ac20*/  STL.64 [R1+0x588], R8 ;  /* 0x0005880801007387 */ /* 0x0001e80000100a00 */
[----:B0-----:R-:W3:Y:S04]  /*ac30*/  LDL.LU R8, [R1+0x70] ;  /* 0x0000700001087983 */ /* 0x001ee80000300800 */
[----:B------:R-:W3:Y:S04]  /*ac40*/  LDL.LU R9, [R1+0x74] ;  /* 0x0000740001097983 */ /* 0x000ee80000300800 */
[----:B------:R-:W3:Y:S04]  /*ac50*/  LDL.LU R10, [R1+0x78] ;  /* 0x00007800010a7983 */ /* 0x000ee80000300800 */
[----:B------:R-:W3:Y:S04]  /*ac60*/  LDL.LU R11, [R1+0x7c] ;  /* 0x00007c00010b7983 */ /* 0x000ee80000300800 */
[----:B------:R-:W2:Y:S04]  /*ac70*/  LDL.LU.64 R22, [R1+0x720] ;  /* 0x0007200001167983 */ /* 0x000ea80000300a00 */
[----:B------:R-:W2:Y:S04]  /*ac80*/  LDL.LU.64 R20, [R1+0x718] ;  /* 0x0007180001147983 */ /* 0x000ea80000300a00 */
[----:B------:R-:W-:Y:S04]  /*ac90*/  STL.64 [R1+0xe0], R4 ;  /* 0x0000e00401007387 */ /* 0x000fe80000100a00 */
[----:B------:R-:W-:Y:S04]  /*aca0*/  STL.64 [R1+0xe8], R6 ;  /* 0x0000e80601007387 */ /* 0x000fe80000100a00 */
[----:B------:R-:W0:Y:S04]  /*acb0*/  LDSM.16.MT88.4 R4, [R28+0xc300] ;  /* 0x00c300001c04783b */ /* 0x000e280000004200 */
[----:B0-----:R-:W-:Y:S04]  /*acc0*/  STL.64 [R1+0x510], R6 ;  /* 0x0005100601007387 */ /* 0x001fe80000100a00 */
[----:B------:R0:W-:Y:S04]  /*acd0*/  STL.64 [R1+0x508], R4 ;  /* 0x0005080401007387 */ /* 0x0001e80000100a00 */
[----:B0-----:R-:W4:Y:S04]  /*ace0*/  LDL.LU.64 R4, [R1+0x40] ;  /* 0x0000400001047983 */ /* 0x001f280000300a00 */
[----:B------:R-:W3:Y:S04]  /*acf0*/  LDL.64 R6, [R1+0x48] ;  /* 0x0000480001067983 */ /* 0x000ee80000100a00 */
[----:B------:R-:W-:Y:S01]  /*ad00*/  STL [R1+0x4a0], R28 ;  /* 0x0004a01c01007387 */ /* 0x000fe20000100800 */
[C---:B--2---:R-:W-:Y:S03]  /*ad10*/  HMMA.16816.F32.BF16 R12, R20.reuse, R12, R16 ;  /* 0x0000000c140c723c */ /* 0x044fe60000041810 */
[----:B------:R-:W2:Y:S04]  /*ad20*/  LDL.LU.64 R18, [R1+0x710] ;  /* 0x0007100001127983 */ /* 0x000ea80000300a00 */
[----:B------:R-:W2:Y:S11]  /*ad30*/  LDL.LU.64 R16, [R1+0x708] ;  /* 0x0007080001107983 */ /* 0x000eb60000300a00 */
[----:B------:R-:W-:Y:S05]  /*ad40*/  @!UPT UIADD3 URZ, URZ, URZ, URZ ;  /* 0x0000003f3f3ff290 */ /* 0x000fea000fffe03f */
[----:B------:R0:W-:Y:S04]  /*ad50*/  STL.64 [R1+0xd0], R12 ;  /* 0x0000d00c01007387 */ /* 0x0001e80000100a00 */
[----:B------:R2:W-:Y:S04]  /*ad60*/  STL.64 [R1+0xd8], R14 ;  /* 0x0000d80e01007387 */ /* 0x0005e80000100a00 */
[----:B0-----:R-:W2:Y:S02]  /*ad70*/  LDL.LU.64 R12, [R1+0x700] ;  /* 0x00070000010c7983 */ /* 0x001ea40000300a00 */
[C---:B--2---:R-:W-:Y:S02]  /*ad80*/  HMMA.16816.F32.BF16 R12, R20.reuse, R12, R16 ;  /* 0x0000000c140c723c */ /* 0x044fe40000041810 */
[----:B------:R-:W2:Y:S04]  /*ad90*/  LDL.LU.64 R18, [R1+0x6f8] ;  /* 0x0006f80001127983 */ /* 0x000ea80000300a00 */
[----:B------:R-:W2:Y:S11]  /*ada0*/  LDL.LU.64 R16, [R1+0x6f0] ;  /* 0x0006f00001107983 */ /* 0x000eb60000300a00 */
[----:B------:R-:W-:Y:S06]  /*adb0*/  @!UPT UIADD3 URZ, URZ, URZ, URZ ;  /* 0x0000003f3f3ff290 */ /* 0x000fec000fffe03f */
        /* <DEDUP_REMOVED lines=8> */
[----:B------:R2:W-:Y:S04]  /*ae40*/  STL.64 [R1+0xb8], R14 ;  /* 0x0000b80e01007387 */ /* 0x0005e80000100a00 */
[----:B0-----:R-:W2:Y:S04]  /*ae50*/  LDL.LU.64 R12, [R1+0x6d8] ;  /* 0x0006d800010c7983 */ /* 0x001ea80000300a00 */
[----:B---3--:R-:W-:Y:S01]  /*ae60*/  STL.64 [R1+0x668], R6 ;  /* 0x0006680601007387 */ /* 0x008fe20000100a00 */
[C---:B--2---:R-:W-:Y:S03]  /*ae70*/  HMMA.16816.F32.BF16 R12, R20.reuse, R12, R16 ;  /* 0x0000000c140c723c */ /* 0x044fe60000041810 */
[----:B------:R-:W2:Y:S04]  /*ae80*/  LDL.LU.64 R18, [R1+0x6d0] ;  /* 0x0006d00001127983 */ /* 0x000ea80000300a00 */
[----:B------:R-:W2:Y:S11]  /*ae90*/  LDL.LU.64 R16, [R1+0x6c8] ;  /* 0x0006c80001107983 */ /* 0x000eb60000300a00 */
[----:B------:R-:W-:Y:S05]  /*aea0*/  @!UPT UIADD3 URZ, URZ, URZ, URZ ;  /* 0x0000003f3f3ff290 */ /* 0x000fea000fffe03f */
[----:B------:R0:W-:Y:S04]  /*aeb0*/  STL.64 [R1+0xa0], R12 ;  /* 0x0000a00c01007387 */ /* 0x0001e80000100a00 */
[----:B------:R2:W-:Y:S04]  /*aec0*/  STL.64 [R1+0xa8], R14 ;  /* 0x0000a80e01007387 */ /* 0x0005e80000100a00 */
[----:B0-----:R-:W2:Y:S02]  /*aed0*/  LDL.LU.64 R12, [R1+0x6c0] ;  /* 0x0006c000010c7983 */ /* 0x001ea40000300a00 */
[----:B--2---:R-:W-:Y:S02]  /*aee0*/  HMMA.16816.F32.BF16 R12, R20, R12, R16 ;  /* 0x0000000c140c723c */ /* 0x004fe40000041810 */
[----:B------:R-:W2:Y:S11]  /*aef0*/  LDL.LU.64 R16, [R1+0x6b8] ;  /* 0x0006b80001107983 */ /* 0x000eb60000300a00 */
[----:B------:R-:W-:Y:S10]  /*af00*/  @!UPT UIADD3 URZ, URZ, URZ, URZ ;  /* 0x0000003f3f3ff290 */ /* 0x000ff4000fffe03f */
[----:B------:R-:W-:Y:S01]  /*af10*/  STL.64 [R1+0x90], R12 ;  /* 0x0000900c01007387 */ /* 0x000fe20000100a00 */
[----:B------:R-:W-:-:S03]  /*af20*/  IMAD.MOV.U32 R28, RZ, RZ, R15 ;  /* 0x000000ffff1c7224 */ /* 0x000fc600078e000f */
[----:B------:R0:W-:Y:S04]  /*af30*/  STL [R1+0x98], R14 ;  /* 0x0000980e01007387 */ /* 0x0001e80000100800 */
[----:B0-----:R-:W3:Y:S04]  /*af40*/  LDL.LU.64 R14, [R1+0x6b0] ;  /* 0x0006b000010e7983 */ /* 0x001ee80000300a00 */
[----:B------:R-:W4:Y:S01]  /*af50*/  LDL.LU.64 R12, [R1+0x6a8] ;  /* 0x0006a800010c7983 */ /* 0x000f220000300a00 */
[----:B------:R-:W-:Y:S02]  /*af60*/  IMAD.MOV.U32 R4, RZ, RZ, R29 ;  /* 0x000000ffff047224 */ /* 0x000fe400078e001d */
[----:B------:R-:W-:-:S02]  /*af70*/  IMAD.MOV.U32 R5, RZ, RZ, R3 ;  /* 0x000000ffff057224 */ /* 0x000fc400078e0003 */
[----:B------:R-:W-:Y:S02]  /*af80*/  IMAD.MOV.U32 R6, RZ, RZ, R2 ;  /* 0x000000ffff067224 */ /* 0x000fe400078e0002 */
[----:B------:R-:W-:Y:S01]  /*af90*/  IMAD.MOV.U32 R7, RZ, RZ, R0 ;  /* 0x000000ffff077224 */ /* 0x000fe200078e0000 */
[----:B------:R-:W-:Y:S06]  /*afa0*/  STL [R1+0x538], R28 ;  /* 0x0005381c01007387 */ /* 0x000fec0000100800 */
[C---:B----4-:R-:W-:Y:S01]  /*afb0*/  HMMA.16816.F32.BF16 R4, R20.reuse, R12, R4 ;  /* 0x0000000c1404723c */ /* 0x050fe20000041804 */
[----:B---3--:R-:W-:Y:S11]  /*afc0*/  STL.64 [R1+0x640], R14 ;  /* 0x0006400e01007387 */ /* 0x008ff60000100a00 */
[----:B------:R-:W-:Y:S11]  /*afd0*/  @!UPT UIADD3 URZ, URZ, URZ, URZ ;  /* 0x0000003f3f3ff290 */ /* 0x000ff6000fffe03f */
[----:B------:R-:W-:Y:S04]  /*afe0*/  STL.64 [R1+0x80], R4 ;  /* 0x0000800401007387 */ /* 0x000fe80000100a00 */
[----:B------:R2:W-:Y:S02]  /*aff0*/  STL.64 [R1+0x88], R6 ;  /* 0x0000880601007387 */ /* 0x0005e40000100a00 */
[----:B--2---:R-:W-:Y:S02]  /*b000*/  HMMA.16816.F32.BF16 R4, R20, R16, R8 ;  /* 0x000000101404723c */ /* 0x004fe40000041808 */
[----:B------:R-:W2:Y:S04]  /*b010*/  LDL.LU R16, [R1+0x1f0] ;  /* 0x0001f00001107983 */ /* 0x000ea80000300800 */
[----:B------:R-:W2:Y:S04]  /*b020*/  LDL.LU R17, [R1+0x1f4] ;  /* 0x0001f40001117983 */ /* 0x000ea80000300800 */
[----:B------:R-:W2:Y:S04]  /*b030*/  LDL.LU R18, [R1+0x1f8] ;  /* 0x0001f80001127983 */ /* 0x000ea80000300800 */
[----:B------:R-:W2:Y:S10]  /*b040*/  LDL.LU R19, [R1+0x1fc] ;  /* 0x0001fc0001137983 */ /* 0x000eb40000300800 */
[----:B------:R-:W-:-:S02]  /*b050*/  IMAD.MOV.U32 R3, RZ, RZ, R6 ;  /* 0x000000ffff037224 */ /* 0x000fc400078e0006 */
[----:B------:R-:W-:Y:S01]  /*b060*/  IMAD.MOV.U32 R0, RZ, RZ, R7 ;  /* 0x000000ffff007224 */ /* 0x000fe200078e0007 */
[----:B------:R-:W3:Y:S04]  /*b070*/  LDL R6, [R1+0x58] ;  /* 0x0000580001067983 */ /* 0x000ee80000100800 */
[----:B------:R-:W3:Y:S04]  /*b080*/  LDL R7, [R1+0x5c] ;  /* 0x00005c0001077983 */ /* 0x000ee80000100800 */
[----:B---3--:R0:W-:Y:S04]  /*b090*/  STL.64 [R1+0x680], R6 ;  /* 0x0006800601007387 */ /* 0x0081e80000100a00 */
[----:B------:R-:W3:Y:S04]  /*b0a0*/  LDL.LU R8, [R1+0x240] ;  /* 0x0002400001087983 */ /* 0x000ee80000300800 */
[----:B------:R-:W3:Y:S04]  /*b0b0*/  LDL.LU R9, [R1+0x244] ;  /* 0x0002440001097983 */ /* 0x000ee80000300800 */
[----:B------:R-:W4:Y:S04]  /*b0c0*/  LDL.LU R10, [R1+0x248] ;  /* 0x00024800010a7983 */ /* 0x000f280000300800 */
[----:B------:R-:W4:Y:S04]  /*b0d0*/  LDL.LU R11, [R1+0x24c] ;  /* 0x00024c00010b7983 */ /* 0x000f280000300800 */
[----:B0-----:R-:W2:Y:S04]  /*b0e0*/  LDL.64 R6, [R1+0x68] ;  /* 0x0000680001067983 */ /* 0x001ea80000100a00 */
[----:B----4-:R-:W-:Y:S04]  /*b0f0*/  STL.64 [R1+0x678], R10 ;  /* 0x0006780a01007387 */ /* 0x010fe80000100a00 */
[----:B---3--:R0:W-:Y:S04]  /*b100*/  STL.64 [R1+0x670], R8 ;  /* 0x0006700801007387 */ /* 0x0081e80000100a00 */
[----:B0-----:R-:W3:Y:S04]  /*b110*/  LDL.LU R8, [R1+0x250] ;  /* 0x0002500001087983 */ /* 0x001ee80000300800 */
[----:B------:R-:W3:Y:S04]  /*b120*/  LDL.LU R9, [R1+0x254] ;  /* 0x0002540001097983 */ /* 0x000ee80000300800 */
[----:B------:R-:W4:Y:S04]  /*b130*/  LDL.LU R10, [R1+0x258] ;  /* 0x00025800010a7983 */ /* 0x000f280000300800 */
[----:B------:R-:W4:Y:S04]  /*b140*/  LDL.LU R11, [R1+0x25c] ;  /* 0x00025c00010b7983 */ /* 0x000f280000300800 */
[----:B----4-:R-:W-:Y:S04]  /*b150*/  STL.64 [R1+0x690], R10 ;  /* 0x0006900a01007387 */ /* 0x010fe80000100a00 */
[----:B---3--:R0:W-:Y:S04]  /*b160*/  STL.64 [R1+0x688], R8 ;  /* 0x0006880801007387 */ /* 0x0081e80000100a00 */
[----:B0-----:R-:W3:Y:S04]  /*b170*/  LDL.LU R8, [R1+0x260] ;  /* 0x0002600001087983 */ /* 0x001ee80000300800 */
[----:B------:R-:W3:Y:S04]  /*b180*/  LDL.LU R9, [R1+0x264] ;  /* 0x0002640001097983 */ /* 0x000ee80000300800 */
[----:B------:R-:W3:Y:S04]  /*b190*/  LDL.LU R10, [R1+0x268] ;  /* 0x00026800010a7983 */ /* 0x000ee80000300800 */
[----:B------:R-:W3:Y:S04]  /*b1a0*/  LDL.LU R11, [R1+0x26c] ;  /* 0x00026c00010b7983 */ /* 0x000ee80000300800 */
[----:B------:R-:W4:Y:S04]  /*b1b0*/  LDL.LU R12, [R1+0x220] ;  /* 0x00022000010c7983 */ /* 0x000f280000300800 */
[----:B------:R-:W4:Y:S04]  /*b1c0*/  LDL.LU R13, [R1+0x224] ;  /* 0x00022400010d7983 */ /* 0x000f280000300800 */
[----:B------:R-:W3:Y:S04]  /*b1d0*/  LDL.LU R14, [R1+0x228] ;  /* 0x00022800010e7983 */ /* 0x000ee80000300800 */
[----:B------:R-:W3:Y:S01]  /*b1e0*/  LDL.LU R15, [R1+0x22c] ;  /* 0x00022c00010f7983 */ /* 0x000ee20000300800 */
[----:B------:R-:W-:-:S02]  /*b1f0*/  IMAD.MOV.U32 R2, RZ, RZ, R5 ;  /* 0x000000ffff027224 */ /* 0x000fc400078e0005 */
[----:B------:R-:W-:Y:S01]  /*b200*/  IMAD.MOV.U32 R29, RZ, RZ, R4 ;  /* 0x000000ffff1d7224 */ /* 0x000fe200078e0004 */
[----:B--2---:R-:W-:Y:S01]  /*b210*/  HMMA.16816.F32.BF16 R20, R20, R24, R16 ;  /* 0x000000181414723c */ /* 0x004fe20000041810 */
[----:B---3--:R0:W-:Y:S04]  /*b220*/  STL.64 [R1+0x650], R14 ;  /* 0x0006500e01007387 */ /* 0x0081e80000100a00 */
[----:B----4-:R-:W-:Y:S04]  /*b230*/  STL.64 [R1+0x648], R12 ;  /* 0x0006480c01007387 */ /* 0x010fe80000100a00 */
[----:B0-----:R-:W2:Y:S04]  /*b240*/  LDL.64 R14, [R1+0x38] ;  /* 0x00003800010e7983 */ /* 0x001ea80000100a00 */
[----:B------:R-:W-:Y:S04]  /*b250*/  STL [R1+0x544], R3 ;  /* 0x0005440301007387 */ /* 0x000fe80000100800 */
[----:B------:R-:W-:Y:S04]  /*b260*/  STL [R1+0x540], R2 ;  /* 0x0005400201007387 */ /* 0x000fe80000100800 */
[----:B------:R-:W-:Y:S04]  /*b270*/  STL [R1+0x53c], R29 ;  /* 0x00053c1d01007387 */ /* 0x000fe80000100800 */
[----:B------:R-:W3:Y:S04]  /*b280*/  LDL.LU.64 R18, [R1+0x6a0] ;  /* 0x0006a00001127983 */ /* 0x000ee80000300a00 */
[----:B------:R-:W3:Y:S04]  /*b290*/  LDL.LU.64 R16, [R1+0x698] ;  /* 0x0006980001107983 */ /* 0x000ee80000300a00 */
[----:B------:R0:W-:Y:S04]  /*b2a0*/  STL.64 [R1+0x638], R26 ;  /* 0x0006381a01007387 */ /* 0x0001e80000100a00 */
[----:B------:R-:W4:Y:S04]  /*b2b0*/  LDL.LU R24, [R1+0x210] ;  /* 0x0002100001187983 */ /* 0x000f280000300800 */
[----:B------:R-:W4:Y:S04]  /*b2c0*/  LDL.LU R25, [R1+0x214] ;  /* 0x0002140001197983 */ /* 0x000f280000300800 */
[----:B0-----:R-:W2:Y:S04]  /*b2d0*/  LDL.LU R26, [R1+0x218] ;  /* 0x00021800011a7983 */ /* 0x001ea80000300800 */
[----:B------:R-:W2:Y:S01]  /*b2e0*/  LDL.LU R27, [R1+0x21c] ;  /* 0x00021c00011b7983 */ /* 0x000ea20000300800 */
[----:B------:R-:W-:-:S02]  /*b2f0*/  IMAD.MOV.U32 R3, RZ, RZ, R6 ;  /* 0x000000ffff037224 */ /* 0x000fc400078e0006 */
[----:B------:R-:W-:Y:S01]  /*b300*/  IMAD.MOV.U32 R2, RZ, RZ, R7 ;  /* 0x000000ffff027224 */ /* 0x000fe200078e0007 */
[C---:B---3--:R-:W-:Y:S01]  /*b310*/  HMMA.16816.F32.BF16 R8, R16.reuse, R6, R8 ;  /* 0x000000061008723c */ /* 0x048fe20000041808 */
[----:B--2---:R-:W-:Y:S04]  /*b320*/  STL.64 [R1+0x660], R26 ;  /* 0x0006601a01007387 */ /* 0x004fe80000100a00 */
[----:B----4-:R0:W-:Y:S04]  /*b330*/  STL.64 [R1+0x658], R24 ;  /* 0x0006581801007387 */ /* 0x0101e80000100a00 */
[----:B0-----:R-:W2:Y:S04]  /*b340*/  LDL.LU R24, [R1+0x230] ;  /* 0x0002300001187983 */ /* 0x001ea80000300800 */
[----:B------:R-:W2:Y:S04]  /*b350*/  LDL.LU R25, [R1+0x234] ;  /* 0x0002340001197983 */ /* 0x000ea80000300800 */
[----:B------:R-:W2:Y:S04]  /*b360*/  LDL.LU R26, [R1+0x238] ;  /* 0x00023800011a7983 */ /* 0x000ea80000300800 */
[----:B------:R-:W2:Y:S04]  /*b370*/  LDL.LU R27, [R1+0x23c] ;  /* 0x00023c00011b7983 */ /* 0x000ea80000300800 */
[----:B------:R0:W-:Y:S04]  /*b380*/  STL.64 [R1+0x410], R22 ;  /* 0x0004101601007387 */ /* 0x0001e80000100a00 */
[----:B------:R-:W-:Y:S04]  /*b390*/  STL.64 [R1+0x408], R20 ;  /* 0x0004081401007387 */ /* 0x000fe80000100a00 */
[----:B0-----:R-:W3:Y:S04]  /*b3a0*/  LDL.LU R22, [R1+0x8] ;  /* 0x0000080001167983 */ /* 0x001ee80000300800 */
[----:B------:R-:W3:Y:S04]  /*b3b0*/  LDL.LU R23, [R1+0xc] ;  /* 0x00000c0001177983 */ /* 0x000ee80000300800 */
[----:B------:R-:W-:Y:S04]  /*b3c0*/  STL.64 [R1+0x360], R8 ;  /* 0x0003600801007387 */ /* 0x000fe80000100a00 */
[----:B------:R0:W-:Y:S04]  /*b3d0*/  STL.64 [R1+0x368], R10 ;  /* 0x0003680a01007387 */ /* 0x0001e80000100a00 */
[----:B0-----:R-:W4:Y:S04]  /*b3e0*/  LDL.LU.64 R10, [R1+0x690] ;  /* 0x00069000010a7983 */ /* 0x001f280000300a00 */
[----:B------:R-:W4:Y:S04]  /*b3f0*/  LDL.LU.64 R8, [R1+0x688] ;  /* 0x0006880001087983 */ /* 0x000f280000300a00 */
[----:B------:R-:W4:Y:S02]  /*b400*/  LDL.LU.64 R6, [R1+0x680] ;  /* 0x0006800001067983 */ /* 0x000f240000300a00 */
[C---:B----4-:R-:W-:Y:S02]  /*b410*/  HMMA.16816.F32.BF16 R4, R16.reuse, R6, R8 ;  /* 0x000000061004723c */ /* 0x050fe40000041808 */
[----:B------:R-:W4:Y:S04]  /*b420*/  LDL.LU.64 R10, [R1+0x678] ;  /* 0x00067800010a7983 */ /* 0x000f280000300a00 */
[----:B------:R-:W4:Y:S11]  /*b430*/  LDL.LU.64 R8, [R1+0x670] ;  /* 0x0006700001087983 */ /* 0x000f360000300a00 */
[----:B------:R-:W-:Y:S06]  /*b440*/  @!UPT UIADD3 URZ, URZ, URZ, URZ ;  /* 0x0000003f3f3ff290 */ /* 0x000fec000fffe03f */
[----:B------:R-:W-:Y:S04]  /*b450*/  STL.64 [R1+0x350], R4 ;  /* 0x0003500401007387 */ /* 0x000fe80000100a00 */
[----:B------:R0:W-:Y:S04]  /*b460*/  STL.64 [R1+0x358], R6 ;  /* 0x0003580601007387 */ /* 0x0001e80000100a00 */
[----:B0-----:R-:W4:Y:S02]  /*b470*/  LDL.LU.64 R6, [R1+0x668] ;  /* 0x0006680001067983 */ /* 0x001f240000300a00 */
[----:B----4-:R-:W-:Y:S11]  /*b480*/  HMMA.16816.F32.BF16 R8, R16, R6, R8 ;  /* 0x000000061008723c */ /* 0x010ff60000041808 */
[----:B------:R-:W-:Y:S11]  /*b490*/  @!UPT UIADD3 URZ, URZ, URZ, URZ ;  /* 0x0000003f3f3ff290 */ /* 0x000ff6000fffe03f */
[----:B------:R-:W-:Y:S01]  /*b4a0*/  @!UPT UIADD3 URZ, URZ, URZ, URZ ;  /* 0x0000003f3f3ff290 */ /* 0x000fe2000fffe03f */
[----:B------:R0:W-:Y:S04]  /*b4b0*/  STL.64 [R1+0x340], R8 ;  /* 0x0003400801007387 */ /* 0x0001e80000100a00 */
[----:B------:R-:W-:Y:S04]  /*b4c0*/  STL.64 [R1+0x348], R10 ;  /* 0x0003480a01007387 */ /* 0x000fe80000100a00 */
[----:B------:R-:W4:Y:S01]  /*b4d0*/  LDL.LU R4, [R1+0x180] ;  /* 0x0001800001047983 */ /* 0x000f220000300800 */
[----:B0-----:R-:W-:-:S03]  /*b4e0*/  IMAD.MOV.U32 R9, RZ, RZ, R6 ;  /* 0x000000ffff097224 */ /* 0x001fc600078e0006 */
[----:B------:R-:W4:Y:S01]  /*b4f0*/  LDL.LU R5, [R1+0x184] ;  /* 0x0001840001057983 */ /* 0x000f220000300800 */
[----:B------:R-:W-:-:S03]  /*b500*/  IMAD.MOV.U32 R8, RZ, RZ, R7 ;  /* 0x000000ffff087224 */ /* 0x000fc600078e0007 */
[----:B------:R-:W3:Y:S04]  /*b510*/  LDL.LU R6, [R1+0x188] ;  /* 0x0001880001067983 */ /* 0x000ee80000300800 */
[----:B------:R-:W3:Y:S01]  /*b520*/  LDL.LU R7, [R1+0x18c] ;  /* 0x00018c0001077983 */ /* 0x000ee20000300800 */
[----:B--2---:R-:W-:Y:S03]  /*b530*/  HMMA.16816.F32.BF16 R24, R16, R14, R24 ;  /* 0x0000000e1018723c */ /* 0x004fe60000041818 */
[----:B---3--:R0:W-:Y:S04]  /*b540*/  STL.64 [R1+0x5b0], R6 ;  /* 0x0005b00601007387 */ /* 0x0081e80000100a00 */
[----:B----4-:R1:W-:Y:S04]  /*b550*/  STL.64 [R1+0x5a8], R4 ;  /* 0x0005a80401007387 */ /* 0x0103e80000100a00 */
[----:B0-----:R-:W2:Y:S04]  /*b560*/  LDL R6, [R1+0x28] ;  /* 0x0000280001067983 */ /* 0x001ea80000100800 */
[----:B------:R-:W2:Y:S01]  /*b570*/  LDL R7, [R1+0x2c] ;  /* 0x00002c0001077983 */ /* 0x000ea20000100800 */
[----:B-1----:R-:W-:-:S07]  /*b580*/  IMAD.MOV.U32 R5, RZ, RZ, R14 ;  /* 0x000000ffff057224 */ /* 0x002fce00078e000e */
[----:B------:R-:W-:Y:S01]  /*b590*/  STL.64 [R1+0x300], R24 ;  /* 0x0003001801007387 */ /* 0x000fe20000100a00 */
[----:B------:R-:W-:-:S03]  /*b5a0*/  IMAD.MOV.U32 R4, RZ, RZ, R15 ;  /* 0x000000ffff047224 */ /* 0x000fc600078e000f */
[----:B------:R0:W-:Y:S04]  /*b5b0*/  STL.64 [R1+0x308], R26 ;  /* 0x0003081a01007387 */ /* 0x0001e80000100a00 */
[----:B0-----:R-:W3:Y:S04]  /*b5c0*/  LDL.LU.64 R26, [R1+0x660] ;  /* 0x00066000011a7983 */ /* 0x001ee80000300a00 */
[----:B------:R-:W3:Y:S04]  /*b5d0*/  LDL.LU.64 R24, [R1+0x658] ;  /* 0x0006580001187983 */ /* 0x000ee80000300a00 */
[----:B------:R-:W2:Y:S04]  /*b5e0*/  LDL.LU.64 R14, [R1+0x650] ;  /* 0x00065000010e7983 */ /* 0x000ea80000300a00 */
[----:B------:R-:W2:Y:S02]  /*b5f0*/  LDL.LU.64 R12, [R1+0x648] ;  /* 0x00064800010c7983 */ /* 0x000ea40000300a00 */
[----:B--2---:R-:W-:Y:S11]  /*b600*/  HMMA.16816.F32.BF16 R12, R16, R6, R12 ;  /* 0x00000006100c723c */ /* 0x004ff6000004180c */
[----:B------:R-:W-:Y:S11]  /*b610*/  @!UPT UIADD3 URZ, URZ, URZ, URZ ;  /* 0x0000003f3f3ff290 */ /* 0x000ff6000fffe03f */
[----:B------:R-:W-:Y:S01]  /*b620*/  @!UPT UIADD3 URZ, URZ, URZ, URZ ;  /* 0x0000003f3f3ff290 */ /* 0x000fe2000fffe03f */
[----:B------:R-:W-:Y:S04]  /*b630*/  STL.64 [R1+0x2f0], R12 ;  /* 0x0002f00c01007387 */ /* 0x000fe80000100a00 */
[----:B------:R0:W-:Y:S04]  /*b640*/  STL.64 [R1+0x2f8], R14 ;  /* 0x0002f80e01007387 */ /* 0x0001e80000100a00 */
[----:B0-----:R-:W3:Y:S04]  /*b650*/  LDL.LU.64 R14, [R1+0x640] ;  /* 0x00064000010e7983 */ /* 0x001ee80000300a00 */
[----:B------:R0:W-:Y:S02]  /*b660*/  STL.64 [R1+0x5c0], R6 ;  /* 0x0005c00601007387 */ /* 0x0001e40000100a00 */
[----:B0-----:R-:W-:-:S02]  /*b670*/  IMAD.MOV.U32 R6, RZ, RZ, R5 ;  /* 0x000000ffff067224 */ /* 0x001fc400078e0005 */
[----:B------:R-:W-:Y:S01]  /*b680*/  IMAD.MOV.U32 R7, RZ, RZ, R4 ;  /* 0x000000ffff077224 */ /* 0x000fe200078e0004 */
[C---:B---3--:R-:W-:Y:S01]  /*b690*/  HMMA.16816.F32.BF16 R12, R16.reuse, R14, R24 ;  /* 0x0000000e100c723c */ /* 0x048fe20000041818 */
[----:B------:R-:W2:Y:S11]  /*b6a0*/  LDL.LU.64 R26, [R1+0x638] ;  /* 0x00063800011a7983 */ /* 0x000eb60000300a00 */
[----:B------:R-:W-:Y:S11]  /*b6b0*/  @!UPT UIADD3 URZ, URZ, URZ, URZ ;  /* 0x0000003f3f3ff290 */ /* 0x000ff6000fffe03f */
[----:B------:R-:W-:Y:S04]  /*b6c0*/  STL.64 [R1+0x2e0], R12 ;  /* 0x0002e00c01007387 */ /* 0x000fe80000100a00 */
[----:B------:R0:W-:Y:S04]  /*b6d0*/  STL.64 [R1+0x2e8], R14 ;  /* 0x0002e80e01007387 */ /* 0x0001e80000100a00 */
[----:B0-----:R-:W3:Y:S04]  /*b6e0*/  LDL.LU.64 R14, [R1+0x630] ;  /* 0x00063000010e7983 */ /* 0x001ee80000300a00 */
[----:B------:R-:W3:Y:S04]  /*b6f0*/  LDL.LU.64 R12, [R1+0x628] ;  /* 0x00062800010c7983 */ /* 0x000ee80000300a00 */
[----:B------:R0:W-:Y:S04]  /*b700*/  STL.64 [R1+0x5d8], R6 ;  /* 0x0005d80601007387 */ /* 0x0001e80000100a00 */
[----:B------:R-:W4:Y:S04]  /*b710*/  LDL.LU R4, [R1+0x200] ;  /* 0x0002000001047983 */ /* 0x000f280000300800 */
[----:B------:R-:W4:Y:S04]  /*b720*/  LDL.LU R5, [R1+0x204] ;  /* 0x0002040001057983 */ /* 0x000f280000300800 */
[----:B0-----:R-:W4:Y:S04]  /*b730*/  LDL.LU R6, [R1+0x208] ;  /* 0x0002080001067983 */ /* 0x001f280000300800 */
[----:B------:R-:W4:Y:S02]  /*b740*/  LDL.LU R7, [R1+0x20c] ;  /* 0x00020c0001077983 */ /* 0x000f240000300800 */
[----:B----4-:R-:W-:Y:S11]  /*b750*/  HMMA.16816.F32.BF16 R4, R16, R22, R4 ;  /* 0x000000161004723c */ /* 0x010ff60000041804 */
[----:B------:R-:W-:Y:S11]  /*b760*/  @!UPT UIADD3 URZ, URZ, URZ, URZ ;  /* 0x0000003f3f3ff290 */ /* 0x000ff6000fffe03f */
[----:B------:R-:W-:Y:S01]  /*b770*/  @!UPT UIADD3 URZ, URZ, URZ, URZ ;  /* 0x0000003f3f3ff290 */ /* 0x000fe2000fffe03f */
[----:B------:R-:W-:Y:S04]  /*b780*/  STL.64 [R1+0x2d0], R4 ;  /* 0x0002d00401007387 */ /* 0x000fe80000100a00 */
[----:B------:R0:W-:Y:S02]  /*b790*/  STL.64 [R1+0x2d8], R6 ;  /* 0x0002d80601007387 */ /* 0x0001e40000100a00 */
[----:B0-----:R-:W-:Y:S02]  /*b7a0*/  IMAD.MOV.U32 R6, RZ, RZ, R9 ;  /* 0x000000ffff067224 */ /* 0x001fe400078e0009 */
[----:B------:R-:W-:Y:S02]  /*b7b0*/  IMAD.MOV.U32 R7, RZ, RZ, R8 ;  /* 0x000000ffff077224 */ /* 0x000fe400078e0008 */
[----:B------:R-:W4:Y:S04]  /*b7c0*/  LDL.LU R8, [R1+0x1e0] ;  /* 0x0001e00001087983 */ /* 0x000f280000300800 */
[----:B------:R-:W4:Y:S04]  /*b7d0*/  LDL.LU R9, [R1+0x1e4] ;  /* 0x0001e40001097983 */ /* 0x000f280000300800 */
[----:B------:R-:W4:Y:S04]  /*b7e0*/  LDL.LU R10, [R1+0x1e8] ;  /* 0x0001e800010a7983 */ /* 0x000f280000300800 */
[----:B------:R-:W4:Y:S04]  /*b7f0*/  LDL.LU R11, [R1+0x1ec] ;  /* 0x0001ec00010b7983 */ /* 0x000f280000300800 */
[----:B------:R-:W-:Y:S04]  /*b800*/  STL.64 [R1+0x5f0], R6 ;  /* 0x0005f00601007387 */ /* 0x000fe80000100a00 */
[----:B------:R0:W-:Y:S04]  /*b810*/  STL.64 [R1+0x5a0], R22 ;  /* 0x0005a01601007387 */ /* 0x0001e80000100a00 */
[----:B0-----:R-:W2:Y:S04]  /*b820*/  LDL.LU.64 R22, [R1+0x18] ;  /* 0x0000180001167983 */ /* 0x001ea80000300a00 */
[----:B--2---:R0:W-:Y:S04]  /*b830*/  STL.64 [R1+0x5b8], R22 ;  /* 0x0005b81601007387 */ /* 0x0041e80000100a00 */
[----:B------:R-:W2:Y:S04]  /*b840*/  LDL.LU R20, [R1+0x190] ;  /* 0x0001900001147983 */ /* 0x000ea80000300800 */
[----:B------:R-:W2:Y:S01]  /*b850*/  LDL.LU R21, [R1+0x194] ;  /* 0x0001940001157983 */ /* 0x000ea20000300800 */
[----:B0-----:R-:W-:-:S03]  /*b860*/  IMAD.MOV.U32 R22, RZ, RZ, R27 ;  /* 0x000000ffff167224 */ /* 0x001fc600078e001b */
[----:B------:R-:W2:Y:S01]  /*b870*/  LDL.LU R27, [R1+0x624] ;  /* 0x00062400011b7983 */ /* 0x000ea20000300800 */
[----:B------:R-:W-:-:S03]  /*b880*/  IMAD.MOV.U32 R23, RZ, RZ, R26 ;  /* 0x000000ffff177224 */ /* 0x000fc600078e001a */
[----:B------:R-:W2:Y:S04]  /*b890*/  LDL.LU R26, [R1+0x620] ;  /* 0x00062000011a7983 */ /* 0x000ea80000300800 */
[----:B------:R-:W2:Y:S04]  /*b8a0*/  LDL.LU R4, [R1+0x1c0] ;  /* 0x0001c00001047983 */ /* 0x000ea80000300800 */
[----:B------:R-:W2:Y:S04]  /*b8b0*/  LDL.LU R5, [R1+0x1c4] ;  /* 0x0001c40001057983 */ /* 0x000ea80000300800 */
[----:B------:R-:W2:Y:S04]  /*b8c0*/  LDL.LU R6, [R1+0x1c8] ;  /* 0x0001c80001067983 */ /* 0x000ea80000300800 */
[----:B------:R-:W2:Y:S04]  /*b8d0*/  LDL.LU R7, [R1+0x1cc] ;  /* 0x0001cc0001077983 */ /* 0x000ea80000300800 */
[----:B--2---:R-:W-:Y:S04]  /*b8e0*/  STL.64 [R1+0x600], R6 ;  /* 0x0006000601007387 */ /* 0x004fe80000100a00 */
[----:B------:R-:W-:Y:S04]  /*b8f0*/  STL.64 [R1+0x5f8], R4 ;  /* 0x0005f80401007387 */ /* 0x000fe80000100a00 */
[----:B------:R-:W-:Y:S04]  /*b900*/  STL.64 [R1+0x5d0], R22 ;  /* 0x0005d01601007387 */ /* 0x000fe80000100a00 */
[----:B------:R0:W-:Y:S04]  /*b910*/  STL.64 [R1+0x5c8], R20 ;  /* 0x0005c81401007387 */ /* 0x0001e80000100a00 */
[----:B0-----:R-:W2:Y:S04]  /*b920*/  LDL.LU R20, [R1+0x1a0] ;  /* 0x0001a00001147983 */ /* 0x001ea80000300800 */
[----:B------:R-:W2:Y:S04]  /*b930*/  LDL.LU R21, [R1+0x1a4] ;  /* 0x0001a40001157983 */ /* 0x000ea80000300800 */
[----:B------:R-:W2:Y:S04]  /*b940*/  LDL.LU R22, [R1+0x1a8] ;  /* 0x0001a80001167983 */ /* 0x000ea80000300800 */
[----:B------:R-:W2:Y:S04]  /*b950*/  LDL.LU R23, [R1+0x1ac] ;  /* 0x0001ac0001177983 */ /* 0x000ea80000300800 */
[----:B--2---:R0:W-:Y:S04]  /*b960*/  STL.64 [R1+0x5e8], R22 ;  /* 0x0005e81601007387 */ /* 0x0041e80000100a00 */
[----:B------:R1:W-:Y:S01]  /*b970*/  STL.64 [R1+0x5e0], R20 ;  /* 0x0005e01401007387 */ /* 0x0003e20000100a00 */
[----:B0-----:R-:W-:-:S02]  /*b980*/  IMAD.MOV.U32 R22, RZ, RZ, R26 ;  /* 0x000000ffff167224 */ /* 0x001fc400078e001a */
[----:B------:R-:W-:Y:S01]  /*b990*/  IMAD.MOV.U32 R23, RZ, RZ, R27 ;  /* 0x000000ffff177224 */ /* 0x000fe200078e001b */
[----:B-1----:R-:W2:Y:S04]  /*b9a0*/  LDL.LU R20, [R1+0x1b0] ;  /* 0x0001b00001147983 */ /* 0x002ea80000300800 */
[----:B------:R-:W2:Y:S04]  /*b9b0*/  LDL.LU R21, [R1+0x1b4] ;  /* 0x0001b40001157983 */ /* 0x000ea80000300800 */
[----:B------:R-:W4:Y:S04]  /*b9c0*/  LDL.LU R26, [R1+0x61c] ;  /* 0x00061c00011a7983 */ /* 0x000f280000300800 */
[----:B------:R-:W4:Y:S04]  /*b9d0*/  LDL.LU R27, [R1+0x618] ;  /* 0x00061800011b7983 */ /* 0x000f280000300800 */
[----:B------:R-:W-:Y:S01]  /*b9e0*/  STL.64 [R1+0x610], R22 ;  /* 0x0006101601007387 */ /* 0x000fe20000100a00 */
[----:B----4-:R-:W-:Y:S03]  /*b9f0*/  HMMA.16816.F32.BF16 R16, R16, R26, R8 ;  /* 0x0000001a1010723c */ /* 0x010fe60000041808 */
[----:B--2---:R0:W-:Y:S04]  /*ba00*/  STL.64 [R1+0x608], R20 ;  /* 0x0006081401007387 */ /* 0x0041e80000100a00 */
[----:B0-----:R-:W3:Y:S04]  /*ba10*/  LDL.LU R20, [R1+0x1d0] ;  /* 0x0001d00001147983 */ /* 0x001ee80000300800 */
[----:B------:R-:W3:Y:S04]  /*ba20*/  LDL.LU R21, [R1+0x1d4] ;  /* 0x0001d40001157983 */ /* 0x000ee80000300800 */
[----:B------:R-:W3:Y:S04]  /*ba30*/  LDL.LU R22, [R1+0x1d8] ;  /* 0x0001d80001167983 */ /* 0x000ee80000300800 */
[----:B------:R-:W3:Y:S04]  /*ba40*/  LDL.LU R23, [R1+0x1dc] ;  /* 0x0001dc0001177983 */ /* 0x000ee80000300800 */
[----:B------:R0:W-:Y:S04]  /*ba50*/  STL.64 [R1+0x598], R26 ;  /* 0x0005981a01007387 */ /* 0x0001e80000100a00 */
[----:B------:R-:W2:Y:S04]  /*ba60*/  LDL.LU R8, [R1+0x160] ;  /* 0x0001600001087983 */ /* 0x000ea80000300800 */
[----:B------:R1:W-:Y:S04]  /*ba70*/  STL.64 [R1+0x2a0], R16 ;  /* 0x0002a01001007387 */ /* 0x0003e80000100a00 */
[----:B------:R4:W-:Y:S04]  /*ba80*/  STL.64 [R1+0x2a8], R18 ;  /* 0x0002a81201007387 */ /* 0x0009e80000100a00 */
[----:B------:R-:W2:Y:S04]  /*ba90*/  LDL.LU R9, [R1+0x164] ;  /* 0x0001640001097983 */ /* 0x000ea80000300800 */
[----:B------:R-:W2:Y:S04]  /*baa0*/  LDL.LU R10, [R1+0x168] ;  /* 0x00016800010a7983 */ /* 0x000ea80000300800 */
[----:B------:R-:W2:Y:S04]  /*bab0*/  LDL.LU R11, [R1+0x16c] ;  /* 0x00016c00010b7983 */ /* 0x000ea80000300800 */
[----:B------:R-:W2:Y:S04]  /*bac0*/  LDL.LU R24, [R1+0x170] ;  /* 0x0001700001187983 */ /* 0x000ea80000300800 */
[----:B------:R-:W2:Y:S04]  /*bad0*/  LDL.LU R25, [R1+0x174] ;  /* 0x0001740001197983 */ /* 0x000ea80000300800 */
[----:B0-----:R-:W2:Y:S04]  /*bae0*/  LDL.LU R26, [R1+0x178] ;  /* 0x00017800011a7983 */ /* 0x001ea80000300800 */
[----:B------:R-:W2:Y:S04]  /*baf0*/  LDL.LU R27, [R1+0x17c] ;  /* 0x00017c00011b7983 */ /* 0x000ea80000300800 */
[----:B-1----:R-:W2:Y:S04]  /*bb00*/  LDL.LU R16, [R1+0x130] ;  /* 0x0001300001107983 */ /* 0x002ea80000300800 */
[----:B------:R-:W2:Y:S04]  /*bb10*/  LDL.LU R17, [R1+0x134] ;  /* 0x0001340001117983 */ /* 0x000ea80000300800 */
[----:B----4-:R-:W4:Y:S04]  /*bb20*/  LDL.LU R18, [R1+0x138] ;  /* 0x0001380001127983 */ /* 0x010f280000300800 */
[----:B------:R-:W4:Y:S01]  /*bb30*/  LDL.LU R19, [R1+0x13c] ;  /* 0x00013c0001137983 */ /* 0x000f220000300800 */
[----:B------:R-:W-:-:S02]  /*bb40*/  IMAD.MOV.U32 R6, RZ, RZ, R3 ;  /* 0x000000ffff067224 */ /* 0x000fc400078e0003 */
[----:B------:R-:W-:-:S07]  /*bb50*/  IMAD.MOV.U32 R7, RZ, RZ, R2 ;  /* 0x000000ffff077224 */ /* 0x000fce00078e0002 */
[C---:B---3--:R-:W-:Y:S01]  /*bb60*/  HMMA.16816.F32.BF16 R4, R12.reuse, R6, R20 ;  /* 0x000000060c04723c */ /* 0x048fe20000041814 */
[----:B----4-:R0:W-:Y:S04]  /*bb70*/  STL.64 [R1+0x560], R18 ;  /* 0x0005601201007387 */ /* 0x0101e80000100a00 */
[----:B--2---:R-:W-:Y:S04]  /*bb80*/  STL.64 [R1+0x558], R16 ;  /* 0x0005581001007387 */ /* 0x004fe80000100a00 */
[----:B0-----:R-:W2:Y:S04]  /*bb90*/  LDL.LU.64 R18, [R1+0x58] ;  /* 0x0000580001127983 */ /* 0x001ea80000300a00 */
[----:B------:R-:W3:Y:S04]  /*bba0*/  LDL.LU.64 R22, [R1+0x610] ;  /* 0x0006100001167983 */ /* 0x000ee80000300a00 */
[----:B------:R-:W3:Y:S06]  /*bbb0*/  LDL.LU.64 R20, [R1+0x608] ;  /* 0x0006080001147983 */ /* 0x000eec0000300a00 */
[----:B------:R-:W-:Y:S04]  /*bbc0*/  STL.64 [R1+0x290], R4 ;  /* 0x0002900401007387 */ /* 0x000fe80000100a00 */
[----:B------:R0:W-:Y:S04]  /*bbd0*/  STL.64 [R1+0x298], R6 ;  /* 0x0002980601007387 */ /* 0x0001e80000100a00 */
[----:B0-----:R-:W2:Y:S04]  /*bbe0*/  LDL.LU.64 R6, [R1+0x600] ;  /* 0x0006000001067983 */ /* 0x001ea80000300a00 */
[----:B------:R-:W2:Y:S02]  /*bbf0*/  LDL.LU.64 R4, [R1+0x5f8] ;  /* 0x0005f80001047983 */ /* 0x000ea40000300a00 */
[C---:B--2---:R-:W-:Y:S11]  /*bc00*/  HMMA.16816.F32.BF16 R4, R12.reuse, R18, R4 ;  /* 0x000000120c04723c */ /* 0x044ff60000041804 */
[----:B------:R-:W-:Y:S11]  /*bc10*/  @!UPT UIADD3 URZ, URZ, URZ, URZ ;  /* 0x0000003f3f3ff290 */ /* 0x000ff6000fffe03f */
[----:B------:R-:W-:Y:S01]  /*bc20*/  @!UPT UIADD3 URZ, URZ, URZ, URZ ;  /* 0x0000003f3f3ff290 */ /* 0x000fe2000fffe03f */
[----:B------:R-:W-:Y:S04]  /*bc30*/  STL.64 [R1+0x280], R4 ;  /* 0x0002800401007387 */ /* 0x000fe80000100a00 */
[----:B------:R0:W-:Y:S04]  /*bc40*/  STL.64 [R1+0x288], R6 ;  /* 0x0002880601007387 */ /* 0x0001e80000100a00 */
[----:B0-----:R-:W3:Y:S04]  /*bc50*/  LDL.LU.64 R6, [R1+0x5f0] ;  /* 0x0005f00001067983 */ /* 0x001ee80000300a00 */
[----:B------:R0:W-:Y:S04]  /*bc60*/  STL.64 [R1+0x570], R18 ;  /* 0x0005701201007387 */ /* 0x0001e80000100a00 */
[----:B0-----:R-:W2:Y:S01]  /*bc70*/  LDL.LU.64 R18, [R1+0x68] ;  /* 0x0000680001127983 */ /* 0x001ea20000300a00 */
        /* <DEDUP_REMOVED lines=21> */
[C---:B---3--:R-:W-:Y:S11]  /*bdd0*/  HMMA.16816.F32.BF16 R4, R12.reuse, R22, R4 ;  /* 0x000000160c04723c */ /* 0x048ff60000041804 */
[----:B------:R-:W-:Y:S11]  /*bde0*/  @!UPT UIADD3 URZ, URZ, URZ, URZ ;  /* 0x0000003f3f3ff290 */ /* 0x000ff6000fffe03f */
[----:B------:R-:W-:Y:S01]  /*bdf0*/  @!UPT UIADD3 URZ, URZ, URZ, URZ ;  /* 0x0000003f3f3ff290 */ /* 0x000fe2000fffe03f */
[----:B------:R-:W-:Y:S04]  /*be00*/  STL.64 [R1+0x200], R4 ;  /* 0x0002000401007387 */ /* 0x000fe80000100a00 */
[----:B------:R0:W-:Y:S02]  /*be10*/  STL.64 [R1+0x208], R6 ;  /* 0x0002080601007387 */ /* 0x0001e40000100a00 */
[----:B0-----:R-:W-:Y:S02]  /*be20*/  IMAD.MOV.U32 R7, RZ, RZ, R22 ;  /* 0x000000ffff077224 */ /* 0x001fe400078e0016 */
[----:B------:R-:W-:Y:S02]  /*be30*/  IMAD.MOV.U32 R6, RZ, RZ, R23 ;  /* 0x000000ffff067224 */ /* 0x000fe400078e0017 */
[----:B------:R-:W3:Y:S04]  /*be40*/  LDL.LU.64 R22, [R1+0x5a0] ;  /* 0x0005a00001167983 */ /* 0x000ee80000300a00 */
[----:B------:R0:W-:Y:S04]  /*be50*/  STL.64 [R1+0x550], R6 ;  /* 0x0005500601007387 */ /* 0x0001e80000100a00 */
[----:B0-----:R-:W4:Y:S04]  /*be60*/  LDL.LU.64 R6, [R1+0x48] ;  /* 0x0000480001067983 */ /* 0x001f280000300a00 */
[----:B----4-:R0:W-:Y:S04]  /*be70*/  STL.64 [R1+0x568], R6 ;  /* 0x0005680601007387 */ /* 0x0101e80000100a00 */
[----:B------:R-:W4:Y:S04]  /*be80*/  LDL.LU R4, [R1+0x140] ;  /* 0x0001400001047983 */ /* 0x000f280000300800 */
[----:B------:R-:W4:Y:S04]  /*be90*/  LDL.LU R5, [R1+0x144] ;  /* 0x0001440001057983 */ /* 0x000f280000300800 */
[----:B0-----:R-:W2:Y:S04]  /*bea0*/  LDL.LU R6, [R1+0x148] ;  /* 0x0001480001067983 */ /* 0x001ea80000300800 */
[----:B------:R-:W2:Y:S01]  /*beb0*/  LDL.LU R7, [R1+0x14c] ;  /* 0x00014c0001077983 */ /* 0x000ea20000300800 */
[C---:B---3--:R-:W-:Y:S03]  /*bec0*/  HMMA.16816.F32.BF16 R24, R12.reuse, R22, R24 ;  /* 0x000000160c18723c */ /* 0x048fe60000041818 */
[----:B--2---:R-:W-:Y:S04]  /*bed0*/  STL.64 [R1+0x580], R6 ;  /* 0x0005800601007387 */ /* 0x004fe80000100a00 */
[----:B----4-:R0:W-:Y:S04]  /*bee0*/  STL.64 [R1+0x578], R4 ;  /* 0x0005780401007387 */ /* 0x0101e80000100a00 */
[----:B0-----:R-:W2:Y:S04]  /*bef0*/  LDL.LU R4, [R1+0x150] ;  /* 0x0001500001047983 */ /* 0x001ea80000300800 */
[----:B------:R-:W2:Y:S04]  /*bf00*/  LDL.LU R5, [R1+0x154] ;  /* 0x0001540001057983 */ /* 0x000ea80000300800 */
[----:B------:R-:W2:Y:S04]  /*bf10*/  LDL.LU R6, [R1+0x158] ;  /* 0x0001580001067983 */ /* 0x000ea80000300800 */
[----:B------:R-:W2:Y:S04]  /*bf20*/  LDL.LU R7, [R1+0x15c] ;  /* 0x00015c0001077983 */ /* 0x000ea80000300800 */
[----:B------:R-:W-:Y:S04]  /*bf30*/  STL.64 [R1+0x1f0], R24 ;  /* 0x0001f01801007387 */ /* 0x000fe80000100a00 */
[----:B------:R0:W-:Y:S04]  /*bf40*/  STL.64 [R1+0x1f8], R26 ;  /* 0x0001f81a01007387 */ /* 0x0001e80000100a00 */
[----:B0-----:R-:W3:Y:S02]  /*bf50*/  LDL.LU.64 R26, [R1+0x598] ;  /* 0x00059800011a7983 */ /* 0x001ee40000300a00 */
[----:B---3--:R-:W-:Y:S02]  /*bf60*/  HMMA.16816.F32.BF16 R12, R12, R26, R8 ;  /* 0x0000001a0c0c723c */ /* 0x008fe40000041808 */
[----:B------:R-:W2:Y:S04]  /*bf70*/  LDL.LU.64 R10, [R1+0x590] ;  /* 0x00059000010a7983 */ /* 0x000ea80000300a00 */
[----:B------:R-:W2:Y:S01]  /*bf80*/  LDL.LU.64 R8, [R1+0x588] ;  /* 0x0005880001087983 */ /* 0x000ea20000300a00 */
[----:B------:R-:W-:-:S02]  /*bf90*/  IMAD.MOV.U32 R29, RZ, RZ, R18 ;  /* 0x000000ffff1d7224 */ /* 0x000fc400078e0012 */
[----:B------:R-:W-:Y:S11]  /*bfa0*/  IMAD.MOV.U32 R28, RZ, RZ, R19 ;  /* 0x000000ffff1c7224 */ /* 0x000ff600078e0013 */
[----:B------:R-:W-:Y:S03]  /*bfb0*/  @!UPT UIADD3 URZ, URZ, URZ, URZ ;  /* 0x0000003f3f3ff290 */ /* 0x000fe6000fffe03f */
[----:B------:R0:W-:Y:S04]  /*bfc0*/  STL.64 [R1+0x1d0], R12 ;  /* 0x0001d00c01007387 */ /* 0x0001e80000100a00 */
[----:B------:R1:W-:Y:S04]  /*bfd0*/  STL.64 [R1+0x1d8], R14 ;  /* 0x0001d80e01007387 */ /* 0x0003e80000100a00 */
[----:B0-----:R-:W3:Y:S04]  /*bfe0*/  LDL.LU R12, [R1+0x120] ;  /* 0x00012000010c7983 */ /* 0x001ee80000300800 */
[----:B------:R-:W3:Y:S04]  /*bff0*/  LDL.LU R13, [R1+0x124] ;  /* 0x00012400010d7983 */ /* 0x000ee80000300800 */
[----:B-1----:R-:W3:Y:S04]  /*c000*/  LDL.LU R14, [R1+0x128] ;  /* 0x00012800010e7983 */ /* 0x002ee80000300800 */
[----:B------:R-:W3:Y:S01]  /*c010*/  LDL.LU R15, [R1+0x12c] ;  /* 0x00012c00010f7983 */ /* 0x000ee20000300800 */
        /* <DEDUP_REMOVED lines=17> */
[----:B------:R-:W4:Y:S04]  /*c130*/  LDL.LU.64 R24, [R1+0x380] ;  /* 0x0003800001187983 */ /* 0x000f280000300a00 */
[----:B------:R0:W-:Y:S01]  /*c140*/  STL.64 [R1+0x520], R26 ;  /* 0x0005201a01007387 */ /* 0x0001e20000100a00 */
[----:B--2---:R-:W-:Y:S01]  /*c150*/  HMMA.16816.F32.BF16 R16, R8, R6, R16 ;  /* 0x000000060810723c */ /* 0x004fe20000041810 */
[----:B------:R-:W-:-:S02]  /*c160*/  IMAD.MOV.U32 R21, RZ, RZ, R6 ;  /* 0x000000ffff157224 */ /* 0x000fc400078e0006 */
[----:B------:R-:W-:Y:S01]  /*c170*/  IMAD.MOV.U32 R20, RZ, RZ, R7 ;  /* 0x000000ffff147224 */ /* 0x000fe200078e0007 */
[----:B----4-:R-:W-:Y:S04]  /*c180*/  STL.64 [R1+0x518], R24 ;  /* 0x0005181801007387 */ /* 0x010fe80000100a00 */
[----:B0-----:R-:W2:Y:S04]  /*c190*/  LDL.LU.64 R26, [R1+0x28] ;  /* 0x00002800011a7983 */ /* 0x001ea80000300a00 */
[----:B------:R-:W4:Y:S04]  /*c1a0*/  LDL.LU.64 R6, [R1+0x550] ;  /* 0x0005500001067983 */ /* 0x000f280000300a00 */
[----:B------:R0:W-:Y:S04]  /*c1b0*/  STL.64 [R1+0x530], R22 ;  /* 0x0005301601007387 */ /* 0x0001e80000100a00 */
[----:B------:R-:W-:Y:S04]  /*c1c0*/  STL.64 [R1+0x528], R20 ;  /* 0x0005281401007387 */ /* 0x000fe80000100a00 */
[----:B0-----:R-:W3:Y:S04]  /*c1d0*/  LDL.LU.64 R22, [R1+0x38] ;  /* 0x0000380001167983 */ /* 0x001ee80000300a00 */
[----:B------:R0:W-:Y:S04]  /*c1e0*/  STL.64 [R1+0x420], R18 ;  /* 0x0004201201007387 */ /* 0x0001e80000100a00 */
[----:B0-----:R-:W2:Y:S04]  /*c1f0*/  LDL.LU.64 R18, [R1+0x390] ;  /* 0x0003900001127983 */ /* 0x001ea80000300a00 */
[----:B------:R0:W-:Y:S04]  /*c200*/  STL.64 [R1+0x418], R16 ;  /* 0x0004181001007387 */ /* 0x0001e80000100a00 */
[----:B--2---:R1:W-:Y:S04]  /*c210*/  STL.64 [R1+0x548], R18 ;  /* 0x0005481201007387 */ /* 0x0043e80000100a00 */
[----:B0-----:R-:W2:Y:S04]  /*c220*/  LDL.LU R16, [R1+0x110] ;  /* 0x0001100001107983 */ /* 0x001ea80000300800 */
[----:B------:R-:W2:Y:S04]  /*c230*/  LDL.LU R17, [R1+0x114] ;  /* 0x0001140001117983 */ /* 0x000ea80000300800 */
[----:B-1----:R-:W2:Y:S04]  /*c240*/  LDL.LU R18, [R1+0x118] ;  /* 0x0001180001127983 */ /* 0x002ea80000300800 */
[----:B------:R-:W2:Y:S01]  /*c250*/  LDL.LU R19, [R1+0x11c] ;  /* 0x00011c0001137983 */ /* 0x000ea20000300800 */
[----:B---3--:R-:W-:Y:S01]  /*c260*/  HMMA.16816.F32.BF16 R12, R8, R22, R12 ;  /* 0x00000016080c723c */ /* 0x008fe2000004180c */
[----:B------:R-:W-:-:S02]  /*c270*/  IMAD.MOV.U32 R5, RZ, RZ, R22 ;  /* 0x000000ffff057224 */ /* 0x000fc400078e0016 */
[----:B------:R-:W3:Y:S01]  /*c280*/  LDL.LU R20, [R1+0x100] ;  /* 0x0001000001147983 */ /* 0x000ee20000300800 */
[----:B------:R-:W-:-:S03]  /*c290*/  IMAD.MOV.U32 R4, RZ, RZ, R23 ;  /* 0x000000ffff047224 */ /* 0x000fc600078e0017 */
[----:B------:R-:W3:Y:S04]  /*c2a0*/  LDL.LU R21, [R1+0x104] ;  /* 0x0001040001157983 */ /* 0x000ee80000300800 */
[----:B------:R-:W3:Y:S04]  /*c2b0*/  LDL.LU R22, [R1+0x108] ;  /* 0x0001080001167983 */ /* 0x000ee80000300800 */
[----:B------:R-:W3:Y:S08]  /*c2c0*/  LDL.LU R23, [R1+0x10c] ;  /* 0x00010c0001177983 */ /* 0x000ef00000300800 */
[----:B------:R-:W-:Y:S04]  /*c2d0*/  STL.64 [R1+0x440], R14 ;  /* 0x0004400e01007387 */ /* 0x000fe80000100a00 */
[----:B------:R-:W-:Y:S01]  /*c2e0*/  STL.64 [R1+0x438], R12 ;  /* 0x0004380c01007387 */ /* 0x000fe20000100a00 */
[----:B--2---:R-:W-:Y:S11]  /*c2f0*/  HMMA.16816.F32.BF16 R16, R8, R26, R16 ;  /* 0x0000001a0810723c */ /* 0x004ff60000041810 */
[----:B------:R-:W-:Y:S11]  /*c300*/  @!UPT UIADD3 URZ, URZ, URZ, URZ ;  /* 0x0000003f3f3ff290 */ /* 0x000ff6000fffe03f */
[----:B------:R-:W-:Y:S01]  /*c310*/  @!UPT UIADD3 URZ, URZ, URZ, URZ ;  /* 0x0000003f3f3ff290 */ /* 0x000fe2000fffe03f */
[----:B------:R-:W-:Y:S04]  /*c320*/  STL.64 [R1+0x1e0], R16 ;  /* 0x0001e01001007387 */ /* 0x000fe80000100a00 */
[----:B------:R0:W-:Y:S04]  /*c330*/  STL.64 [R1+0x1e8], R18 ;  /* 0x0001e81201007387 */ /* 0x0001e80000100a00 */
[----:B0-----:R-:W2:Y:S01]  /*c340*/  LDL.LU.64 R18, [R1+0x548] ;  /* 0x0005480001127983 */ /* 0x001ea20000300a00 */
[----:B------:R-:W-:Y:S02]  /*c350*/  IMAD.MOV.U32 R17, RZ, RZ, R26 ;  /* 0x000000ffff117224 */ /* 0x000fe400078e001a */
[----:B------:R-:W-:-:S02]  /*c360*/  IMAD.MOV.U32 R16, RZ, RZ, R27 ;  /* 0x000000ffff107224 */ /* 0x000fc400078e001b */
[----:B----4-:R-:W-:Y:S01]  /*c370*/  IMAD.MOV.U32 R15, RZ, RZ, R6 ;  /* 0x000000ffff0f7224 */ /* 0x010fe200078e0006 */
[----:B--2---:R-:W-:Y:S04]  /*c380*/  STL.64 [R1+0x4b0], R18 ;  /* 0x0004b01201007387 */ /* 0x004fe80000100a00 */
[----:B------:R0:W-:Y:S04]  /*c390*/  STL.64 [R1+0x4a8], R16 ;  /* 0x0004a81001007387 */ /* 0x0001e80000100a00 */
[----:B0-----:R-:W2:Y:S01]  /*c3a0*/  LDL.LU.64 R16, [R1+0x388] ;  /* 0x0003880001107983 */ /* 0x001ea20000300a00 */
[----:B------:R-:W-:-:S02]  /*c3b0*/  IMAD.MOV.U32 R19, RZ, RZ, R4 ;  /* 0x000000ffff137224 */ /* 0x000fc400078e0004 */
[----:B------:R-:W-:Y:S01]  /*c3c0*/  IMAD.MOV.U32 R18, RZ, RZ, R5 ;  /* 0x000000ffff127224 */ /* 0x000fe200078e0005 */
[----:B------:R-:W4:Y:S01]  /*c3d0*/  LDL.LU R4, [R1+0xe0] ;  /* 0x0000e00001047983 */ /* 0x000f220000300800 */
[----:B------:R-:W-:-:S03]  /*c3e0*/  IMAD.MOV.U32 R14, RZ, RZ, R7 ;  /* 0x000000ffff0e7224 */ /* 0x000fc600078e0007 */
[----:B------:R-:W4:Y:S04]  /*c3f0*/  LDL.LU R5, [R1+0xe4] ;  /* 0x0000e40001057983 */ /* 0x000f280000300800 */
[----:B------:R-:W4:Y:S04]  /*c400*/  LDL.LU R6, [R1+0xe8] ;  /* 0x0000e80001067983 */ /* 0x000f280000300800 */
[----:B------:R-:W4:Y:S04]  /*c410*/  LDL.LU R7, [R1+0xec] ;  /* 0x0000ec0001077983 */ /* 0x000f280000300800 */
[----:B------:R-:W3:Y:S04]  /*c420*/  LDL.LU R24, [R1+0xf0] ;  /* 0x0000f00001187983 */ /* 0x000ee80000300800 */
[----:B------:R-:W3:Y:S04]  /*c430*/  LDL.LU R25, [R1+0xf4] ;  /* 0x0000f40001197983 */ /* 0x000ee80000300800 */
[----:B------:R-:W4:Y:S04]  /*c440*/  LDL.LU R26, [R1+0xf8] ;  /* 0x0000f800011a7983 */ /* 0x000f280000300800 */
[----:B------:R-:W4:Y:S04]  /*c450*/  LDL.LU R27, [R1+0xfc] ;  /* 0x0000fc00011b7983 */ /* 0x000f280000300800 */
[----:B------:R-:W-:Y:S04]  /*c460*/  STL.64 [R1+0x4c8], R18 ;  /* 0x0004c81201007387 */ /* 0x000fe80000100a00 */
[----:B--2---:R0:W-:Y:S04]  /*c470*/  STL.64 [R1+0x4c0], R16 ;  /* 0x0004c01001007387 */ /* 0x0041e80000100a00 */
[----:B0-----:R-:W2:Y:S04]  /*c480*/  LDL.LU R16, [R1+0xb0] ;  /* 0x0000b00001107983 */ /* 0x001ea80000300800 */
[----:B------:R-:W2:Y:S04]  /*c490*/  LDL.LU R17, [R1+0xb4] ;  /* 0x0000b40001117983 */ /* 0x000ea80000300800 */
[----:B------:R-:W2:Y:S04]  /*c4a0*/  LDL.LU R18, [R1+0xb8] ;  /* 0x0000b80001127983 */ /* 0x000ea80000300800 */
[----:B------:R-:W2:Y:S01]  /*c4b0*/  LDL.LU R19, [R1+0xbc] ;  /* 0x0000bc0001137983 */ /* 0x000ea20000300800 */
[----:B---3--:R-:W-:Y:S03]  /*c4c0*/  HMMA.16816.F32.BF16 R20, R8, R14, R20 ;  /* 0x0000000e0814723c */ /* 0x008fe60000041814 */
[----:B--2---:R0:W-:Y:S04]  /*c4d0*/  STL.64 [R1+0x4d8], R18 ;  /* 0x0004d81201007387 */ /* 0x0041e80000100a00 */
[----:B------:R-:W-:Y:S01]  /*c4e0*/  STL.64 [R1+0x4d0], R16 ;  /* 0x0004d01001007387 */ /* 0x000fe20000100a00 */
[----:B0-----:R-:W-:-:S02]  /*c4f0*/  IMAD.MOV.U32 R18, RZ, RZ, R3 ;  /* 0x000000ffff127224 */ /* 0x001fc400078e0003 */
[----:B------:R-:W-:Y:S01]  /*c500*/  IMAD.MOV.U32 R19, RZ, RZ, R2 ;  /* 0x000000ffff137224 */ /* 0x000fe200078e0002 */
[----:B------:R-:W2:Y:S04]  /*c510*/  LDL.LU R3, [R1+0x544] ;  /* 0x0005440001037983 */ /* 0x000ea80000300800 */
[----:B------:R-:W3:Y:S04]  /*c520*/  LDL.LU R2, [R1+0x540] ;  /* 0x0005400001027983 */ /* 0x000ee80000300800 */
[----:B------:R0:W-:Y:S02]  /*c530*/  STL.64 [R1+0x4f0], R18 ;  /* 0x0004f01201007387 */ /* 0x0001e40000100a00 */
[----:B0-----:R-:W-:-:S02]  /*c540*/  IMAD.MOV.U32 R18, RZ, RZ, R29 ;  /* 0x000000ffff127224 */ /* 0x001fc400078e001d */
[----:B------:R-:W2:Y:S01]  /*c550*/  LDL.LU R29, [R1+0x53c] ;  /* 0x00053c00011d7983 */ /* 0x000ea20000300800 */
[----:B------:R-:W-:-:S03]  /*c560*/  IMAD.MOV.U32 R19, RZ, RZ, R28 ;  /* 0x000000ffff137224 */ /* 0x000fc600078e001c */
[----:B------:R-:W2:Y:S04]  /*c570*/  LDL.LU R28, [R1+0x538] ;  /* 0x00053800011c7983 */ /* 0x000ea80000300800 */
[----:B------:R-:W-:Y:S04]  /*c580*/  STL.64 [R1+0x2c0], R20 ;  /* 0x0002c01401007387 */ /* 0x000fe80000100a00 */
[----:B------:R0:W-:Y:S04]  /*c590*/  STL.64 [R1+0x2c8], R22 ;  /* 0x0002c81601007387 */ /* 0x0001e80000100a00 */
[----:B0-----:R-:W4:Y:S04]  /*c5a0*/  LDL.LU.64 R22, [R1+0x530] ;  /* 0x0005300001167983 */ /* 0x001f280000300a00 */
[----:B------:R-:W2:Y:S04]  /*c5b0*/  LDL.LU.64 R20, [R1+0x528] ;  /* 0x0005280001147983 */ /* 0x000ea80000300a00 */
        /* <DEDUP_REMOVED lines=8> */
[----:B------:R-:W2:Y:S04]  /*c640*/  LDL.LU R13, [R1+0xc4] ;  /* 0x0000c400010d7983 */ /* 0x000ea80000300800 */
[----:B------:R-:W2:Y:S04]  /*c650*/  LDL.LU R14, [R1+0xc8] ;  /* 0x0000c800010e7983 */ /* 0x000ea80000300800 */
[----:B------:R-:W2:Y:S01]  /*c660*/  LDL.LU R15, [R1+0xcc] ;  /* 0x0000cc00010f7983 */ /* 0x000ea20000300800 */
[C---:B----4-:R-:W-:Y:S03]  /*c670*/  HMMA.16816.F32.BF16 R24, R8.reuse, R22, R24 ;  /* 0x000000160818723c */ /* 0x050fe60000041818 */
[----:B--2---:R-:W-:Y:S04]  /*c680*/  STL.64 [R1+0x500], R14 ;  /* 0x0005000e01007387 */ /* 0x004fe80000100a00 */
[----:B------:R0:W-:Y:S04]  /*c690*/  STL.64 [R1+0x4f8], R12 ;  /* 0x0004f80c01007387 */ /* 0x0001e80000100a00 */
[----:B0-----:R-:W2:Y:S04]  /*c6a0*/  LDL.LU R12, [R1+0xd0] ;  /* 0x0000d000010c7983 */ /* 0x001ea80000300800 */
[----:B------:R-:W2:Y:S04]  /*c6b0*/  LDL.LU R13, [R1+0xd4] ;  /* 0x0000d400010d7983 */ /* 0x000ea80000300800 */
[----:B------:R-:W2:Y:S04]  /*c6c0*/  LDL.LU R14, [R1+0xd8] ;  /* 0x0000d800010e7983 */ /* 0x000ea80000300800 */
[----:B------:R-:W2:Y:S04]  /*c6d0*/  LDL.LU R15, [R1+0xdc] ;  /* 0x0000dc00010f7983 */ /* 0x000ea80000300800 */
[----:B------:R-:W-:Y:S04]  /*c6e0*/  STL.64 [R1+0x330], R24 ;  /* 0x0003301801007387 */ /* 0x000fe80000100a00 */
[----:B------:R0:W-:Y:S04]  /*c6f0*/  STL.64 [R1+0x338], R26 ;  /* 0x0003381a01007387 */ /* 0x0001e80000100a00 */
[----:B0-----:R-:W4:Y:S04]  /*c700*/  LDL.LU.64 R26, [R1+0x520] ;  /* 0x00052000011a7983 */ /* 0x001f280000300a00 */
[----:B------:R-:W2:Y:S01]  /*c710*/  LDL.LU.64 R24, [R1+0x518] ;  /* 0x0005180001187983 */ /* 0x000ea20000300a00 */
[----:B----4-:R-:W-:Y:S03]  /*c720*/  HMMA.16816.F32.BF16 R8, R8, R26, R4 ;  /* 0x0000001a0808723c */ /* 0x010fe60000041804 */
[----:B------:R-:W2:Y:S04]  /*c730*/  LDL.LU.64 R6, [R1+0x510] ;  /* 0x0005100001067983 */ /* 0x000ea80000300a00 */
[----:B------:R-:W2:Y:S11]  /*c740*/  LDL.LU.64 R4, [R1+0x508] ;  /* 0x0005080001047983 */ /* 0x000eb60000300a00 */
[----:B------:R-:W-:Y:S05]  /*c750*/  @!UPT UIADD3 URZ, URZ, URZ, URZ ;  /* 0x0000003f3f3ff290 */ /* 0x000fea000fffe03f */
[----:B------:R-:W-:Y:S04]  /*c760*/  STL.64 [R1+0x320], R8 ;  /* 0x0003200801007387 */ /* 0x000fe80000100a00 */
[----:B------:R-:W-:Y:S01]  /*c770*/  STL.64 [R1+0x328], R10 ;  /* 0x0003280a01007387 */ /* 0x000fe20000100a00 */
[C---:B--2---:R-:W-:Y:S03]  /*c780*/  HMMA.16816.F32.BF16 R16, R4.reuse, R18, R12 ;  /* 0x000000120410723c */ /* 0x044fe6000004180c */
[----:B------:R-:W2:Y:S04]  /*c790*/  LDL.LU.64 R14, [R1+0x500] ;  /* 0x00050000010e7983 */ /* 0x000ea80000300a00 */
[----:B------:R-:W2:Y:S11]  /*c7a0*/  LDL.LU.64 R12, [R1+0x4f8] ;  /* 0x0004f800010c7983 */ /* 0x000eb60000300a00 */
[----:B------:R-:W-:Y:S05]  /*c7b0*/  @!UPT UIADD3 URZ, URZ, URZ, URZ ;  /* 0x0000003f3f3ff290 */ /* 0x000fea000fffe03f */
[----:B------:R-:W-:Y:S04]  /*c7c0*/  STL.64 [R1+0x310], R16 ;  /* 0x0003101001007387 */ /* 0x000fe80000100a00 */
[----:B------:R0:W-:Y:S04]  /*c7d0*/  STL.64 [R1+0x318], R18 ;  /* 0x0003181201007387 */ /* 0x0001e80000100a00 */
[----:B0-----:R-:W2:Y:S02]  /*c7e0*/  LDL.LU.64 R18, [R1+0x4f0] ;  /* 0x0004f00001127983 */ /* 0x001ea40000300a00 */
[----:B--2---:R-:W-:Y:S02]  /*c7f0*/  HMMA.16816.F32.BF16 R16, R4, R18, R12 ;  /* 0x000000120410723c */ /* 0x004fe4000004180c */
[----:B------:R-:W2:Y:S04]  /*c800*/  LDL.LU.64 R14, [R1+0x4e8] ;  /* 0x0004e800010e7983 */ /* 0x000ea80000300a00 */
[----:B------:R-:W2:Y:S11]  /*c810*/  LDL.LU.64 R12, [R1+0x4e0] ;  /* 0x0004e000010c7983 */ /* 0x000eb60000300a00 */
[----:B------:R-:W-:Y:S06]  /*c820*/  @!UPT UIADD3 URZ, URZ, URZ, URZ ;  /* 0x0000003f3f3ff290 */ /* 0x000fec000fffe03f */
[----:B------:R-:W-:Y:S04]  /*c830*/  STL.64 [R1+0x2b0], R16 ;  /* 0x0002b01001007387 */ /* 0x000fe80000100a00 */
[----:B------:R0:W-:Y:S04]  /*c840*/  STL.64 [R1+0x2b8], R18 ;  /* 0x0002b81201007387 */ /* 0x0001e80000100a00 */
[----:B0-----:R-:W4:Y:S04]  /*c850*/  LDL.LU.64 R18, [R1+0x4d8] ;  /* 0x0004d80001127983 */ /* 0x001f280000300a00 */
[----:B------:R-:W4:Y:S01]  /*c860*/  LDL.LU.64 R16, [R1+0x4d0] ;  /* 0x0004d00001107983 */ /* 0x000f220000300a00 */
[----:B------:R-:W-:-:S02]  /*c870*/  IMAD.MOV.U32 R10, RZ, RZ, R21 ;  /* 0x000000ffff0a7224 */ /* 0x000fc400078e0015 */
[----:B------:R-:W-:Y:S02]  /*c880*/  IMAD.MOV.U32 R11, RZ, RZ, R20 ;  /* 0x000000ffff0b7224 */ /* 0x000fe400078e0014 */
[----:B------:R-:W-:-:S05]  /*c890*/  IMAD.MOV.U32 R20, RZ, RZ, c[0x0][0x18c] ;  /* 0x00006300ff147624 */ /* 0x000fca00078e00ff */
[C---:B----4-:R-:W-:Y:S01]  /*c8a0*/  HMMA.16816.F32.BF16 R8, R4.reuse, R10, R16 ;  /* 0x0000000a0408723c */ /* 0x050fe20000041810 */
[----:B------:R-:W2:Y:S04]  /*c8b0*/  LDL.LU.64 R18, [R1+0x4c8] ;  /* 0x0004c80001127983 */ /* 0x000ea80000300a00 */
[----:B------:R-:W4:Y:S01]  /*c8c0*/  LDL.LU.64 R16, [R1+0x4c0] ;  /* 0x0004c00001107983 */ /* 0x000f220000300a00 */
[----:B------:R-:W-:Y:S11]  /*c8d0*/  IMAD.SHL.U32 R20, R20, 0x40, RZ ;  /* 0x0000004014147824 */ /* 0x000ff600078e00ff */
[----:B------:R-:W-:Y:S06]  /*c8e0*/  @!UPT UIADD3 URZ, URZ, URZ, URZ ;  /* 0x0000003f3f3ff290 */ /* 0x000fec000fffe03f */
[----:B------:R-:W-:Y:S04]  /*c8f0*/  STL.64 [R1+0x270], R8 ;  /* 0x0002700801007387 */ /* 0x000fe80000100a00 */
[----:B------:R4:W-:Y:S02]  /*c900*/  STL.64 [R1+0x278], R10 ;  /* 0x0002780a01007387 */ /* 0x0009e40000100a00 */
[C---:B----4-:R-:W-:Y:S02]  /*c910*/  IMAD.WIDE R10, R20.reuse, 0x2, R16 ;  /* 0x00000002140a7825 */ /* 0x050fe400078e0210 */
[----:B--2---:R-:W-:Y:S01]  /*c920*/  HMMA.16816.F32.BF16 R16, R4, R18, R12 ;  /* 0x000000120410723c */ /* 0x004fe2000004180c */
[----:B------:R-:W2:Y:S11]  /*c930*/  LDL.LU.64 R14, [R1+0x4b8] ;  /* 0x0004b800010e7983 */ /* 0x000eb60000300a00 */
[----:B------:R-:W-:Y:S11]  /*c940*/  @!UPT UIADD3 URZ, URZ, URZ, URZ ;  /* 0x0000003f3f3ff290 */ /* 0x000ff6000fffe03f */
[----:B------:R-:W-:Y:S04]  /*c950*/  STL.64 [R1+0x260], R16 ;  /* 0x0002601001007387 */ /* 0x000fe80000100a00 */
[----:B------:R0:W-:Y:S04]  /*c960*/  STL.64 [R1+0x268], R18 ;  /* 0x0002681201007387 */ /* 0x0001e80000100a00 */
[----:B0-----:R-:W4:Y:S04]  /*c970*/  LDL.LU.64 R18, [R1+0x4b0] ;  /* 0x0004b00001127983 */ /* 0x001f280000300a00 */
[----:B------:R-:W3:Y:S04]  /*c980*/  LDL.LU.64 R16, [R1+0x4a8] ;  /* 0x0004a80001107983 */ /* 0x000ee80000300a00 */
[----:B------:R-:W3:Y:S01]  /*c990*/  LDL.LU.64 R12, [R1+0x3a0] ;  /* 0x0003a000010c7983 */ /* 0x000ee20000300a00 */
[----:B------:R-:W-:-:S03]  /*c9a0*/  IMAD.WIDE R24, R20, 0x2, R24 ;  /* 0x0000000214187825 */ /* 0x000fc600078e0218 */
[----:B--2---:R-:W-:Y:S01]  /*c9b0*/  STL.64 [R1+0x470], R14 ;  /* 0x0004700e01007387 */ /* 0x004fe20000100a00 */
[----:B----4-:R-:W-:-:S03]  /*c9c0*/  IMAD.WIDE R8, R20, 0x2, R18 ;  /* 0x0000000214087825 */ /* 0x010fc600078e0212 */
[----:B---3--:R0:W-:Y:S04]  /*c9d0*/  STL.64 [R1+0x468], R12 ;  /* 0x0004680c01007387 */ /* 0x0081e80000100a00 */
[----:B0-----:R-:W2:Y:S04]  /*c9e0*/  LDL.LU.64 R12, [R1+0x398] ;  /* 0x00039800010c7983 */ /* 0x001ea80000300a00 */
[----:B------:R-:W3:Y:S04]  /*c9f0*/  LDL.LU.64 R20, [R1+0x3a8] ;  /* 0x0003a80001147983 */ /* 0x000ee80000300a00 */
[----:B------:R-:W-:Y:S04]  /*ca00*/  STL.64 [R1+0x450], R22 ;  /* 0x0004501601007387 */ /* 0x000fe80000100a00 */
[----:B---3--:R0:W-:Y:S04]  /*ca10*/  STL.64 [R1+0x448], R20 ;  /* 0x0004481401007387 */ /* 0x0081e80000100a00 */
[----:B0-----:R-:W3:Y:S04]  /*ca20*/  LDL.LU R20, [R1+0x80] ;  /* 0x0000800001147983 */ /* 0x001ee80000300800 */
[----:B------:R-:W3:Y:S04]  /*ca30*/  LDL.LU R21, [R1+0x84] ;  /* 0x0000840001157983 */ /* 0x000ee80000300800 */
[----:B------:R-:W4:Y:S04]  /*ca40*/  LDL.LU R22, [R1+0x88] ;  /* 0x0000880001167983 */ /* 0x000f280000300800 */
[----:B------:R-:W4:Y:S01]  /*ca50*/  LDL.LU R23, [R1+0x8c] ;  /* 0x00008c0001177983 */ /* 0x000f220000300800 */
[----:B------:R-:W-:-:S02]  /*ca60*/  IMAD.MOV.U32 R15, RZ, RZ, R16 ;  /* 0x000000ffff0f7224 */ /* 0x000fc400078e0010 */
[----:B------:R-:W-:Y:S02]  /*ca70*/  IMAD.MOV.U32 R14, RZ, RZ, R17 ;  /* 0x000000ffff0e7224 */ /* 0x000fe400078e0011 */
[----:B------:R-:W-:Y:S02]  /*ca80*/  IMAD.MOV.U32 R16, RZ, RZ, R29 ;  /* 0x000000ffff107224 */ /* 0x000fe400078e001d */
[----:B------:R-:W-:Y:S02]  /*ca90*/  IMAD.MOV.U32 R17, RZ, RZ, R2 ;  /* 0x000000ffff117224 */ /* 0x000fe400078e0002 */
[----:B------:R-:W-:Y:S01]  /*caa0*/  IMAD.MOV.U32 R18, RZ, RZ, R3 ;  /* 0x000000ffff127224 */ /* 0x000fe200078e0003 */
[----:B----4-:R0:W-:Y:S04]  /*cab0*/  STL.64 [R1+0x480], R22 ;  /* 0x0004801601007387 */ /* 0x0101e80000100a00 */
[----:B---3--:R1:W-:Y:S01]  /*cac0*/  STL.64 [R1+0x478], R20 ;  /* 0x0004781401007387 */ /* 0x0083e20000100a00 */
[----:B0-----:R-:W-:-:S03]  /*cad0*/  IMAD.MOV.U32 R23, RZ, RZ, R28 ;  /* 0x000000ffff177224 */ /* 0x001fc600078e001c */
[----:B-1----:R-:W3:Y:S04]  /*cae0*/  LDL.LU R20, [R1+0x90] ;  /* 0x0000900001147983 */ /* 0x002ee80000300800 */
[----:B------:R-:W3:Y:S04]  /*caf0*/  LDL.LU R21, [R1+0x94] ;  /* 0x0000940001157983 */ /* 0x000ee80000300800 */
[----:B------:R-:W3:Y:S04]  /*cb00*/  LDL.LU R22, [R1+0x98] ;  /* 0x0000980001167983 */ /* 0x000ee80000300800 */
[----:B------:R0:W5:Y:S04]  /*cb10*/  LDL.LU R28, [R1+0x4a0] ;  /* 0x0004a000011c7983 */ /* 0x0001680000300800 */
[----:B------:R0:W5:Y:S04]  /*cb20*/  LDL.LU R29, [R1+0x49c] ;  /* 0x00049c00011d7983 */ /* 0x0001680000300800 */
[----:B------:R-:W4:Y:S04]  /*cb30*/  LDL.LU R2, [R1+0x498] ;  /* 0x0004980001027983 */ /* 0x000f280000300800 */
[----:B------:R-:W4:Y:S01]  /*cb40*/  LDL.LU R3, [R1+0x494] ;  /* 0x0004940001037983 */ /* 0x000f220000300800 */
[----:B------:R-:W-:-:S03]  /*cb50*/  IMAD.MOV.U32 R19, RZ, RZ, R0 ;  /* 0x000000ffff137224 */ /* 0x000fc600078e0000 */
[----:B------:R-:W2:Y:S04]  /*cb60*/  LDL.LU R0, [R1+0x490] ;  /* 0x0004900001007983 */ /* 0x000ea80000300800 */
[----:B------:R-:W-:Y:S04]  /*cb70*/  STL [R1+0x178], R24 ;  /* 0x0001781801007387 */ /* 0x000fe80000100800 */
[----:B------:R1:W-:Y:S02]  /*cb80*/  STL [R1+0x174], R25 ;  /* 0x0001741901007387 */ /* 0x0003e40000100800 */
[----:B-1----:R-:W-:-:S02]  /*cb90*/  IMAD.MOV.U32 R25, RZ, RZ, c[0x0][0x18c] ;  /* 0x00006300ff197624 */ /* 0x002fc400078e00ff */
[----:B------:R-:W-:Y:S02]  /*cba0*/  STL [R1+0x170], R10 ;  /* 0x0001700a01007387 */ /* 0x000fe40000100800 */
[----:B------:R-:W-:Y:S02]  /*cbb0*/  IMAD.SHL.U32 R25, R25, 0x40, RZ ;  /* 0x0000004019197824 */ /* 0x000fe400078e00ff */
[----:B------:R-:W-:Y:S02]  /*cbc0*/  STL [R1+0x16c], R11 ;  /* 0x00016c0b01007387 */ /* 0x000fe40000100800 */
[----:B----4-:R-:W-:Y:S02]  /*cbd0*/  IMAD.WIDE R24, R25, 0x2, R2 ;  /* 0x0000000219187825 */ /* 0x010fe400078e0202 */
[----:B------:R-:W4:Y:S04]  /*cbe0*/  LDL.LU.64 R2, [R1+0x488] ;  /* 0x0004880001027983 */ /* 0x000f280000300a00 */
[----:B------:R-:W-:Y:S04]  /*cbf0*/  STL [R1+0x168], R8 ;  /* 0x0001680801007387 */ /* 0x000fe80000100800 */
[----:B------:R1:W-:Y:S02]  /*cc00*/  STL [R1+0x164], R9 ;  /* 0x0001640901007387 */ /* 0x0003e40000100800 */
[----:B-1----:R-:W-:-:S04]  /*cc10*/  IMAD.MOV.U32 R9, RZ, RZ, c[0x0][0x18c] ;  /* 0x00006300ff097624 */ /* 0x002fc800078e00ff */
[----:B------:R-:W-:-:S04]  /*cc20*/  IMAD.SHL.U32 R9, R9, 0x40, RZ ;  /* 0x0000004009097824 */ /* 0x000fc800078e00ff */
[C---:B--2---:R-:W-:Y:S02]  /*cc30*/  IMAD.WIDE R10, R9.reuse, 0x2, R12 ;  /* 0x00000002090a7825 */ /* 0x044fe400078e020c */
[----:B---3--:R-:W-:Y:S01]  /*cc40*/  HMMA.16816.F32.BF16 R12, R4, R14, R20 ;  /* 0x0000000e040c723c */ /* 0x008fe20000041814 */
[----:B------:R-:W2:Y:S04]  /*cc50*/  LDL.LU.64 R22, [R1+0x480] ;  /* 0x0004800001167983 */ /* 0x000ea80000300a00 */
[----:B------:R-:W2:Y:S11]  /*cc60*/  LDL.LU.64 R20, [R1+0x478] ;  /* 0x0004780001147983 */ /* 0x000eb60000300a00 */
[----:B------:R-:W-:Y:S07]  /*cc70*/  @!UPT UIADD3 URZ, URZ, URZ, URZ ;  /* 0x0000003f3f3ff290 */ /* 0x000fee000fffe03f */
[----:B------:R-:W-:Y:S04]  /*cc80*/  STL.64 [R1+0x250], R12 ;  /* 0x0002500c01007387 */ /* 0x000fe80000100a00 */
[----:B------:R1:W-:Y:S04]  /*cc90*/  STL.64 [R1+0x258], R14 ;  /* 0x0002580e01007387 */ /* 0x0003e80000100a00 */
[----:B-1----:R-:W2:Y:S04]  /*cca0*/  LDL.LU.64 R14, [R1+0x470] ;  /* 0x00047000010e7983 */ /* 0x002ea80000300a00 */
[----:B------:R-:W3:Y:S01]  /*ccb0*/  LDL.LU.64 R12, [R1+0x468] ;  /* 0x00046800010c7983 */ /* 0x000ee20000300a00 */
[----:B----4-:R-:W-:-:S03]  /*ccc0*/  IMAD.WIDE R8, R9, 0x2, R2 ;  /* 0x0000000209087825 */ /* 0x010fc600078e0202 */
[----:B------:R-:W4:Y:S04]  /*ccd0*/  LDL.LU.64 R2, [R1+0x460] ;  /* 0x0004600001027983 */ /* 0x000f280000300a00 */
        /* <DEDUP_REMOVED lines=12> */
[C---:B---3--:R-:W-:Y:S02]  /*cda0*/  IMAD.WIDE R10, R9.reuse, 0x2, R12 ;  /* 0x00000002090a7825 */ /* 0x048fe400078e020c */
[----:B--2---:R-:W-:Y:S01]  /*cdb0*/  HMMA.16816.F32.BF16 R12, R4, R14, R20 ;  /* 0x0000000e040c723c */ /* 0x004fe20000041814 */
[----:B------:R-:W2:Y:S04]  /*cdc0*/  LDL.LU.64 R22, [R1+0x450] ;  /* 0x0004500001167983 */ /* 0x000ea80000300a00 */
[----:B------:R-:W3:Y:S11]  /*cdd0*/  LDL.LU.64 R20, [R1+0x448] ;  /* 0x0004480001147983 */ /* 0x000ef60000300a00 */
[----:B------:R-:W-:Y:S07]  /*cde0*/  @!UPT UIADD3 URZ, URZ, URZ, URZ ;  /* 0x0000003f3f3ff290 */ /* 0x000fee000fffe03f */
[----:B------:R-:W-:Y:S04]  /*cdf0*/  STL.64 [R1+0x210], R12 ;  /* 0x0002100c01007387 */ /* 0x000fe80000100a00 */
[----:B------:R1:W-:Y:S04]  /*ce00*/  STL.64 [R1+0x218], R14 ;  /* 0x0002180e01007387 */ /* 0x0003e80000100a00 */
[----:B-1----:R0:W5:Y:S04]  /*ce10*/  LDL.LU.64 R14, [R1+0x440] ;  /* 0x00044000010e7983 */ /* 0x0021680000300a00 */
[----:B------:R0:W5:Y:S01]  /*ce20*/  LDL.LU.64 R12, [R1+0x438] ;  /* 0x00043800010c7983 */ /* 0x0001620000300a00 */
        /* <DEDUP_REMOVED lines=16> */
[----:B------:R0:W5:Y:S04]  /*cf30*/  LDL.LU.64 R18, [R1+0x420] ;  /* 0x0004200001127983 */ /* 0x0001680000300a00 */
[----:B------:R0:W5:Y:S11]  /*cf40*/  LDL.LU.64 R16, [R1+0x418] ;  /* 0x0004180001107983 */ /* 0x0001760000300a00 */
[----:B------:R-:W-:Y:S07]  /*cf50*/  @!UPT UIADD3 URZ, URZ, URZ, URZ ;  /* 0x0000003f3f3ff290 */ /* 0x000fee000fffe03f */
[----:B------:R-:W-:Y:S04]  /*cf60*/  STL.64 [R1+0x190], R20 ;  /* 0x0001901401007387 */ /* 0x000fe80000100a00 */
[----:B------:R1:W-:Y:S04]  /*cf70*/  STL.64 [R1+0x198], R22 ;  /* 0x0001981601007387 */ /* 0x0003e80000100a00 */
[----:B-1----:R-:W2:Y:S04]  /*cf80*/  LDL.LU.64 R22, [R1+0x410] ;  /* 0x0004100001167983 */ /* 0x002ea80000300a00 */
[----:B------:R-:W2:Y:S01]  /*cf90*/  LDL.LU.64 R20, [R1+0x408] ;  /* 0x0004080001147983 */ /* 0x000ea20000300a00 */
[----:B----4-:R-:W-:-:S03]  /*cfa0*/  IMAD.WIDE R8, R9, 0x2, R2 ;  /* 0x0000000209087825 */ /* 0x010fc600078e0202 */
[----:B------:R-:W3:Y:S04]  /*cfb0*/  LDL.LU.64 R2, [R1+0x400] ;  /* 0x0004000001027983 */ /* 0x000ee80000300a00 */
[----:B------:R1:W-:Y:S04]  /*cfc0*/  STL [R1+0x130], R24 ;  /* 0x0001301801007387 */ /* 0x0003e80000100800 */
[----:B------:R4:W-:Y:S01]  /*cfd0*/  STL [R1+0x12c], R25 ;  /* 0x00012c1901007387 */ /* 0x0009e20000100800 */
[----:B-1----:R-:W-:-:S03]  /*cfe0*/  IMAD.MOV.U32 R24, RZ, RZ, c[0x0][0x18c] ;  /* 0x00006300ff187624 */ /* 0x002fc600078e00ff */
[----:B----4-:R-:W4:Y:S01]  /*cff0*/  LDL.LU R25, [R1+0x3c0] ;  /* 0x0003c00001197983 */ /* 0x010f220000300800 */
[----:B------:R-:W-:-:S03]  /*d000*/  IMAD.SHL.U32 R24, R24, 0x40, RZ ;  /* 0x0000004018187824 */ /* 0x000fc600078e00ff */
[----:B------:R-:W-:Y:S04]  /*d010*/  STL [R1+0x128], R10 ;  /* 0x0001280a01007387 */ /* 0x000fe80000100800 */
[----:B------:R3:W-:Y:S02]  /*d020*/  STL [R1+0x124], R11 ;  /* 0x0001240b01007387 */ /* 0x0007e40000100800 */
[----:B---3--:R-:W-:Y:S02]  /*d030*/  IMAD.WIDE R10, R24, 0x2, R2 ;  /* 0x00000002180a7825 */ /* 0x008fe400078e0202 */
[----:B------:R-:W3:Y:S01]  /*d040*/  LDL.LU.64 R2, [R1+0x3f8] ;  /* 0x0003f80001027983 */ /* 0x000ee20000300a00 */
[----:B--2---:R-:W-:Y:S03]  /*d050*/  HMMA.16816.F32.BF16 R4, R4, R26, R20 ;  /* 0x0000001a0404723c */ /* 0x004fe60000041814 */
[----:B------:R-:W-:Y:S04]  /*d060*/  STL [R1+0x120], R8 ;  /* 0x0001200801007387 */ /* 0x000fe80000100800 */
[----:B------:R-:W-:Y:S01]  /*d070*/  IMAD.MOV.U32 R23, RZ, RZ, c[0x0][0x18c] ;  /* 0x00006300ff177624 */ /* 0x000fe200078e00ff */
[----:B------:R-:W-:Y:S03]  /*d080*/  STL [R1+0x11c], R9 ;  /* 0x00011c0901007387 */ /* 0x000fe60000100800 */
[----:B------:R-:W-:Y:S11]  /*d090*/  IMAD.SHL.U32 R23, R23, 0x40, RZ ;  /* 0x0000004017177824 */ /* 0x000ff600078e00ff */
[----:B------:R-:W-:Y:S01]  /*d0a0*/  @!UPT UIADD3 URZ, URZ, URZ, URZ ;  /* 0x0000003f3f3ff290 */ /* 0x000fe2000fffe03f */
[----:B------:R3:W-:Y:S04]  /*d0b0*/  STL.64 [R1+0x100], R4 ;  /* 0x0001000401007387 */ /* 0x0007e80000100a00 */
[----:B------:R1:W-:Y:S04]  /*d0c0*/  STL.64 [R1+0x108], R6 ;  /* 0x0001080601007387 */ /* 0x0003e80000100a00 */
[----:B------:R-:W1:Y:S04]  /*d0d0*/  LDL.LU.64 R26, [R1+0x3b0] ;  /* 0x0003b000011a7983 */ /* 0x000e680000300a00 */
[----:B------:R-:W2:Y:S01]  /*d0e0*/  LDL.LU.64 R20, [R1+0x3b8] ;  /* 0x0003b80001147983 */ /* 0x000ea20000300a00 */
[----:B---3--:R-:W-:-:S03]  /*d0f0*/  IMAD.WIDE R4, R23, 0x2, R2 ;  /* 0x0000000217047825 */ /* 0x008fc600078e0202 */
[----:B------:R-:W3:Y:S01]  /*d100*/  LDL.LU.64 R2, [R1+0x3f0] ;  /* 0x0003f00001027983 */ /* 0x000ee20000300a00 */
[----:B----4-:R-:W-:Y:S01]  /*d110*/  IADD3 R25, R25, -0x1, RZ ;  /* 0xffffffff19197810 */ /* 0x010fe20007ffe0ff */
[----:B------:R-:W-:-:S03]  /*d120*/  IMAD.MOV.U32 R24, RZ, RZ, c[0x0][0x188] ;  /* 0x00006200ff187624 */ /* 0x000fc600078e00ff */
[----:B------:R-:W-:Y:S01]  /*d130*/  ISETP.NE.U32.AND P0, PT, R25, RZ, PT ;  /* 0x000000ff1900720c */ /* 0x000fe20003f05070 */
[----:B------:R-:W-:Y:S01]  /*d140*/  STL [R1+0x118], R10 ;  /* 0x0001180a01007387 */ /* 0x000fe20000100800 */
[----:B------:R-:W-:-:S03]  /*d150*/  IMAD.SHL.U32 R24, R24, 0x40, RZ ;  /* 0x0000004018187824 */ /* 0x000fc600078e00ff */
[----:B------:R-:W-:Y:S01]  /*d160*/  STL [R1+0x114], R11 ;  /* 0x0001140b01007387 */ /* 0x000fe20000100800 */
[----:B------:R-:W-:-:S03]  /*d170*/  IMAD.MOV.U32 R9, RZ, RZ, R6 ;  /* 0x000000ffff097224 */ /* 0x000fc600078e0006 */
[----:B------:R-:W-:Y:S01]  /*d180*/  STL [R1+0x110], R4 ;  /* 0x0001100401007387 */ /* 0x000fe20000100800 */
[----:B------:R-:W-:-:S03]  /*d190*/  IMAD.MOV.U32 R8, RZ, RZ, R7 ;  /* 0x000000ffff087224 */ /* 0x000fc600078e0007 */
[----:B------:R2:W-:Y:S01]  /*d1a0*/  STL [R1+0xfc], R5 ;  /* 0x0000fc0501007387 */ /* 0x0005e20000100800 */
[----:B------:R-:W-:-:S03]  /*d1b0*/  IADD3 R0, R0, -0x40, RZ ;  /* 0xffffffc000007810 */ /* 0x000fc60007ffe0ff */
[----:B------:R4:W-:Y:S01]  /*d1c0*/  STL [R1+0x3c0], R25 ;  /* 0x0003c01901007387 */ /* 0x0009e20000100800 */
[----:B-1----:R-:W-:-:S04]  /*d1d0*/  IMAD.WIDE R6, R23, 0x2, R26 ;  /* 0x0000000217067825 */ /* 0x002fc800078e021a */
[----:B--2---:R-:W-:-:S04]  /*d1e0*/  IMAD.WIDE R4, R23, 0x2, R20 ;  /* 0x0000000217047825 */ /* 0x004fc800078e0214 */
[----:B------:R-:W-:Y:S02]  /*d1f0*/  IMAD.MOV.U32 R23, RZ, RZ, R4 ;  /* 0x000000ffff177224 */ /* 0x000fe400078e0004 */
[----:B----4-:R-:W-:Y:S02]  /*d200*/  IMAD.MOV.U32 R25, RZ, RZ, R6 ;  /* 0x000000ffff197224 */ /* 0x010fe400078e0006 */
[----:B------:R-:W-:Y:S02]  /*d210*/  IMAD.MOV.U32 R22, RZ, RZ, R5 ;  /* 0x000000ffff167224 */ /* 0x000fe400078e0005 */
[----:B---3--:R-:W-:-:S04]  /*d220*/  IMAD.WIDE R2, R24, 0x2, R2 ;  /* 0x0000000218027825 */ /* 0x008fc800078e0202 */
[----:B------:R-:W-:Y:S02]  /*d230*/  IMAD.MOV.U32 R4, RZ, RZ, R2 ;  /* 0x000000ffff047224 */ /* 0x000fe400078e0002 */
[----:B------:R-:W-:Y:S02]  /*d240*/  IMAD.MOV.U32 R24, RZ, RZ, R7 ;  /* 0x000000ffff187224 */ /* 0x000fe400078e0007 */
[----:B------:R-:W-:Y:S01]  /*d250*/  IMAD.MOV.U32 R2, RZ, RZ, R3 ;  /* 0x000000ffff027224 */ /* 0x000fe200078e0003 */
[----:B0-----:R-:W-:Y:S01]  /*d260*/  @!P0 CALL.REL.NOINC `(.L_x_2) ;  /* 0x0000001000008944 */ /* 0x001fe20003c00000 */
[----:B------:R-:W-:Y:S05]  /*d270*/  BRA `(.L_x_3) ;  /* 0xffff550000007947 */ /* 0x000fea000383ffff */
.L_x_2:
[----:B------:R-:W2:Y:S04]  /*d280*/  LDL.LU R0, [R1+0x1f0] ;  /* 0x0001f00001007983 */ /* 0x000ea80000300800 */
[----:B--2---:R0:W-:Y:S04]  /*d290*/  STL [R1+0x45c], R0 ;  /* 0x00045c0001007387 */ /* 0x0041e80000100800 */
[----:B0-----:R-:W2:Y:S04]  /*d2a0*/  LDL.LU R0, [R1+0x1fc] ;  /* 0x0001fc0001007983 */ /* 0x001ea80000300800 */
        /* <DEDUP_REMOVED lines=33> */
[----:B-----5:R-:W2:Y:S01]  /*d4c0*/  LDL.LU R28, [R1+0x204] ;  /* 0x00020400011c7983 */ /* 0x020ea20000300800 */
[----:B0-----:R-:W-:-:S03]  /*d4d0*/  IMAD.MOV.U32 R0, RZ, RZ, R9 ;  /* 0x000000ffff007224 */ /* 0x001fc600078e0009 */
        /* <DEDUP_REMOVED lines=33> */
[----:B------:R-:W2:Y:S04]  /*d6f0*/  LDL.LU R29, [R1+0x200] ;  /* 0x00020000011d7983 */ /* 0x000ea80000300800 */
[----:B------:R-:W3:Y:S04]  /*d700*/  LDL.LU R4, [R1+0x224] ;  /* 0x0002240001047983 */ /* 0x000ee80000300800 */
[----:B------:R-:W3:Y:S04]  /*d710*/  LDL.LU R2, [R1+0x220] ;  /* 0x0002200001027983 */ /* 0x000ee80000300800 */
[----:B------:R-:W4:Y:S04]  /*d720*/  LDL.LU R25, [R1+0x2ac] ;  /* 0x0002ac0001197983 */ /* 0x000f280000300800 */
[----:B------:R-:W4:Y:S04]  /*d730*/  LDL.LU R23, [R1+0x2a8] ;  /* 0x0002a80001177983 */ /* 0x000f280000300800 */
[----:B------:R-:W2:Y:S04]  /*d740*/  LDL.LU R24, [R1+0x2dc] ;  /* 0x0002dc0001187983 */ /* 0x000ea80000300800 */
[----:B------:R-:W2:Y:S04]  /*d750*/  LDL.LU R22, [R1+0x2d8] ;  /* 0x0002d80001167983 */ /* 0x000ea80000300800 */
[----:B------:R-:W2:Y:S04]  /*d760*/  LDL.LU R3, [R1+0x2ec] ;  /* 0x0002ec0001037983 */ /* 0x000ea80000300800 */
[----:B------:R-:W2:Y:S04]  /*d770*/  LDL.LU R5, [R1+0x2e8] ;  /* 0x0002e80001057983 */ /* 0x000ea80000300800 */
[----:B------:R-:W2:Y:S04]  /*d780*/  LDL.LU R6, [R1+0x2fc] ;  /* 0x0002fc0001067983 */ /* 0x000ea80000300800 */
[----:B------:R-:W2:Y:S04]  /*d790*/  LDL.LU R7, [R1+0x2f8] ;  /* 0x0002f80001077983 */ /* 0x000ea80000300800 */
[----:B------:R-:W2:Y:S04]  /*d7a0*/  LDL.LU R10, [R1+0x2a4] ;  /* 0x0002a400010a7983 */ /* 0x000ea80000300800 */
[----:B------:R-:W2:Y:S01]  /*d7b0*/  LDL.LU R11, [R1+0x2a0] ;  /* 0x0002a000010b7983 */ /* 0x000ea20000300800 */
[----:B0-----:R-:W-:-:S03]  /*d7c0*/  IMAD.MOV.U32 R28, RZ, RZ, R8 ;  /* 0x000000ffff1c7224 */ /* 0x001fc600078e0008 */
[----:B------:R-:W2:Y:S04]  /*d7d0*/  LDL.LU R26, [R1+0x2d4] ;  /* 0x0002d400011a7983 */ /* 0x000ea80000300800 */
[----:B------:R-:W2:Y:S04]  /*d7e0*/  LDL.LU R27, [R1+0x2d0] ;  /* 0x0002d000011b7983 */ /* 0x000ea80000300800 */
[----:B------:R-:W2:Y:S04]  /*d7f0*/  LDL.LU R20, [R1+0x2e4] ;  /* 0x0002e40001147983 */ /* 0x000ea80000300800 */
[----:B------:R-:W2:Y:S04]  /*d800*/  LDL.LU R21, [R1+0x2e0] ;  /* 0x0002e00001157983 */ /* 0x000ea80000300800 */
[----:B------:R-:W2:Y:S04]  /*d810*/  LDL.LU R8, [R1+0x2f4] ;  /* 0x0002f40001087983 */ /* 0x000ea80000300800 */
[----:B------:R-:W2:Y:S04]  /*d820*/  LDL.LU R9, [R1+0x2f0] ;  /* 0x0002f00001097983 */ /* 0x000ea80000300800 */
[----:B------:R0:W-:Y:S04]  /*d830*/  STL [R1+0x440], R14 ;  /* 0x0004400e01007387 */ /* 0x0001e80000100800 */
[----:B0-----:R-:W2:Y:S04]  /*d840*/  LDL.LU R14, [R1+0x1f4] ;  /* 0x0001f400010e7983 */ /* 0x001ea80000300800 */
[----:B------:R0:W-:Y:S01]  /*d850*/  STL [R1+0x43c], R15 ;  /* 0x00043c0f01007387 */ /* 0x0001e20000100800 */
[----:B------:R-:W-:-:S03]  /*d860*/  F2FP.BF16.PACK_AB R0, R28, R0 ;  /* 0x000000001c00723e */ /* 0x000fc600000010ff */
[----:B0-----:R-:W2:Y:S04]  /*d870*/  LDL.LU R15, [R1+0x1d0] ;  /* 0x0001d000010f7983 */ /* 0x001ea80000300800 */
[----:B------:R0:W-:Y:S04]  /*d880*/  STL [R1+0x438], R18 ;  /* 0x0004381201007387 */ /* 0x0001e80000100800 */
        /* <DEDUP_REMOVED lines=11> */
[----:B------:R-:W2:Y:S04]  /*d940*/  LDL.LU R28, [R1+0x4e4] ;  /* 0x0004e400011c7983 */ /* 0x000ea80000300800 */
[----:B------:R0:W-:Y:S04]  /*d950*/  STL [R1+0x9c], R0 ;  /* 0x00009c0001007387 */ /* 0x0001e80000100800 */
[----:B0-----:R-:W2:Y:S02]  /*d960*/  LDL.LU R0, [R1+0x4e0] ;  /* 0x0004e00001007983 */ /* 0x001ea40000300800 */
[----:B--2---:R-:W-:-:S02]  /*d970*/  F2FP.BF16.PACK_AB R0, R28, R0 ;  /* 0x000000001c00723e */ /* 0x004fc400000010ff */
        /* <DEDUP_REMOVED lines=65> */
[----:B------:R0:W-:Y:S01]  /*dd90*/  STL [R1+0x58], R17 ;  /* 0x0000581101007387 */ /* 0x0001e20000100800 */
[----:B---3--:R-:W-:Y:S02]  /*dda0*/  F2FP.BF16.PACK_AB R4, R4, R2 ;  /* 0x000000020404723e */ /* 0x008fe400000010ff */
[----:B0-----:R-:W-:Y:S02]  /*ddb0*/  F2FP.BF16.PACK_AB R17, R16, R13 ;  /* 0x0000000d1011723e */ /* 0x001fe400000010ff */
[----:B------:R-:W-:Y:S02]  /*ddc0*/  F2FP.BF16.PACK_AB R16, R12, R19 ;  /* 0x000000130c10723e */ /* 0x000fe400000010ff */
[----:B------:R-:W-:Y:S01]  /*ddd0*/  F2FP.BF16.PACK_AB R13, R18, R15 ;  /* 0x0000000f120d723e */ /* 0x000fe200000010ff */
[----:B------:R-:W-:Y:S01]  /*dde0*/  STL [R1+0x54], R17 ;  /* 0x0000541101007387 */ /* 0x000fe20000100800 */
[----:B----4-:R-:W-:-:S03]  /*ddf0*/  F2FP.BF16.PACK_AB R2, R25, R23 ;  /* 0x000000171902723e */ /* 0x010fc600000010ff */
[----:B------:R-:W-:Y:S04]  /*de00*/  STL [R1+0x50], R16 ;  /* 0x0000501001007387 */ /* 0x000fe80000100800 */
[----:B------:R-:W-:Y:S01]  /*de10*/  STL [R1+0x4c], R13 ;  /* 0x00004c0d01007387 */ /* 0x000fe20000100800 */
[----:B------:R-:W-:Y:S02]  /*de20*/  F2FP.BF16.PACK_AB R3, R3, R5 ;  /* 0x000000050303723e */ /* 0x000fe400000010ff */
[----:B--2---:R-:W-:Y:S02]  /*de30*/  F2FP.BF16.PACK_AB R12, R14, R0 ;  /* 0x000000000e0c723e */ /* 0x004fe400000010ff */
[----:B------:R-:W-:-:S03]  /*de40*/  F2FP.BF16.PACK_AB R0, R28, R29 ;  /* 0x0000001d1c00723e */ /* 0x000fc600000010ff */
[----:B------:R-:W-:Y:S04]  /*de50*/  STL [R1+0x48], R12 ;  /* 0x0000480c01007387 */ /* 0x000fe80000100800 */
[----:B------:R0:W-:Y:S04]  /*de60*/  STL [R1+0x44], R0 ;  /* 0x0000440001007387 */ /* 0x0001e80000100800 */
[----:B------:R-:W-:Y:S01]  /*de70*/  STL [R1+0x40], R4 ;  /* 0x0000400401007387 */ /* 0x000fe20000100800 */
[----:B0-----:R-:W-:-:S03]  /*de80*/  F2FP.BF16.PACK_AB R0, R24, R22 ;  /* 0x000000161800723e */ /* 0x001fc600000010ff */
[----:B------:R0:W-:Y:S04]  /*de90*/  STL [R1+0x3c], R2 ;  /* 0x00003c0201007387 */ /* 0x0001e80000100800 */
[----:B------:R1:W-:Y:S04]  /*dea0*/  STL [R1+0x38], R0 ;  /* 0x0000380001007387 */ /* 0x0003e80000100800 */
[----:B------:R2:W-:Y:S01]  /*deb0*/  STL [R1+0x34], R3 ;  /* 0x0000340301007387 */ /* 0x0005e20000100800 */
[----:B0-----:R-:W-:Y:S02]  /*dec0*/  F2FP.BF16.PACK_AB R2, R6, R7 ;  /* 0x000000070602723e */ /* 0x001fe400000010ff */
[----:B-1----:R-:W-:-:S03]  /*ded0*/  F2FP.BF16.PACK_AB R0, R10, R11 ;  /* 0x0000000b0a00723e */ /* 0x002fc600000010ff */
[----:B------:R0:W-:Y:S01]  /*dee0*/  STL [R1+0x30], R2 ;  /* 0x0000300201007387 */ /* 0x0001e20000100800 */
[----:B--2---:R-:W-:-:S03]  /*def0*/  F2FP.BF16.PACK_AB R3, R26, R27 ;  /* 0x0000001b1a03723e */ /* 0x004fc600000010ff */
[----:B------:R1:W-:Y:S04]  /*df00*/  STL [R1+0x2c], R0 ;  /* 0x00002c0001007387 */ /* 0x0003e80000100800 */
[----:B------:R-:W-:Y:S04]  /*df10*/  STL [R1+0x28], R3 ;  /* 0x0000280301007387 */ /* 0x000fe80000100800 */
[----:B------:R-:W2:Y:S01]  /*df20*/  LDL.LU R14, [R1+0x31c] ;  /* 0x00031c00010e7983 */ /* 0x000ea20000300800 */
[----:B0-----:R-:W-:Y:S02]  /*df30*/  F2FP.BF16.PACK_AB R2, R20, R21 ;  /* 0x000000151402723e */ /* 0x001fe400000010ff */
[----:B-1----:R-:W-:-:S03]  /*df40*/  F2FP.BF16.PACK_AB R0, R8, R9 ;  /* 0x000000090800723e */ /* 0x002fc600000010ff */
[----:B------:R-:W-:Y:S04]  /*df50*/  STL [R1+0x24], R2 ;  /* 0x0000240201007387 */ /* 0x000fe80000100800 */
[----:B--2---:R0:W-:Y:S04]  /*df60*/  STL [R1+0x444], R14 ;  /* 0x0004440e01007387 */ /* 0x0041e80000100800 */
[----:B------:R-:W-:Y:S04]  /*df70*/  STL [R1+0x20], R0 ;  /* 0x0000200001007387 */ /* 0x000fe80000100800 */
[----:B0-----:R-:W2:Y:S04]  /*df80*/  LDL.LU R14, [R1+0x2b8] ;  /* 0x0002b800010e7983 */ /* 0x001ea80000300800 */
[----:B--2---:R0:W-:Y:S04]  /*df90*/  STL [R1+0x44c], R14 ;  /* 0x00044c0e01007387 */ /* 0x0041e80000100800 */
[----:B0-----:R-:W2:Y:S04]  /*dfa0*/  LDL.LU R14, [R1+0x278] ;  /* 0x00027800010e7983 */ /* 0x001ea80000300800 */
[----:B--2---:R0:W-:Y:S04]  /*dfb0*/  STL [R1+0x454], R14 ;  /* 0x0004540e01007387 */ /* 0x0041e80000100800 */
[----:B0-----:R-:W2:Y:S04]  /*dfc0*/  LDL.LU R14, [R1+0x268] ;  /* 0x00026800010e7983 */ /* 0x001ea80000300800 */
[----:B------:R-:W3:Y:S04]  /*dfd0*/  LDL.LU R15, [R1+0x318] ;  /* 0x00031800010f7983 */ /* 0x000ee80000300800 */
[----:B---3--:R0:W-:Y:S04]  /*dfe0*/  STL [R1+0x448], R15 ;  /* 0x0004480f01007387 */ /* 0x0081e80000100800 */
[----:B0-----:R-:W3:Y:S04]  /*dff0*/  LDL.LU R15, [R1+0x2bc] ;  /* 0x0002bc00010f7983 */ /* 0x001ee80000300800 */
[----:B---3--:R0:W-:Y:S04]  /*e000*/  STL [R1+0x450], R15 ;  /* 0x0004500f01007387 */ /* 0x0081e80000100800 */
[----:B0-----:R-:W3:Y:S04]  /*e010*/  LDL.LU R15, [R1+0x27c] ;  /* 0x00027c00010f7983 */ /* 0x001ee80000300800 */
[----:B---3--:R0:W-:Y:S04]  /*e020*/  STL [R1+0x458], R15 ;  /* 0x0004580f01007387 */ /* 0x0081e80000100800 */
[----:B0-----:R-:W2:Y:S04]  /*e030*/  LDL.LU R15, [R1+0x26c] ;  /* 0x00026c00010f7983 */ /* 0x001ea80000300800 */
        /* <DEDUP_REMOVED lines=11> */
[----:B--2---:R0:W-:Y:S04]  /*e0f0*/  STL [R1+0x41c], R7 ;  /* 0x00041c0701007387 */ /* 0x0041e80000100800 */
[----:B0-----:R-:W2:Y:S04]  /*e100*/  LDL.LU R7, [R1+0x1c4] ;  /* 0x0001c40001077983 */ /* 0x001ea80000300800 */
[----:B--2---:R0:W-:Y:S04]  /*e110*/  STL [R1+0x420], R7 ;  /* 0x0004200701007387 */ /* 0x0041e80000100800 */
[----:B0-----:R-:W2:Y:S04]  /*e120*/  LDL.LU R7, [R1+0x1b4] ;  /* 0x0001b40001077983 */ /* 0x001ea80000300800 */
[----:B------:R-:W2:Y:S04]  /*e130*/  LDL.LU R6, [R1+0x248] ;  /* 0x0002480001067983 */ /* 0x000ea80000300800 */
        /* <DEDUP_REMOVED lines=23> */
[----:B--2---:R0:W-:Y:S04]  /*e2b0*/  STL [R1+0x3f4], R0 ;  /* 0x0003f40001007387 */ /* 0x0041e80000100800 */
[----:B0-----:R-:W2:Y:S04]  /*e2c0*/  LDL.LU R0, [R1+0x34c] ;  /* 0x00034c0001007983 */ /* 0x001ea80000300800 */
[----:B--2---:R0:W-:Y:S04]  /*e2d0*/  STL [R1+0x3f8], R0 ;  /* 0x0003f80001007387 */ /* 0x0041e80000100800 */
[----:B0-----:R-:W2:Y:S01]  /*e2e0*/  LDL.LU R0, [R1+0x30c] ;  /* 0x00030c0001007983 */ /* 0x001ea20000300800 */
[----:B------:R-:W-:-:S03]  /*e2f0*/  F2FP.BF16.PACK_AB R14, R15, R14 ;  /* 0x0000000e0f0e723e */ /* 0x000fc600000010ff */
[----:B--2---:R0:W-:Y:S04]  /*e300*/  STL [R1+0x3fc], R0 ;  /* 0x0003fc0001007387 */ /* 0x0041e80000100800 */
[----:B0-----:R-:W2:Y:S04]  /*e310*/  LDL.LU R0, [R1+0x294] ;  /* 0x0002940001007983 */ /* 0x001ea80000300800 */
        /* <DEDUP_REMOVED lines=18> */
[----:B0-----:R-:W2:Y:S01]  /*e440*/  LDL.LU R14, [R1+0x444] ;  /* 0x00044400010e7983 */ /* 0x001ea20000300800 */
[----:B---3--:R-:W-:Y:S02]  /*e450*/  F2FP.BF16.PACK_AB R19, R18, R19 ;  /* 0x000000131213723e */ /* 0x008fe400000010ff */
[----:B----4-:R-:W-:-:S02]  /*e460*/  F2FP.BF16.PACK_AB R13, R12, R13 ;  /* 0x0000000d0c0d723e */ /* 0x010fc400000010ff */
[----:B--2---:R-:W-:Y:S02]  /*e470*/  F2FP.BF16.PACK_AB R15, R14, R15 ;  /* 0x0000000f0e0f723e */ /* 0x004fe400000010ff */
[----:B------:R-:W2:Y:S04]  /*e480*/  LDL.LU R14, [R1+0x440] ;  /* 0x00044000010e7983 */ /* 0x000ea80000300800 */
[----:B------:R0:W-:Y:S04]  /*e490*/  STL [R1+0x10], R15 ;  /* 0x0000100f01007387 */ /* 0x0001e80000100800 */
[----:B0-----:R-:W2:Y:S04]  /*e4a0*/  LDL.LU R15, [R1+0x43c] ;  /* 0x00043c00010f7983 */ /* 0x001ea80000300800 */
[----:B------:R-:W3:Y:S04]  /*e4b0*/  LDL.LU R18, [R1+0x438] ;  /* 0x0004380001127983 */ /* 0x000ee80000300800 */
[----:B------:R0:W-:Y:S04]  /*e4c0*/  STL [R1+0xc], R19 ;  /* 0x00000c1301007387 */ /* 0x0001e80000100800 */
[----:B0-----:R-:W3:Y:S01]  /*e4d0*/  LDL.LU R19, [R1+0x434] ;  /* 0x0004340001137983 */ /* 0x001ee20000300800 */
[----:B------:R-:W-:-:S03]  /*e4e0*/  F2FP.BF16.PACK_AB R17, R16, R17 ;  /* 0x000000111011723e */ /* 0x000fc600000010ff */
[----:B------:R-:W4:Y:S01]  /*e4f0*/  LDL.LU R12, [R1+0x430] ;  /* 0x00043000010c7983 */ /* 0x000f220000300800 */
[----:B------:R-:W-:-:S03]  /*e500*/  F2FP.BF16.PACK_AB R26, R26, R27 ;  /* 0x0000001b1a1a723e */ /* 0x000fc600000010ff */
[----:B------:R0:W-:Y:S04]  /*e510*/  STL [R1+0x8], R13 ;  /* 0x0000080d01007387 */ /* 0x0001e80000100800 */
[----:B0-----:R-:W4:Y:S04]  /*e520*/  LDL.LU R13, [R1+0x42c] ;  /* 0x00042c00010d7983 */ /* 0x001f280000300800 */
[----:B------:R-:W4:Y:S04]  /*e530*/  LDL.LU R16, [R1+0x428] ;  /* 0x0004280001107983 */ /* 0x000f280000300800 */
[----:B------:R0:W-:Y:S04]  /*e540*/  STL [R1+0x4], R17 ;  /* 0x0000041101007387 */ /* 0x0001e80000100800 */
[----:B0-----:R-:W4:Y:S01]  /*e550*/  LDL.LU R17, [R1+0x424] ;  /* 0x0004240001117983 */ /* 0x001f220000300800 */
[----:B--2---:R-:W-:-:S03]  /*e560*/  F2FP.BF16.PACK_AB R27, R15, R14 ;  /* 0x0000000e0f1b723e */ /* 0x004fc600000010ff */
[----:B------:R-:W2:Y:S04]  /*e570*/  LDL.LU R15, [R1+0x308] ;  /* 0x00030800010f7983 */ /* 0x000ea80000300800 */
[----:B------:R3:W-:Y:S04]  /*e580*/  STL [R1], R26 ;  /* 0x0000001a01007387 */ /* 0x0007e80000100800 */
[----:B------:R-:W2:Y:S01]  /*e590*/  LDL.LU R14, [R1+0x348] ;  /* 0x00034800010e7983 */ /* 0x000ea20000300800 */
[----:B---3--:R-:W-:-:S03]  /*e5a0*/  F2FP.BF16.PACK_AB R26, R19, R18 ;  /* 0x00000012131a723e */ /* 0x008fc600000010ff */
[----:B------:R-:W3:Y:S04]  /*e5b0*/  LDL.LU R18, [R1+0x1bc] ;  /* 0x0001bc0001127983 */ /* 0x000ee80000300800 */
[----:B------:R-:W2:Y:S01]  /*e5c0*/  LDL.LU R19, [R1+0x1cc] ;  /* 0x0001cc0001137983 */ /* 0x000ea20000300800 */
[----:B---3--:R-:W-:Y:S02]  /*e5d0*/  F2FP.BF16.PACK_AB R25, R18, R25 ;  /* 0x000000191219723e */ /* 0x008fe400000010ff */
[----:B--2---:R-:W-:Y:S02]  /*e5e0*/  F2FP.BF16.PACK_AB R24, R19, R24 ;  /* 0x000000181318723e */ /* 0x004fe400000010ff */
[----:B----4-:R-:W-:Y:S02]  /*e5f0*/  F2FP.BF16.PACK_AB R19, R13, R12 ;  /* 0x0000000c0d13723e */ /* 0x010fe400000010ff */
[----:B------:R-:W2:Y:S01]  /*e600*/  LDL.LU R13, [R1+0x358] ;  /* 0x00035800010d7983 */ /* 0x000ea20000300800 */
[----:B------:R-:W-:-:S03]  /*e610*/  F2FP.BF16.PACK_AB R18, R17, R16 ;  /* 0x000000101112723e */ /* 0x000fc600000010ff */
[----:B------:R-:W3:Y:S04]  /*e620*/  LDL.LU R12, [R1+0x36c] ;  /* 0x00036c00010c7983 */ /* 0x000ee80000300800 */
[----:B------:R-:W4:Y:S04]  /*e630*/  LDL.LU R17, [R1+0x1b0] ;  /* 0x0001b00001117983 */ /* 0x000f280000300800 */
[----:B------:R-:W2:Y:S01]  /*e640*/  LDL.LU R16, [R1+0x1c0] ;  /* 0x0001c00001107983 */ /* 0x000ea20000300800 */
[----:B----4-:R-:W-:-:S03]  /*e650*/  F2FP.BF16.PACK_AB R17, R7, R17 ;  /* 0x000000110711723e */ /* 0x010fc600000010ff */
[----:B------:R-:W2:Y:S02]  /*e660*/  LDL.LU R7, [R1+0x420] ;  /* 0x0004200001077983 */ /* 0x000ea40000300800 */
[----:B--2---:R-:W-:Y:S02]  /*e670*/  F2FP.BF16.PACK_AB R16, R7, R16 ;  /* 0x000000100710723e */ /* 0x004fe400000010ff */
[----:B------:R-:W2:Y:S02]  /*e680*/  LDL.LU R7, [R1+0x41c] ;  /* 0x00041c0001077983 */ /* 0x000ea40000300800 */
[----:B--2---:R-:W-:Y:S02]  /*e690*/  F2FP.BF16.PACK_AB R7, R6, R7 ;  /* 0x000000070607723e */ /* 0x004fe400000010ff */
[----:B------:R-:W2:Y:S02]  /*e6a0*/  LDL.LU R6, [R1+0x418] ;  /* 0x0004180001067983 */ /* 0x000ea40000300800 */
[----:B--2---:R-:W-:-:S02]  /*e6b0*/  F2FP.BF16.PACK_AB R6, R5, R6 ;  /* 0x000000060506723e */ /* 0x004fc400000010ff */
        /* <DEDUP_REMOVED lines=18> */
[----:B------:R-:W3:Y:S01]  /*e7e0*/  LDL.LU R0, [R1+0x3f0] ;  /* 0x0003f00001007983 */ /* 0x000ee20000300800 */
[----:B------:R-:W-:Y:S02]  /*e7f0*/  F2FP.BF16.PACK_AB R23, R28, R23 ;  /* 0x000000171c17723e */ /* 0x000fe400000010ff */
[----:B------:R-:W-:Y:S02]  /*e800*/  F2FP.BF16.PACK_AB R22, R29, R22 ;  /* 0x000000161d16723e */ /* 0x000fe400000010ff */
[----:B------:R-:W-:Y:S02]  /*e810*/  F2FP.BF16.PACK_AB R21, R2, R21 ;  /* 0x000000150215723e */ /* 0x000fe400000010ff */
[----:B------:R-:W-:Y:S02]  /*e820*/  F2FP.BF16.PACK_AB R20, R3, R20 ;  /* 0x000000140314723e */ /* 0x000fe400000010ff */
[----:B---3--:R-:W-:Y:S02]  /*e830*/  F2FP.BF16.PACK_AB R12, R12, R0 ;  /* 0x000000000c0c723e */ /* 0x008fe400000010ff */
.L_x_1:
[----:B------:R-:W2:Y:S04]  /*e840*/  LDL.LU R2, [R1+0x3ec] ;  /* 0x0003ec0001027983 */ /* 0x000ea80000300800 */
[----:B0-----:R-:W0:Y:S02]  /*e850*/  S2R R29, SR_TID.X ;  /* 0x00000000001d7919 */ /* 0x001e240000002100 */
[----:B01----:R-:W-:-:S02]  /*e860*/  IMAD.SHL.U32 R0, R29, 0x800, RZ ;  /* 0x000008001d007824 */ /* 0x003fc400078e00ff */
[C---:B------:R-:W-:Y:S02]  /*e870*/  IMAD.SHL.U32 R28, R29.reuse, 0x4, RZ ;  /* 0x000000041d1c7824 */ /* 0x040fe400078e00ff */
[----:B------:R-:W-:Y:S01]  /*e880*/  IMAD.SHL.U32 R3, R29, 0x100, RZ ;  /* 0x000001001d037824 */ /* 0x000fe200078e00ff */
[----:B------:R-:W-:-:S04]  /*e890*/  LOP3.LUT R0, R0, 0xc000, RZ, 0xc0, !PT ;  /* 0x0000c00000007812 */ /* 0x000fc800078ec0ff */
[----:B------:R-:W-:Y:S01]  /*e8a0*/  LOP3.LUT R3, R3, 0x2000, RZ, 0xc0, !PT ;  /* 0x0000200003037812 */ /* 0x000fe200078ec0ff */
[----:B------:R-:W-:Y:S01]  /*e8b0*/  BAR.SYNC.DEFER_BLOCKING 0x0 ;  /* 0x0000000000007b1d */ /* 0x000fe20000010000 */
[----:B--2---:R-:W-:Y:S01]  /*e8c0*/  LOP3.LUT R0, R0, 0x60, R2, 0xf8, !PT ;  /* 0x0000006000007812 */ /* 0x004fe200078ef802 */
[----:B------:R-:W-:-:S03]  /*e8d0*/  IMAD.SHL.U32 R2, R29, 0x2000, RZ ;  /* 0x000020001d027824 */ /* 0x000fc600078e00ff */
[----:B------:R-:W-:Y:S02]  /*e8e0*/  LOP3.LUT R0, R0, 0x770, R28, 0x78, !PT ;  /* 0x0000077000007812 */ /* 0x000fe400078e781c */
[----:B------:R-:W2:Y:S01]  /*e8f0*/  LDL.LU R28, [R1+0x3e8] ;  /* 0x0003e800011c7983 */ /* 0x000ea20000300800 */
[----:B------:R-:W-:Y:S02]  /*e900*/  LOP3.LUT R29, R29, 0x1ff, RZ, 0xc0, !PT ;  /* 0x000001ff1d1d7812 */ /* 0x000fe400078ec0ff */
[----:B------:R-:W-:Y:S01]  /*e910*/  IMAD.IADD R3, R3, 0x1, R0 ;  /* 0x0000000103037824 */ /* 0x000fe200078e0200 */
[----:B------:R-:W-:-:S04]  /*e920*/  LOP3.LUT R2, R2, 0xc000, RZ, 0xc0, !PT ;  /* 0x0000c00002027812 */ /* 0x000fc800078ec0ff */
[----:B------:R0:W-:Y:S01]  /*e930*/  STS.128 [R3], R20 ;  /* 0x0000001403007388 */ /* 0x0001e20000000c00 */
[----:B------:R-:W-:-:S03]  /*e940*/  IMAD R29, R29, 0x10, R2 ;  /* 0x000000101d1d7824 */ /* 0x000fc600078e0202 */
[----:B------:R1:W-:Y:S04]  /*e950*/  STS.128 [R3+0x80], R12 ;  /* 0x0000800c03007388 */ /* 0x0003e80000000c00 */
[----:B------:R3:W-:Y:S04]  /*e960*/  STS.128 [R3+0x800], R8 ;  /* 0x0008000803007388 */ /* 0x0007e80000000c00 */
[----:B0-----:R-:W4:Y:S04]  /*e970*/  LDL R23, [R1+0x378] ;  /* 0x0003780001177983 */ /* 0x001f280000100800 */
[----:B-1----:R-:W5:Y:S04]  /*e980*/  LDL.LU R12, [R1+0x10] ;  /* 0x00001000010c7983 */ /* 0x002f680000300800 */
[----:B------:R-:W5:Y:S04]  /*e990*/  LDL.LU R13, [R1+0x14] ;  /* 0x00001400010d7983 */ /* 0x000f680000300800 */
[----:B------:R-:W5:Y:S04]  /*e9a0*/  LDL.LU R14, [R1+0x18] ;  /* 0x00001800010e7983 */ /* 0x000f680000300800 */
[----:B------:R-:W5:Y:S04]  /*e9b0*/  LDL.LU R15, [R1+0x1c] ;  /* 0x00001c00010f7983 */ /* 0x000f680000300800 */
[----:B---3--:R-:W3:Y:S04]  /*e9c0*/  LDL.LU R8, [R1] ;  /* 0x0000000001087983 */ /* 0x008ee80000300800 */
[----:B------:R-:W3:Y:S04]  /*e9d0*/  LDL.LU R9, [R1+0x4] ;  /* 0x0000040001097983 */ /* 0x000ee80000300800 */
[----:B------:R-:W3:Y:S04]  /*e9e0*/  LDL.LU R10, [R1+0x8] ;  /* 0x00000800010a7983 */ /* 0x000ee80000300800 */
[----:B------:R-:W3:Y:S04]  /*e9f0*/  LDL.LU R11, [R1+0xc] ;  /* 0x00000c00010b7983 */ /* 0x000ee80000300800 */
[----:B------:R-:W-:Y:S04]  /*ea00*/  STS.128 [R3+0x880], R4 ;  /* 0x0008800403007388 */ /* 0x000fe80000000c00 */
[----:B------:R0:W-:Y:S04]  /*ea10*/  STS.128 [R3+0x1000], R16 ;  /* 0x0010001003007388 */ /* 0x0001e80000000c00 */
[----:B------:R-:W-:Y:S01]  /*ea20*/  STS.128 [R3+0x1080], R24 ;  /* 0x0010801803007388 */ /* 0x000fe20000000c00 */
[----:B0-----:R-:W-:-:S02]  /*ea30*/  LOP3.LUT R16, R29, 0x40, RZ, 0x3c, !PT ;  /* 0x000000401d107812 */ /* 0x001fc400078e3cff */
[----:B--2---:R-:W-:Y:S02]  /*ea40*/  ISETP.GE.AND P0, PT, R28, c[0x0][0x178], PT ;  /* 0x00005e001c007a0c */ /* 0x004fe40003f06270 */
[C---:B----4-:R-:W-:Y:S02]  /*ea50*/  IADD3 R0, R23.reuse, 0x1, RZ ;  /* 0x0000000117007810 */ /* 0x050fe40007ffe0ff */
[C---:B------:R-:W-:Y:S02]  /*ea60*/  IADD3 R2, R23.reuse, 0x2, RZ ;  /* 0x0000000217027810 */ /* 0x040fe40007ffe0ff */
[C---:B------:R-:W-:Y:S02]  /*ea70*/  IADD3 R4, R23.reuse, 0x3, RZ ;  /* 0x0000000317047810 */ /* 0x040fe40007ffe0ff */
[----:B------:R-:W-:Y:S02]  /*ea80*/  IADD3 R5, R23, 0x4, RZ ;  /* 0x0000000417057810 */ /* 0x000fe40007ffe0ff */
[----:B------:R-:W-:-:S02]  /*ea90*/  ISETP.LT.AND P4, PT, R4, c[0x0][0x17c], !P0 ;  /* 0x00005f0004007a0c */ /* 0x000fc40004781270 */
[----:B------:R-:W-:Y:S02]  /*eaa0*/  ISETP.LT.AND P3, PT, R5, c[0x0][0x17c], !P0 ;  /* 0x00005f0005007a0c */ /* 0x000fe40004761270 */
[----:B------:R-:W-:Y:S02]  /*eab0*/  ISETP.LT.AND P1, PT, R0, c[0x0][0x17c], !P0 ;  /* 0x00005f0000007a0c */ /* 0x000fe40004721270 */
[C---:B------:R-:W-:Y:S01]  /*eac0*/  LOP3.LUT R0, R29.reuse, 0x60, RZ, 0x3c, !PT ;  /* 0x000000601d007812 */ /* 0x040fe200078e3cff */
[----:B-----5:R-:W-:Y:S01]  /*ead0*/  STS.128 [R3+0x1880], R12 ;  /* 0x0018800c03007388 */ /* 0x020fe20000000c00 */
[----:B------:R-:W-:Y:S01]  /*eae0*/  ISETP.LT.AND P5, PT, R2, c[0x0][0x17c], !P0 ;  /* 0x00005f0002007a0c */ /* 0x000fe200047a1270 */
[----:B------:R-:W-:Y:S02]  /*eaf0*/  IMAD R2, R28, c[0x0][0x194], RZ ;  /* 0x000065001c027a24 */ /* 0x000fe400078e02ff */
[----:B---3--:R0:W-:Y:S04]  /*eb00*/  STS.128 [R3+0x1800], R8 ;  /* 0x0018000803007388 */ /* 0x0081e80000000c00 */
[----:B------:R-:W-:Y:S01]  /*eb10*/  BAR.SYNC.DEFER_BLOCKING 0x0 ;  /* 0x0000000000007b1d */ /* 0x000fe20000010000 */
[----:B0-----:R-:W-:-:S05]  /*eb20*/  LOP3.LUT R8, R29, 0x20, RZ, 0x3c, !PT ;  /* 0x000000201d087812 */ /* 0x001fca00078e3cff */
[----:B------:R-:W0:Y:S04]  /*eb30*/  LDS.128 R24, [R29] ;  /* 0x000000001d187984 */ /* 0x000e280000000c00 */
[----:B------:R-:W1:Y:S04]  /*eb40*/  LDS.128 R20, [R29+0x2000] ;  /* 0x002000001d147984 */ /* 0x000e680000000c00 */
[----:B------:R-:W2:Y:S04]  /*eb50*/  LDS.128 R4, [R8] ;  /* 0x0000000008047984 */ /* 0x000ea80000000c00 */
[----:B------:R-:W3:Y:S04]  /*eb60*/  LDS.128 R8, [R8+0x2000] ;  /* 0x0020000008087984 */ /* 0x000ee80000000c00 */
[----:B------:R-:W-:Y:S04]  /*eb70*/  LDS.128 R12, [R16] ;  /* 0x00000000100c7984 */ /* 0x000fe80000000c00 */
[----:B0-----:R-:W-:Y:S04]  /*eb80*/  STL [R1+0x430], R25 ;  /* 0x0004301901007387 */ /* 0x001fe80000100800 */
[----:B------:R-:W-:Y:S04]  /*eb90*/  STL [R1+0x414], R26 ;  /* 0x0004141a01007387 */ /* 0x000fe80000100800 */
[----:B------:R-:W-:Y:S04]  /*eba0*/  STL [R1+0x40c], R27 ;  /* 0x00040c1b01007387 */ /* 0x000fe80000100800 */
[----:B-1----:R-:W-:Y:S04]  /*ebb0*/  STL [R1+0x434], R20 ;  /* 0x0004341401007387 */ /* 0x002fe80000100800 */
[----:B------:R0:W-:Y:S04]  /*ebc0*/  STL [R1+0x418], R21 ;  /* 0x0004181501007387 */ /* 0x0001e80000100800 */
[----:B0-----:R-:W4:Y:S04]  /*ebd0*/  LDL R21, [R1+0x378] ;  /* 0x0003780001157983 */ /* 0x001f280000100800 */
[----:B------:R-:W-:Y:S04]  /*ebe0*/  STL [R1+0x410], R22 ;  /* 0x0004101601007387 */ /* 0x000fe80000100800 */
[----:B------:R-:W-:Y:S04]  /*ebf0*/  STL [R1+0x408], R23 ;  /* 0x0004081701007387 */ /* 0x000fe80000100800 */
[----:B--2---:R-:W-:Y:S04]  /*ec00*/  STL [R1+0x438], R5 ;  /* 0x0004380501007387 */ /* 0x004fe80000100800 */
[----:B------:R-:W-:Y:S04]  /*ec10*/  STL.64 [R1+0x440], R4 ;  /* 0x0004400401007387 */ /* 0x000fe80000100a00 */
[----:B------:R-:W-:Y:S04]  /*ec20*/  STL.64 [R1+0x420], R6 ;  /* 0x0004200601007387 */ /* 0x000fe80000100a00 */
[----:B---3--:R-:W-:Y:S04]  /*ec30*/  STL.64 [R1+0x428], R10 ;  /* 0x0004280a01007387 */ /* 0x008fe80000100a00 */
        /* <DEDUP_REMOVED lines=48> */
[----:B--2---:R-:W-:Y:S04]  /*ef40*/  STL.64 [R1+0x4c0], R8 ;  /* 0x0004c00801007387 */ /* 0x004fe80000100a00 */
[----:B------:R-:W0:Y:S04]  /*ef50*/  LDS.128 R8, [R16+0x2000] ;  /* 0x0020000010087984 */ /* 0x000e280000000c00 */
[----:B------:R-:W-:Y:S01]  /*ef60*/  LDS.128 R16, [R0] ;  /* 0x0000000000107984 */ /* 0x000fe20000000c00 */
[----:B0-----:R-:W-:-:S03]  /*ef70*/  IMAD.MOV.U32 R7, RZ, RZ, R8 ;  /* 0x000000ffff077224 */ /* 0x001fc600078e0008 */
[----:B------:R-:W-:Y:S01]  /*ef80*/  STL [R1+0x1c], R11 ;  /* 0x00001c0b01007387 */ /* 0x000fe20000100800 */
[----:B------:R-:W-:Y:S02]  /*ef90*/  IMAD.MOV.U32 R26, RZ, RZ, R9 ;  /* 0x000000ffff1a7224 */ /* 0x000fe400078e0009 */
[----:B------:R-:W-:Y:S02]  /*efa0*/  IMAD.MOV.U32 R27, RZ, RZ, R10 ;  /* 0x000000ffff1b7224 */ /* 0x000fe400078e000a */
[----:B------:R-:W0:Y:S04]  /*efb0*/  LDS.128 R8, [R0+0x2000] ;  /* 0x0020000000087984 */ /* 0x000e280000000c00 */
[----:B0-----:R0:W-:Y:S01]  /*efc0*/  STL [R1+0xac], R11 ;  /* 0x0000ac0b01007387 */ /* 0x0011e20000100800 */
[----:B------:R-:W-:-:S02]  /*efd0*/  IMAD.MOV.U32 R23, RZ, RZ, R10 ;  /* 0x000000ffff177224 */ /* 0x000fc400078e000a */
[----:B------:R-:W-:Y:S02]  /*efe0*/  IMAD.MOV.U32 R6, RZ, RZ, R8 ;  /* 0x000000ffff067224 */ /* 0x000fe400078e0008 */
[----:B------:R-:W-:Y:S01]  /*eff0*/  IMAD.MOV.U32 R22, RZ, RZ, R9 ;  /* 0x000000ffff167224 */ /* 0x000fe200078e0009 */
[----:B0-----:R-:W2:Y:S04]  /*f000*/  LDL.LU.64 R10, [R1+0x4c8] ;  /* 0x0004c800010a7983 */ /* 0x001ea80000300a00 */
[----:B------:R-:W2:Y:S04]  /*f010*/  LDL.LU.64 R8, [R1+0x4c0] ;  /* 0x0004c00001087983 */ /* 0x000ea80000300a00 */
[----:B------:R-:W-:Y:S06]  /*f020*/  BAR.SYNC.DEFER_BLOCKING 0x0 ;  /* 0x0000000000007b1d */ /* 0x000fec0000010000 */
[----:B--2---:R0:W-:Y:S04]  /*f030*/  STS.128 [R3], R8 ;  /* 0x0000000803007388 */ /* 0x0041e80000000c00 */
[----:B0-----:R-:W2:Y:S04]  /*f040*/  LDL.LU.64 R10, [R1+0x4b8] ;  /* 0x0004b800010a7983 */ /* 0x001ea80000300a00 */
[----:B------:R-:W2:Y:S04]  /*f050*/  LDL.LU.64 R8, [R1+0x4b0] ;  /* 0x0004b00001087983 */ /* 0x000ea80000300a00 */
[----:B--2---:R0:W-:Y:S04]  /*f060*/  STS.128 [R3+0x80], R8 ;  /* 0x0000800803007388 */ /* 0x0041e80000000c00 */
[----:B0-----:R-:W2:Y:S04]  /*f070*/  LDL.LU.64 R10, [R1+0x4a8] ;  /* 0x0004a800010a7983 */ /* 0x001ea80000300a00 */
[----:B------:R-:W2:Y:S01]  /*f080*/  LDL.LU.64 R8, [R1+0x4a0] ;  /* 0x0004a00001087983 */ /* 0x000ea20000300a00 */
[----:B----4-:R-:W-:Y:S01]  /*f090*/  IMAD R28, R21, c[0x0][0x198], RZ ;  /* 0x00006600151c7a24 */ /* 0x010fe200078e02ff */
[----:B------:R-:W-:-:S02]  /*f0a0*/  LEA R0, P6, R2, c[0x0][0x170], 0x1 ;  /* 0x00005c0002007a11 */ /* 0x000fc400078c08ff */
[----:B------:R-:W-:Y:S01]  /*f0b0*/  ISETP.LT.AND P2, PT, R21, c[0x0][0x17c], !P0 ;  /* 0x00005f0015007a0c */ /* 0x000fe20004741270 */
[----:B--2---:R0:W-:Y:S04]  /*f0c0*/  STS.128 [R3+0x800], R8 ;  /* 0x0008000803007388 */ /* 0x0041e80000000c00 */
[----:B0-----:R-:W2:Y:S04]  /*f0d0*/  LDL.LU.64 R10, [R1+0x498] ;  /* 0x00049800010a7983 */ /* 0x001ea80000300a00 */
[----:B------:R-:W2:Y:S04]  /*f0e0*/  LDL.LU.64 R8, [R1+0x490] ;  /* 0x0004900001087983 */ /* 0x000ea80000300a00 */
[----:B--2---:R0:W-:Y:S04]  /*f0f0*/  STS.128 [R3+0x880], R8 ;  /* 0x0008800803007388 */ /* 0x0041e80000000c00 */
[----:B0-----:R-:W2:Y:S04]  /*f100*/  LDL.LU.64 R10, [R1+0x488] ;  /* 0x00048800010a7983 */ /* 0x001ea80000300a00 */
[----:B------:R-:W2:Y:S01]  /*f110*/  LDL.LU.64 R8, [R1+0x480] ;  /* 0x0004800001087983 */ /* 0x000ea20000300a00 */
[----:B------:R-:W-:-:S02]  /*f120*/  LEA.HI.X.SX32 R2, R2, c[0x0][0x174], 0x1, P6 ;  /* 0x00005d0002027a11 */ /* 0x000fc400030f0eff */
[C---:B------:R-:W-:Y:S01]  /*f130*/  LEA R4, P6, R28.reuse, R0, 0x1 ;  /* 0x000000001c047211 */ /* 0x040fe200078c08ff */
[----:B--2---:R0:W-:Y:S04]  /*f140*/  STS.128 [R3+0x1000], R8 ;  /* 0x0010000803007388 */ /* 0x0041e80000000c00 */
[----:B0-----:R-:W2:Y:S04]  /*f150*/  LDL.LU.64 R10, [R1+0x478] ;  /* 0x00047800010a7983 */ /* 0x001ea80000300a00 */
[----:B------:R-:W2:Y:S04]  /*f160*/  LDL.LU.64 R8, [R1+0x470] ;  /* 0x0004700001087983 */ /* 0x000ea80000300a00 */
[----:B--2---:R0:W-:Y:S04]  /*f170*/  STS.128 [R3+0x1080], R8 ;  /* 0x0010800803007388 */ /* 0x0041e80000000c00 */
[----:B0-----:R-:W2:Y:S04]  /*f180*/  LDL.LU.64 R10, [R1+0x468] ;  /* 0x00046800010a7983 */ /* 0x001ea80000300a00 */
[----:B------:R-:W2:Y:S01]  /*f190*/  LDL.LU.64 R8, [R1+0x460] ;  /* 0x0004600001087983 */ /* 0x000ea20000300a00 */
[----:B------:R-:W-:-:S02]  /*f1a0*/  LEA.HI.X.SX32 R5, R28, R2, 0x1, P6 ;  /* 0x000000021c057211 */ /* 0x000fc400030f0eff */
[----:B------:R-:W-:Y:S01]  /*f1b0*/  IADD3 R29, R28, c[0x0][0x198], RZ ;  /* 0x000066001c1d7a10 */ /* 0x000fe20007ffe0ff */
[----:B--2---:R0:W-:Y:S04]  /*f1c0*/  STS.128 [R3+0x1800], R8 ;  /* 0x0018000803007388 */ /* 0x0041e80000000c00 */
[----:B0-----:R-:W2:Y:S04]  /*f1d0*/  LDL.LU.64 R10, [R1+0x458] ;  /* 0x00045800010a7983 */ /* 0x001ea80000300a00 */
[----:B------:R-:W2:Y:S04]  /*f1e0*/  LDL.LU.64 R8, [R1+0x450] ;  /* 0x0004500001087983 */ /* 0x000ea80000300a00 */
[----:B--2---:R0:W-:Y:S04]  /*f1f0*/  STS.128 [R3+0x1880], R8 ;  /* 0x0018800803007388 */ /* 0x0041e80000000c00 */
[----:B------:R-:W-:Y:S06]  /*f200*/  BAR.SYNC.DEFER_BLOCKING 0x0 ;  /* 0x0000000000007b1d */ /* 0x000fec0000010000 */
[----:B0-----:R-:W2:Y:S01]  /*f210*/  LDL.LU.64 R8, [R1+0x448] ;  /* 0x0004480001087983 */ /* 0x001ea20000300a00 */
[----:B------:R-:W-:-:S02]  /*f220*/  LEA R28, P6, R29, R0, 0x1 ;  /* 0x000000001d1c7211 */ /* 0x000fc400078c08ff */
[C---:B------:R-:W-:Y:S02]  /*f230*/  IADD3 R20, R21.reuse, 0x6, RZ ;  /* 0x0000000615147810 */ /* 0x040fe40007ffe0ff */
[----:B------:R-:W-:Y:S01]  /*f240*/  IADD3 R10, R21, 0x5, RZ ;  /* 0x00000005150a7810 */ /* 0x000fe20007ffe0ff */
[----:B------:R0:W-:Y:S04]  /*f250*/  @P2 STG.E.U16 [R4.64], R24 ;  /* 0x0000001804002986 */ /* 0x0001e8000c101504 */
[----:B0-----:R-:W3:Y:S01]  /*f260*/  LDL.LU.64 R4, [R1+0x440] ;  /* 0x0004400001047983 */ /* 0x001ee20000300a00 */
[C---:B------:R-:W-:Y:S02]  /*f270*/  IADD3 R3, R29.reuse, c[0x0][0x198], RZ ;  /* 0x000066001d037a10 */ /* 0x040fe40007ffe0ff */
[----:B------:R-:W-:-:S02]  /*f280*/  LEA.HI.X.SX32 R29, R29, R2, 0x1, P6 ;  /* 0x000000021d1d7211 */ /* 0x000fc400030f0eff */
[----:B------:R-:W-:Y:S02]  /*f290*/  ISETP.LT.AND P2, PT, R10, c[0x0][0x17c], !P0 ;  /* 0x00005f000a007a0c */ /* 0x000fe40004741270 */
[----:B------:R-:W-:-:S04]  /*f2a0*/  LEA R10, P6, R3, R0, 0x1 ;  /* 0x00000000030a7211 */ /* 0x000fc800078c08ff */
[C---:B------:R-:W-:Y:S02]  /*f2b0*/  LEA.HI.X.SX32 R11, R3.reuse, R2, 0x1, P6 ;  /* 0x00000002030b7211 */ /* 0x040fe400030f0eff */
[----:B---3--:R-:W-:Y:S02]  /*f2c0*/  PRMT R5, R24, 0x7632, R5 ;  /* 0x0000763218057816 */ /* 0x008fe40000000005 */
[----:B------:R-:W-:-:S03]  /*f2d0*/  IADD3 R24, R3, c[0x0][0x198], RZ ;  /* 0x0000660003187a10 */ /* 0x000fc60007ffe0ff */
[----:B------:R0:W-:Y:S01]  /*f2e0*/  @P1 STG.E.U16 [R28.64], R5 ;  /* 0x000000051c001986 */ /* 0x0001e2000c101504 */
[----:B------:R-:W-:-:S03]  /*f2f0*/  ISETP.LT.AND P1, PT, R20, c[0x0][0x17c], !P0 ;  /* 0x00005f0014007a0c */ /* 0x000fc60004721270 */
[----:B0-----:R-:W3:Y:S04]  /*f300*/  LDL.LU R5, [R1+0x438] ;  /* 0x0004380001057983 */ /* 0x001ee80000300800 */
[----:B------:R-:W4:Y:S01]  /*f310*/  LDL.LU R20, [R1+0x434] ;  /* 0x0004340001147983 */ /* 0x000f220000300800 */
[----:B------:R-:W-:Y:S02]  /*f320*/  IADD3 R29, R21, 0x7, RZ ;  /* 0x00000007151d7810 */ /* 0x000fe40007ffe0ff */
[C---:B------:R-:W-:Y:S01]  /*f330*/  LEA R28, P6, R24.reuse, R0, 0x1 ;  /* 0x00000000181c7211 */ /* 0x040fe200078c08ff */
[----:B------:R0:W-:Y:S01]  /*f340*/  @P5 STG.E.U16 [R10.64], R4 ;  /* 0x000000040a005986 */ /* 0x0001e2000c101504 */
[----:B------:R-:W-:Y:S02]  /*f350*/  ISETP.LT.AND P5, PT, R29, c[0x0][0x17c], !P0 ;  /* 0x00005f001d007a0c */ /* 0x000fe400047a1270 */
[----:B------:R-:W-:-:S02]  /*f360*/  LEA.HI.X.SX32 R29, R24, R2, 0x1, P6 ;  /* 0x00000002181d7211 */ /* 0x000fc400030f0eff */
[----:B------:R-:W-:Y:S02]  /*f370*/  PRMT R25, R4, 0x7632, R25 ;  /* 0x0000763204197816 */ /* 0x000fe40000000019 */
[----:B------:R-:W-:Y:S02]  /*f380*/  IADD3 R3, R24, c[0x0][0x198], RZ ;  /* 0x0000660018037a10 */ /* 0x000fe40007ffe0ff */
[----:B------:R-:W-:Y:S01]  /*f390*/  IADD3 R24, R21, 0x8, RZ ;  /* 0x0000000815187810 */ /* 0x000fe20007ffe0ff */
[----:B------:R1:W-:Y:S01]  /*f3a0*/  @P4 STG.E.U16 [R28.64], R25 ;  /* 0x000000191c004986 */ /* 0x0003e2000c101504 */
[C---:B0-----:R-:W-:Y:S02]  /*f3b0*/  LEA R10, P6, R3.reuse, R0, 0x1 ;  /* 0x00000000030a7211 */ /* 0x041fe400078c08ff */
[C---:B------:R-:W-:Y:S02]  /*f3c0*/  IADD3 R4, R3.reuse, c[0x0][0x198], RZ ;  /* 0x0000660003047a10 */ /* 0x040fe40007ffe0ff */
[----:B------:R-:W-:Y:S01]  /*f3d0*/  LEA.HI.X.SX32 R11, R3, R2, 0x1, P6 ;  /* 0x00000002030b7211 */ /* 0x000fe200030f0eff */
[----:B-1----:R-:W5:Y:S01]  /*f3e0*/  LDL.LU R25, [R1+0x430] ;  /* 0x0004300001197983 */ /* 0x002f620000300800 */
[----:B------:R-:W-:-:S02]  /*f3f0*/  ISETP.LT.AND P4, PT, R24, c[0x0][0x17c], !P0 ;  /* 0x00005f0018007a0c */ /* 0x000fc40004781270 */
[----:B------:R-:W-:Y:S01]  /*f400*/  IADD3 R24, R21, 0x9, RZ ;  /* 0x0000000915187810 */ /* 0x000fe20007ffe0ff */
[----:B------:R0:W-:Y:S01]  /*f410*/  @P3 STG.E.U16 [R10.64], R12 ;  /* 0x0000000c0a003986 */ /* 0x0001e2000c101504 */
[C---:B------:R-:W-:Y:S02]  /*f420*/  LEA R28, P6, R4.reuse, R0, 0x1 ;  /* 0x00000000041c7211 */ /* 0x040fe400078c08ff */
[----:B------:R-:W-:Y:S02]  /*f430*/  IADD3 R3, R4, c[0x0][0x198], RZ ;  /* 0x0000660004037a10 */ /* 0x000fe40007ffe0ff */
[----:B------:R-:W-:Y:S02]  /*f440*/  ISETP.LT.AND P3, PT, R24, c[0x0][0x17c], !P0 ;  /* 0x00005f0018007a0c */ /* 0x000fe40004761270 */
[----:B------:R-:W-:Y:S02]  /*f450*/  LEA.HI.X.SX32 R29, R4, R2, 0x1, P6 ;  /* 0x00000002041d7211 */ /* 0x000fe400030f0eff */
[----:B------:R-:W-:-:S02]  /*f460*/  PRMT R24, R12, 0x7632, R24 ;  /* 0x000076320c187816 */ /* 0x000fc40000000018 */
[----:B------:R-:W-:Y:S02]  /*f470*/  IADD3 R4, R21, 0xa, RZ ;  /* 0x0000000a15047810 */ /* 0x000fe40007ffe0ff */
[C---:B0-----:R-:W-:Y:S01]  /*f480*/  LEA R10, P6, R3.reuse, R0, 0x1 ;  /* 0x00000000030a7211 */ /* 0x041fe200078c08ff */
[----:B------:R0:W-:Y:S01]  /*f490*/  @P2 STG.E.U16 [R28.64], R24 ;  /* 0x000000181c002986 */ /* 0x0001e2000c101504 */
[C---:B------:R-:W-:Y:S02]  /*f4a0*/  IADD3 R12, R3.reuse, c[0x0][0x198], RZ ;  /* 0x00006600030c7a10 */ /* 0x040fe40007ffe0ff */
[----:B------:R-:W-:Y:S02]  /*f4b0*/  LEA.HI.X.SX32 R11, R3, R2, 0x1, P6 ;  /* 0x00000002030b7211 */ /* 0x000fe400030f0eff */
[----:B------:R-:W-:Y:S02]  /*f4c0*/  ISETP.LT.AND P2, PT, R4, c[0x0][0x17c], !P0 ;  /* 0x00005f0004007a0c */ /* 0x000fe40004741270 */
[----:B------:R-:W-:Y:S01]  /*f4d0*/  IADD3 R4, R12, c[0x0][0x198], RZ ;  /* 0x000066000c047a10 */ /* 0x000fe20007ffe0ff */
[----:B------:R1:W-:Y:S01]  /*f4e0*/  @P1 STG.E.U16 [R10.64], R16 ;  /* 0x000000100a001986 */ /* 0x0003e2000c101504 */
[----:B------:R-:W-:-:S02]  /*f4f0*/  IADD3 R3, R21, 0xb, RZ ;  /* 0x0000000b15037810 */ /* 0x000fc40007ffe0ff */
[C---:B0-----:R-:W-:Y:S02]  /*f500*/  LEA R28, P6, R12.reuse, R0, 0x1 ;  /* 0x000000000c1c7211 */ /* 0x041fe400078c08ff */
[----:B------:R-:W-:Y:S02]  /*f510*/  ISETP.LT.AND P1, PT, R3, c[0x0][0x17c], !P0 ;  /* 0x00005f0003007a0c */ /* 0x000fe40004721270 */
[----:B------:R-:W-:Y:S02]  /*f520*/  LEA.HI.X.SX32 R29, R12, R2, 0x1, P6 ;  /* 0x000000020c1d7211 */ /* 0x000fe400030f0eff */
[----:B------:R-:W-:Y:S02]  /*f530*/  IADD3 R12, R21, 0xc, RZ ;  /* 0x0000000c150c7810 */ /* 0x000fe40007ffe0ff */
[----:B-1----:R-:W-:Y:S02]  /*f540*/  PRMT R16, R16, 0x7632, R16 ;  /* 0x0000763210107816 */ /* 0x002fe40000000010 */
[----:B------:R-:W-:-:S02]  /*f550*/  LEA R10, P6, R4, R0, 0x1 ;  /* 0x00000000040a7211 */ /* 0x000fc400078c08ff */
[C---:B------:R-:W-:Y:S01]  /*f560*/  IADD3 R3, R4.reuse, c[0x0][0x198], RZ ;  /* 0x0000660004037a10 */ /* 0x040fe20007ffe0ff */
[----:B------:R0:W-:Y:S01]  /*f570*/  @P5 STG.E.U16 [R28.64], R16 ;  /* 0x000000101c005986 */ /* 0x0001e2000c101504 */
[----:B------:R-:W-:Y:S02]  /*f580*/  LEA.HI.X.SX32 R11, R4, R2, 0x1, P6 ;  /* 0x00000002040b7211 */ /* 0x000fe400030f0eff */
[----:B------:R-:W-:Y:S02]  /*f590*/  ISETP.LT.AND P5, PT, R12, c[0x0][0x17c], !P0 ;  /* 0x00005f000c007a0c */ /* 0x000fe400047a1270 */
[----:B------:R-:W-:Y:S02]  /*f5a0*/  IADD3 R12, R21, 0xd, RZ ;  /* 0x0000000d150c7810 */ /* 0x000fe40007ffe0ff */
[C---:B------:R-:W-:Y:S02]  /*f5b0*/  IADD3 R4, R3.reuse, c[0x0][0x198], RZ ;  /* 0x0000660003047a10 */ /* 0x040fe40007ffe0ff */
[----:B0-----:R-:W-:-:S04]  /*f5c0*/  LEA R28, P6, R3, R0, 0x1 ;  /* 0x00000000031c7211 */ /* 0x001fc800078c08ff */
[----:B------:R-:W-:Y:S02]  /*f5d0*/  LEA.HI.X.SX32 R29, R3, R2, 0x1, P6 ;  /* 0x00000002031d7211 */ /* 0x000fe400030f0eff */
[----:B------:R-:W-:Y:S01]  /*f5e0*/  IADD3 R3, R4, c[0x0][0x198], RZ ;  /* 0x0000660004037a10 */ /* 0x000fe20007ffe0ff */
[----:B----4-:R0:W-:Y:S01]  /*f5f0*/  @P4 STG.E.U16 [R10.64], R20 ;  /* 0x000000140a004986 */ /* 0x0101e2000c101504 */
[----:B------:R-:W-:Y:S02]  /*f600*/  ISETP.LT.AND P4, PT, R12, c[0x0][0x17c], !P0 ;  /* 0x00005f000c007a0c */ /* 0x000fe40004781270 */
[----:B------:R-:W-:Y:S02]  /*f610*/  IADD3 R12, R21, 0xe, RZ ;  /* 0x0000000e150c7810 */ /* 0x000fe40007ffe0ff */
[----:B0-----:R-:W-:Y:S02]  /*f620*/  PRMT R20, R20, 0x7632, R20 ;  /* 0x0000763214147816 */ /* 0x001fe40000000014 */
[----:B------:R-:W-:-:S03]  /*f630*/  LEA R10, P6, R4, R0, 0x1 ;  /* 0x00000000040a7211 */ /* 0x000fc600078c08ff */
[----:B------:R0:W-:Y:S01]  /*f640*/  @P3 STG.E.U16 [R28.64], R20 ;  /* 0x000000141c003986 */ /* 0x0001e2000c101504 */
[----:B------:R-:W-:Y:S02]  /*f650*/  LEA.HI.X.SX32 R11, R4, R2, 0x1, P6 ;  /* 0x00000002040b7211 */ /* 0x000fe400030f0eff */
[----:B------:R-:W-:Y:S02]  /*f660*/  ISETP.LT.AND P3, PT, R12, c[0x0][0x17c], !P0 ;  /* 0x00005f000c007a0c */ /* 0x000fe40004761270 */
[----:B------:R-:W-:Y:S01]  /*f670*/  IADD3 R12, R21, 0xf, RZ ;  /* 0x0000000f150c7810 */ /* 0x000fe20007ffe0ff */
[----:B--2---:R1:W-:Y:S01]  /*f680*/  @P2 STG.E.U16 [R10.64], R8 ;  /* 0x000000080a002986 */ /* 0x0043e2000c101504 */
[----:B------:R-:W-:Y:S02]  /*f690*/  IADD3 R4, R3, c[0x0][0x198], RZ ;  /* 0x0000660003047a10 */ /* 0x000fe40007ffe0ff */
[----:B------:R-:W-:Y:S02]  /*f6a0*/  ISETP.LT.AND P2, PT, R12, c[0x0][0x17c], !P0 ;  /* 0x00005f000c007a0c */ /* 0x000fe40004741270 */
[----:B------:R-:W-:-:S02]  /*f6b0*/  PRMT R12, R8, 0x7632, R12 ;  /* 0x00007632080c7816 */ /* 0x000fc4000000000c */
[----:B0-----:R-:W-:-:S04]  /*f6c0*/  LEA R28, P6, R3, R0, 0x1 ;  /* 0x00000000031c7211 */ /* 0x001fc800078c08ff */
[----:B------:R-:W-:Y:S02]  /*f6d0*/  LEA.HI.X.SX32 R29, R3, R2, 0x1, P6 ;  /* 0x00000002031d7211 */ /* 0x000fe400030f0eff */
[C---:B-1----:R-:W-:Y:S02]  /*f6e0*/  LEA R10, P6, R4.reuse, R0, 0x1 ;  /* 0x00000000040a7211 */ /* 0x042fe400078c08ff */
[C---:B------:R-:W-:Y:S01]  /*f6f0*/  IADD3 R3, R4.reuse, c[0x0][0x198], RZ ;  /* 0x0000660004037a10 */ /* 0x040fe20007ffe0ff */
[----:B------:R0:W-:Y:S01]  /*f700*/  @P1 STG.E.U16 [R28.64], R12 ;  /* 0x0000000c1c001986 */ /* 0x0001e2000c101504 */
[----:B------:R-:W-:Y:S02]  /*f710*/  LEA.HI.X.SX32 R11, R4, R2, 0x1, P6 ;  /* 0x00000002040b7211 */ /* 0x000fe400030f0eff */
[----:B------:R-:W-:Y:S02]  /*f720*/  IADD3 R4, R3, c[0x0][0x198], RZ ;  /* 0x0000660003047a10 */ /* 0x000fe40007ffe0ff */
[----:B------:R-:W-:Y:S01]  /*f730*/  IADD3 R8, R21, 0x10, RZ ;  /* 0x0000001015087810 */ /* 0x000fe20007ffe0ff */
[----:B------:R1:W-:Y:S03]  /*f740*/  @P5 STG.E.U16 [R10.64], R7 ;  /* 0x000000070a005986 */ /* 0x0003e6000c101504 */
[----:B------:R-:W-:-:S02]  /*f750*/  ISETP.LT.AND P1, PT, R8, c[0x0][0x17c], !P0 ;  /* 0x00005f0008007a0c */ /* 0x000fc40004721270 */
[----:B------:R-:W-:Y:S02]  /*f760*/  IADD3 R8, R21, 0x11, RZ ;  /* 0x0000001115087810 */ /* 0x000fe40007ffe0ff */
[----:B0-----:R-:W-:Y:S02]  /*f770*/  LEA R28, P6, R3, R0, 0x1 ;  /* 0x00000000031c7211 */ /* 0x001fe400078c08ff */
[----:B------:R-:W-:Y:S02]  /*f780*/  PRMT R12, R7, 0x7632, R12 ;  /* 0x00007632070c7816 */ /* 0x000fe4000000000c */
[----:B------:R-:W-:Y:S02]  /*f790*/  LEA.HI.X.SX32 R29, R3, R2, 0x1, P6 ;  /* 0x00000002031d7211 */ /* 0x000fe400030f0eff */
[C---:B-1----:R-:W-:Y:S02]  /*f7a0*/  LEA R10, P6, R4.reuse, R0, 0x1 ;  /* 0x00000000040a7211 */ /* 0x042fe400078c08ff */
[C---:B------:R-:W-:Y:S01]  /*f7b0*/  IADD3 R3, R4.reuse, c[0x0][0x198], RZ ;  /* 0x0000660004037a10 */ /* 0x040fe20007ffe0ff */
[----:B------:R0:W-:Y:S01]  /*f7c0*/  @P4 STG.E.U16 [R28.64], R12 ;  /* 0x0000000c1c004986 */ /* 0x0001e2000c101504 */
[----:B------:R-:W-:-:S02]  /*f7d0*/  LEA.HI.X.SX32 R11, R4, R2, 0x1, P6 ;  /* 0x00000002040b7211 */ /* 0x000fc400030f0eff */
[----:B------:R-:W-:Y:S02]  /*f7e0*/  IADD3 R4, R3, c[0x0][0x198], RZ ;  /* 0x0000660003047a10 */ /* 0x000fe40007ffe0ff */
[----:B------:R-:W-:Y:S01]  /*f7f0*/  ISETP.LT.AND P5, PT, R8, c[0x0][0x17c], !P0 ;  /* 0x00005f0008007a0c */ /* 0x000fe200047a1270 */
[----:B------:R1:W-:Y:S01]  /*f800*/  @P3 STG.E.U16 [R10.64], R6 ;  /* 0x000000060a003986 */ /* 0x0003e2000c101504 */
[----:B------:R-:W-:-:S04]  /*f810*/  IADD3 R8, R21, 0x12, RZ ;  /* 0x0000001215087810 */ /* 0x000fc80007ffe0ff */
[----:B------:R-:W-:Y:S02]  /*f820*/  ISETP.LT.AND P4, PT, R8, c[0x0][0x17c], !P0 ;  /* 0x00005f0008007a0c */ /* 0x000fe40004781270 */
[C---:B0-----:R-:W-:Y:S02]  /*f830*/  LEA R28, P6, R3.reuse, R0, 0x1 ;  /* 0x00000000031c7211 */ /* 0x041fe400078c08ff */
[----:B------:R-:W-:Y:S02]  /*f840*/  PRMT R12, R6, 0x7632, R12 ;  /* 0x00007632060c7816 */ /* 0x000fe4000000000c */
[----:B------:R-:W-:Y:S01]  /*f850*/  LEA.HI.X.SX32 R29, R3, R2, 0x1, P6 ;  /* 0x00000002031d7211 */ /* 0x000fe200030f0eff */
[----:B-1----:R-:W2:Y:S01]  /*f860*/  LDL.LU.64 R10, [R1+0x428] ;  /* 0x00042800010a7983 */ /* 0x002ea20000300a00 */
[C---:B------:R-:W-:Y:S02]  /*f870*/  LEA R6, P6, R4.reuse, R0, 0x1 ;  /* 0x0000000004067211 */ /* 0x040fe400078c08ff */
[----:B------:R-:W-:-:S02]  /*f880*/  IADD3 R3, R4, c[0x0][0x198], RZ ;  /* 0x0000660004037a10 */ /* 0x000fc40007ffe0ff */
[----:B------:R-:W-:Y:S01]  /*f890*/  LEA.HI.X.SX32 R7, R4, R2, 0x1, P6 ;  /* 0x0000000204077211 */ /* 0x000fe200030f0eff */
[----:B------:R0:W-:Y:S01]  /*f8a0*/  @P2 STG.E.U16 [R28.64], R12 ;  /* 0x0000000c1c002986 */ /* 0x0001e2000c101504 */
[----:B------:R-:W-:Y:S02]  /*f8b0*/  IADD3 R8, R21, 0x13, RZ ;  /* 0x0000001315087810 */ /* 0x000fe40007ffe0ff */
[----:B------:R-:W-:Y:S02]  /*f8c0*/  IADD3 R4, R3, c[0x0][0x198], RZ ;  /* 0x0000660003047a10 */ /* 0x000fe40007ffe0ff */
[----:B------:R-:W-:Y:S02]  /*f8d0*/  ISETP.LT.AND P3, PT, R8, c[0x0][0x17c], !P0 ;  /* 0x00005f0008007a0c */ /* 0x000fe40004761270 */
[----:B------:R-:W-:Y:S01]  /*f8e0*/  IADD3 R8, R21, 0x14, RZ ;  /* 0x0000001415087810 */ /* 0x000fe20007ffe0ff */
[----:B0-----:R-:W-:Y:S01]  /*f8f0*/  IMAD.MOV.U32 R28, RZ, RZ, R6 ;  /* 0x000000ffff1c7224 */ /* 0x001fe200078e0006 */
[----:B------:R-:W-:Y:S01]  /*f900*/  LEA R6, P6, R3, R0, 0x1 ;  /* 0x0000000003067211 */ /* 0x000fe200078c08ff */
[----:B------:R-:W-:-:S03]  /*f910*/  IMAD.MOV.U32 R29, RZ, RZ, R7 ;  /* 0x000000ffff1d7224 */ /* 0x000fc600078e0007 */
[----:B------:R-:W-:Y:S02]  /*f920*/  LEA.HI.X.SX32 R7, R3, R2, 0x1, P6 ;  /* 0x0000000203077211 */ /* 0x000fe400030f0eff */
[----:B-----5:R0:W-:Y:S01]  /*f930*/  @P1 STG.E.U16 [R28.64], R25 ;  /* 0x000000191c001986 */ /* 0x0201e2000c101504 */
[----:B------:R-:W-:Y:S02]  /*f940*/  ISETP.LT.AND P2, PT, R8, c[0x0][0x17c], !P0 ;  /* 0x00005f0008007a0c */ /* 0x000fe40004741270 */
[----:B------:R-:W-:Y:S02]  /*f950*/  IADD3 R8, R21, 0x15, RZ ;  /* 0x0000001515087810 */ /* 0x000fe40007ffe0ff */
[C---:B------:R-:W-:Y:S02]  /*f960*/  IADD3 R3, R4.reuse, c[0x0][0x198], RZ ;  /* 0x0000660004037a10 */ /* 0x040fe40007ffe0ff */
[----:B0-----:R-:W-:Y:S02]  /*f970*/  LEA R28, P6, R4, R0, 0x1 ;  /* 0x00000000041c7211 */ /* 0x001fe400078c08ff */
[----:B------:R-:W-:-:S02]  /*f980*/  PRMT R25, R25, 0x7632, R25 ;  /* 0x0000763219197816 */ /* 0x000fc40000000019 */
[----:B------:R-:W-:Y:S02]  /*f990*/  LEA.HI.X.SX32 R29, R4, R2, 0x1, P6 ;  /* 0x00000002041d7211 */ /* 0x000fe400030f0eff */
[----:B------:R-:W-:Y:S01]  /*f9a0*/  ISETP.LT.AND P1, PT, R8, c[0x0][0x17c], !P0 ;  /* 0x00005f0008007a0c */ /* 0x000fe20004721270 */
[----:B------:R0:W-:Y:S01]  /*f9b0*/  @P5 STG.E.U16 [R6.64], R25 ;  /* 0x0000001906005986 */ /* 0x0001e2000c101504 */
[C---:B------:R-:W-:Y:S02]  /*f9c0*/  IADD3 R8, R21.reuse, 0x16, RZ ;  /* 0x0000001615087810 */ /* 0x040fe40007ffe0ff */
[----:B------:R-:W-:Y:S01]  /*f9d0*/  IADD3 R4, R21, 0x17, RZ ;  /* 0x0000001715047810 */ /* 0x000fe20007ffe0ff */
[----:B---3--:R1:W-:Y:S04]  /*f9e0*/  @P4 STG.E.U16 [R28.64], R5 ;  /* 0x000000051c004986 */ /* 0x0083e8000c101504 */
[----:B0-----:R-:W3:Y:S04]  /*f9f0*/  LDL.LU.64 R6, [R1+0x420] ;  /* 0x0004200001067983 */ /* 0x001ee80000300a00 */
[----:B------:R-:W4:Y:S04]  /*fa00*/  LDL.LU R21, [R1+0x418] ;  /* 0x0004180001157983 */ /* 0x000f280000300800 */
[----:B-1----:R-:W5:Y:S01]  /*fa10*/  LDL R29, [R1+0x378] ;  /* 0x00037800011d7983 */ /* 0x002f620000100800 */
[----:B------:R-:W-:-:S02]  /*fa20*/  ISETP.LT.AND P5, PT, R8, c[0x0][0x17c], !P0 ;  /* 0x00005f0008007a0c */ /* 0x000fc400047a1270 */
[C---:B------:R-:W-:Y:S02]  /*fa30*/  LEA R24, P6, R3.reuse, R0, 0x1 ;  /* 0x0000000003187211 */ /* 0x040fe400078c08ff */
[C---:B------:R-:W-:Y:S02]  /*fa40*/  IADD3 R8, R3.reuse, c[0x0][0x198], RZ ;  /* 0x0000660003087a10 */ /* 0x040fe40007ffe0ff */
[----:B------:R-:W-:Y:S02]  /*fa50*/  ISETP.LT.AND P4, PT, R4, c[0x0][0x17c], !P0 ;  /* 0x00005f0004007a0c */ /* 0x000fe40004781270 */
[----:B------:R-:W-:Y:S02]  /*fa60*/  LEA.HI.X.SX32 R25, R3, R2, 0x1, P6 ;  /* 0x0000000203197211 */ /* 0x000fe400030f0eff */
[----:B------:R-:W-:Y:S02]  /*fa70*/  LEA R4, P6, R8, R0, 0x1 ;  /* 0x0000000008047211 */ /* 0x000fe400078c08ff */
[----:B------:R-:W-:-:S02]  /*fa80*/  PRMT R16, R5, 0x7632, R16 ;  /* 0x0000763205107816 */ /* 0x000fc40000000010 */
[C---:B------:R-:W-:Y:S02]  /*fa90*/  LEA.HI.X.SX32 R5, R8.reuse, R2, 0x1, P6 ;  /* 0x0000000208057211 */ /* 0x040fe400030f0eff */
[----:B------:R-:W-:Y:S01]  /*faa0*/  IADD3 R3, R8, c[0x0][0x198], RZ ;  /* 0x0000660008037a10 */ /* 0x000fe20007ffe0ff */
[----:B------:R0:W-:Y:S04]  /*fab0*/  @P3 STG.E.U16 [R24.64], R16 ;  /* 0x0000001018003986 */ /* 0x0001e8000c101504 */
[----:B------:R1:W-:Y:S01]  /*fac0*/  @P2 STG.E.U16 [R4.64], R13 ;  /* 0x0000000d04002986 */ /* 0x0003e2000c101504 */
[C---:B0-----:R-:W-:Y:S02]  /*fad0*/  LEA R24, P6, R3.reuse, R0, 0x1 ;  /* 0x0000000003187211 */ /* 0x041fe400078c08ff */
[----:B-1----:R-:W-:-:S02]  /*fae0*/  IADD3 R5, R3, c[0x0][0x198], RZ ;  /* 0x0000660003057a10 */ /* 0x002fc40007ffe0ff */
[----:B------:R-:W-:Y:S02]  /*faf0*/  LEA.HI.X.SX32 R25, R3, R2, 0x1, P6 ;  /* 0x0000000203197211 */ /* 0x000fe400030f0eff */
[----:B------:R-:W-:Y:S02]  /*fb00*/  LEA R4, P6, R5, R0, 0x1 ;  /* 0x0000000005047211 */ /* 0x000fe400078c08ff */
[----:B------:R-:W-:Y:S02]  /*fb10*/  PRMT R13, R13, 0x7632, R13 ;  /* 0x000076320d0d7816 */ /* 0x000fe4000000000d */
[C---:B------:R-:W-:Y:S02]  /*fb20*/  IADD3 R3, R5.reuse, c[0x0][0x198], RZ ;  /* 0x0000660005037a10 */ /* 0x040fe40007ffe0ff */
[----:B------:R-:W-:Y:S01]  /*fb30*/  LEA.HI.X.SX32 R5, R5, R2, 0x1, P6 ;  /* 0x0000000205057211 */ /* 0x000fe200030f0eff */
[----:B------:R-:W-:Y:S04]  /*fb40*/  @P1 STG.E.U16 [R24.64], R13 ;  /* 0x0000000d18001986 */ /* 0x000fe8000c101504 */
[----:B------:R0:W-:Y:S02]  /*fb50*/  @P5 STG.E.U16 [R4.64], R17 ;  /* 0x0000001104005986 */ /* 0x0001e4000c101504 */
[----:B0-----:R-:W-:-:S02]  /*fb60*/  IADD3 R5, R3, c[0x0][0x198], RZ ;  /* 0x0000660003057a10 */ /* 0x001fc40007ffe0ff */
[----:B------:R-:W-:Y:S02]  /*fb70*/  PRMT R17, R17, 0x7632, R17 ;  /* 0x0000763211117816 */ /* 0x000fe40000000011 */
[----:B-----5:R-:W-:-:S04]  /*fb80*/  IADD3 R12, R29, 0x18, RZ ;  /* 0x000000181d0c7810 */ /* 0x020fc80007ffe0ff */
[----:B------:R-:W-:Y:S02]  /*fb90*/  ISETP.LT.AND P3, PT, R12, c[0x0][0x17c], !P0 ;  /* 0x00005f000c007a0c */ /* 0x000fe40004761270 */
[----:B------:R-:W-:Y:S02]  /*fba0*/  LEA R12, P6, R3, R0, 0x1 ;  /* 0x00000000030c7211 */ /* 0x000fe400078c08ff */
[----:B------:R-:W-:Y:S02]  /*fbb0*/  IADD3 R8, R29, 0x19, RZ ;  /* 0x000000191d087810 */ /* 0x000fe40007ffe0ff */
[----:B------:R-:W-:Y:S02]  /*fbc0*/  LEA.HI.X.SX32 R13, R3, R2, 0x1, P6 ;  /* 0x00000002030d7211 */ /* 0x000fe400030f0eff */
[C---:B------:R-:W-:Y:S02]  /*fbd0*/  LEA R4, P6, R5.reuse, R0, 0x1 ;  /* 0x0000000005047211 */ /* 0x040fe400078c08ff */
[----:B------:R-:W-:-:S02]  /*fbe0*/  IADD3 R3, R5, c[0x0][0x198], RZ ;  /* 0x0000660005037a10 */ /* 0x000fc40007ffe0ff */
[----:B------:R-:W-:Y:S02]  /*fbf0*/  LEA.HI.X.SX32 R5, R5, R2, 0x1, P6 ;  /* 0x0000000205057211 */ /* 0x000fe400030f0eff */
[----:B------:R-:W-:Y:S02]  /*fc00*/  ISETP.LT.AND P2, PT, R8, c[0x0][0x17c], !P0 ;  /* 0x00005f0008007a0c */ /* 0x000fe40004741270 */
[C---:B------:R-:W-:Y:S01]  /*fc10*/  IADD3 R8, R29.reuse, 0x1a, RZ ;  /* 0x0000001a1d087810 */ /* 0x040fe20007ffe0ff */
[----:B------:R0:W-:Y:S03]  /*fc20*/  @P4 STG.E.U16 [R12.64], R17 ;  /* 0x000000110c004986 */ /* 0x0001e6000c101504 */
[----:B------:R-:W-:Y:S01]  /*fc30*/  ISETP.LT.AND P1, PT, R8, c[0x0][0x17c], !P0 ;  /* 0x00005f0008007a0c */ /* 0x000fe20004721270 */
[----:B----4-:R1:W-:Y:S01]  /*fc40*/  @P3 STG.E.U16 [R4.64], R21 ;  /* 0x0000001504003986 */ /* 0x0103e2000c101504 */
[----:B------:R-:W-:-:S02]  /*fc50*/  IADD3 R8, R29, 0x1b, RZ ;  /* 0x0000001b1d087810 */ /* 0x000fc40007ffe0ff */
[C---:B0-----:R-:W-:Y:S02]  /*fc60*/  LEA R12, P6, R3.reuse, R0, 0x1 ;  /* 0x00000000030c7211 */ /* 0x041fe400078c08ff */
[C---:B-1----:R-:W-:Y:S02]  /*fc70*/  IADD3 R5, R3.reuse, c[0x0][0x198], RZ ;  /* 0x0000660003057a10 */ /* 0x042fe40007ffe0ff */
[----:B------:R-:W-:Y:S02]  /*fc80*/  LEA.HI.X.SX32 R13, R3, R2, 0x1, P6 ;  /* 0x00000002030d7211 */ /* 0x000fe400030f0eff */
[----:B------:R-:W-:Y:S02]  /*fc90*/  LEA R4, P6, R5, R0, 0x1 ;  /* 0x0000000005047211 */ /* 0x000fe400078c08ff */
[----:B------:R-:W-:Y:S02]  /*fca0*/  PRMT R21, R21, 0x7632, R21 ;  /* 0x0000763215157816 */ /* 0x000fe40000000015 */
[----:B------:R-:W-:-:S02]  /*fcb0*/  IADD3 R3, R5, c[0x0][0x198], RZ ;  /* 0x0000660005037a10 */ /* 0x000fc40007ffe0ff */
[----:B------:R-:W-:Y:S02]  /*fcc0*/  LEA.HI.X.SX32 R5, R5, R2, 0x1, P6 ;  /* 0x0000000205057211 */ /* 0x000fe400030f0eff */
[----:B------:R-:W-:Y:S02]  /*fcd0*/  ISETP.LT.AND P5, PT, R8, c[0x0][0x17c], !P0 ;  /* 0x00005f0008007a0c */ /* 0x000fe400047a1270 */
[----:B------:R-:W-:Y:S01]  /*fce0*/  IADD3 R8, R29, 0x1c, RZ ;  /* 0x0000001c1d087810 */ /* 0x000fe20007ffe0ff */
[----:B------:R0:W-:Y:S03]  /*fcf0*/  @P2 STG.E.U16 [R12.64], R21 ;  /* 0x000000150c002986 */ /* 0x0001e6000c101504 */
[----:B------:R-:W-:Y:S01]  /*fd00*/  ISETP.LT.AND P4, PT, R8, c[0x0][0x17c], !P0 ;  /* 0x00005f0008007a0c */ /* 0x000fe20004781270 */
[----:B------:R1:W-:Y:S01]  /*fd10*/  @P1 STG.E.U16 [R4.64], R9 ;  /* 0x0000000904001986 */ /* 0x0003e2000c101504 */
[----:B0-----:R-:W-:-:S02]  /*fd20*/  LEA R12, P6, R3, R0, 0x1 ;  /* 0x00000000030c7211 */ /* 0x001fc400078c08ff */
[C---:B-1----:R-:W-:Y:S02]  /*fd30*/  IADD3 R5, R3.reuse, c[0x0][0x198], RZ ;  /* 0x0000660003057a10 */ /* 0x042fe40007ffe0ff */
[----:B------:R-:W-:Y:S02]  /*fd40*/  LEA.HI.X.SX32 R13, R3, R2, 0x1, P6 ;  /* 0x00000002030d7211 */ /* 0x000fe400030f0eff */
[----:B------:R-:W-:Y:S02]  /*fd50*/  LEA R4, P6, R5, R0, 0x1 ;  /* 0x0000000005047211 */ /* 0x000fe400078c08ff */
[----:B------:R-:W-:Y:S02]  /*fd60*/  PRMT R9, R9, 0x7632, R9 ;  /* 0x0000763209097816 */ /* 0x000fe40000000009 */
[C---:B------:R-:W-:Y:S02]  /*fd70*/  IADD3 R3, R5.reuse, c[0x0][0x198], RZ ;  /* 0x0000660005037a10 */ /* 0x040fe40007ffe0ff */
[----:B------:R-:W-:Y:S01]  /*fd80*/  LEA.HI.X.SX32 R5, R5, R2, 0x1, P6 ;  /* 0x0000000205057211 */ /* 0x000fe200030f0eff */
[----:B------:R0:W-:Y:S04]  /*fd90*/  @P5 STG.E.U16 [R12.64], R9 ;  /* 0x000000090c005986 */ /* 0x0001e8000c101504 */
[----:B------:R1:W-:Y:S01]  /*fda0*/  @P4 STG.E.U16 [R4.64], R26 ;  /* 0x0000001a04004986 */ /* 0x0003e2000c101504 */
[----:B0-----:R-:W-:-:S03]  /*fdb0*/  PRMT R12, R26, 0x7632, R12 ;  /* 0x000076321a0c7816 */ /* 0x001fc6000000000c */
[----:B-1----:R-:W4:Y:S01]  /*fdc0*/  LDL.LU R26, [R1+0x414] ;  /* 0x00041400011a7983 */ /* 0x002f220000300800 */
[----:B------:R-:W-:-:S04]  /*fdd0*/  IADD3 R8, R29, 0x1d, RZ ;  /* 0x0000001d1d087810 */ /* 0x000fc80007ffe0ff */
[----:B------:R-:W-:Y:S02]  /*fde0*/  ISETP.LT.AND P3, PT, R8, c[0x0][0x17c], !P0 ;  /* 0x00005f0008007a0c */ /* 0x000fe40004761270 */
[----:B------:R-:W-:-:S04]  /*fdf0*/  IADD3 R8, R29, 0x1e, RZ ;  /* 0x0000001e1d087810 */ /* 0x000fc80007ffe0ff */
[----:B------:R-:W-:Y:S02]  /*fe00*/  ISETP.LT.AND P2, PT, R8, c[0x0][0x17c], !P0 ;  /* 0x00005f0008007a0c */ /* 0x000fe40004741270 */
[----:B------:R-:W-:-:S04]  /*fe10*/  IADD3 R8, R29, 0x1f, RZ ;  /* 0x0000001f1d087810 */ /* 0x000fc80007ffe0ff */
[----:B------:R-:W-:Y:S02]  /*fe20*/  ISETP.LT.AND P1, PT, R8, c[0x0][0x17c], !P0 ;  /* 0x00005f0008007a0c */ /* 0x000fe40004721270 */
[C---:B------:R-:W-:Y:S02]  /*fe30*/  IADD3 R8, R29.reuse, 0x20, RZ ;  /* 0x000000201d087810 */ /* 0x040fe40007ffe0ff */
[----:B------:R-:W-:Y:S02]  /*fe40*/  IADD3 R9, R29, 0x21, RZ ;  /* 0x000000211d097810 */ /* 0x000fe40007ffe0ff */
[----:B------:R-:W-:Y:S02]  /*fe50*/  ISETP.LT.AND P5, PT, R8, c[0x0][0x17c], !P0 ;  /* 0x00005f0008007a0c */ /* 0x000fe400047a1270 */
[C---:B------:R-:W-:Y:S02]  /*fe60*/  LEA R8, P6, R3.reuse, R0, 0x1 ;  /* 0x0000000003087211 */ /* 0x040fe400078c08ff */
[----:B------:R-:W-:-:S02]  /*fe70*/  IADD3 R5, R3, c[0x0][0x198], RZ ;  /* 0x0000660003057a10 */ /* 0x000fc40007ffe0ff */
[----:B------:R-:W-:Y:S02]  /*fe80*/  ISETP.LT.AND P4, PT, R9, c[0x0][0x17c], !P0 ;  /* 0x00005f0009007a0c */ /* 0x000fe40004781270 */
[----:B------:R-:W-:Y:S02]  /*fe90*/  LEA.HI.X.SX32 R9, R3, R2, 0x1, P6 ;  /* 0x0000000203097211 */ /* 0x000fe400030f0eff */
[C---:B------:R-:W-:Y:S02]  /*fea0*/  LEA R4, P6, R5.reuse, R0, 0x1 ;  /* 0x0000000005047211 */ /* 0x040fe400078c08ff */
[C---:B------:R-:W-:Y:S02]  /*feb0*/  IADD3 R3, R5.reuse, c[0x0][0x198], RZ ;  /* 0x0000660005037a10 */ /* 0x040fe40007ffe0ff */
[----:B------:R-:W-:Y:S01]  /*fec0*/  LEA.HI.X.SX32 R5, R5, R2, 0x1, P6 ;  /* 0x0000000205057211 */ /* 0x000fe200030f0eff */
[----:B------:R0:W-:Y:S04]  /*fed0*/  @P3 STG.E.U16 [R8.64], R12 ;  /* 0x0000000c08003986 */ /* 0x0001e8000c101504 */
[----:B------:R1:W-:Y:S01]  /*fee0*/  @P2 STG.E.U16 [R4.64], R22 ;  /* 0x0000001604002986 */ /* 0x0003e2000c101504 */
[----:B0-----:R-:W-:-:S03]  /*fef0*/  PRMT R12, R22, 0x7632, R12 ;  /* 0x00007632160c7816 */ /* 0x001fc6000000000c */
[----:B-1----:R-:W5:Y:S01]  /*ff00*/  LDL.LU R22, [R1+0x410] ;  /* 0x0004100001167983 */ /* 0x002f620000300800 */
[----:B------:R-:W-:Y:S02]  /*ff10*/  IADD3 R9, R29, 0x23, RZ ;  /* 0x000000231d097810 */ /* 0x000fe40007ffe0ff */
[C---:B------:R-:W-:Y:S02]  /*ff20*/  LEA R8, P6, R3.reuse, R0, 0x1 ;  /* 0x0000000003087211 */ /* 0x040fe400078c08ff */
[----:B------:R-:W-:Y:S02]  /*ff30*/  IADD3 R5, R3, c[0x0][0x198], RZ ;  /* 0x0000660003057a10 */ /* 0x000fe40007ffe0ff */
[----:B------:R-:W-:Y:S02]  /*ff40*/  ISETP.LT.AND P2, PT, R9, c[0x0][0x17c], !P0 ;  /* 0x00005f0009007a0c */ /* 0x000fe40004741270 */
[----:B------:R-:W-:Y:S02]  /*ff50*/  LEA.HI.X.SX32 R9, R3, R2, 0x1, P6 ;  /* 0x0000000203097211 */ /* 0x000fe400030f0eff */
[----:B------:R-:W-:-:S02]  /*ff60*/  LEA R4, P6, R5, R0, 0x1 ;  /* 0x0000000005047211 */ /* 0x000fc400078c08ff */
[C---:B------:R-:W-:Y:S02]  /*ff70*/  IADD3 R3, R5.reuse, c[0x0][0x198], RZ ;  /* 0x0000660005037a10 */ /* 0x040fe40007ffe0ff */
[----:B------:R-:W-:Y:S01]  /*ff80*/  LEA.HI.X.SX32 R5, R5, R2, 0x1, P6 ;  /* 0x0000000205057211 */ /* 0x000fe200030f0eff */
[----:B------:R0:W-:Y:S01]  /*ff90*/  @P1 STG.E.U16 [R8.64], R12 ;  /* 0x0000000c08001986 */ /* 0x0001e2000c101504 */
[----:B------:R-:W-:-:S04]  /*ffa0*/  IADD3 R13, R29, 0x22, RZ ;  /* 0x000000221d0d7810 */ /* 0x000fc80007ffe0ff */
[----:B------:R-:W-:Y:S02]  /*ffb0*/  ISETP.LT.AND P3, PT, R13, c[0x0][0x17c], !P0 ;  /* 0x00005f000d007a0c */ /* 0x000fe40004761270 */
[----:B0-----:R-:W-:Y:S02]  /*ffc0*/  IADD3 R9, R29, 0x25, RZ ;  /* 0x000000251d097810 */ /* 0x001fe40007ffe0ff */
[----:B------:R-:W-:Y:S02]  /*ffd0*/  LEA R8, P6, R3, R0, 0x1 ;  /* 0x0000000003087211 */ /* 0x000fe400078c08ff */
[C---:B------:R-:W-:Y:S02]  /*ffe0*/  IADD3 R13, R29.reuse, 0x24, RZ ;  /* 0x000000241d0d7810 */ /* 0x040fe40007ffe0ff */
[----:B------:R-:W-:Y:S02]  /*fff0*/  IADD3 R12, R29, 0x26, RZ ;  /* 0x000000261d0c7810 */ /* 0x000fe40007ffe0ff */
[----:B------:R-:W-:-:S02]  /*10000*/  ISETP.LT.AND P1, PT, R13, c[0x0][0x17c], !P0 ;  /* 0x00005f000d007a0c */ /* 0x000fc40004721270 */
[----:B---3--:R-:W-:Y:S01]  /*10010*/  PRMT R16, R6, 0x7632, R16 ;  /* 0x0000763206107816 */ /* 0x008fe20000000010 */
[----:B----4-:R0:W-:Y:S01]  /*10020*/  @P5 STG.E.U16 [R4.64], R26 ;  /* 0x0000001a04005986 */ /* 0x0101e2000c101504 */
[----:B------:R-:W-:Y:S02]  /*10030*/  ISETP.LT.AND P5, PT, R9, c[0x0][0x17c], !P0 ;  /* 0x00005f0009007a0c */ /* 0x000fe400047a1270 */
[C---:B------:R-:W-:Y:S02]  /*10040*/  LEA.HI.X.SX32 R9, R3.reuse, R2, 0x1, P6 ;  /* 0x0000000203097211 */ /* 0x040fe400030f0eff */
[----:B0-----:R-:W-:Y:S02]  /*10050*/  IADD3 R5, R3, c[0x0][0x198], RZ ;  /* 0x0000660003057a10 */ /* 0x001fe40007ffe0ff */
[----:B------:R-:W-:Y:S02]  /*10060*/  PRMT R26, R26, 0x7632, R26 ;  /* 0x000076321a1a7816 */ /* 0x000fe4000000001a */
[----:B------:R-:W-:-:S02]  /*10070*/  LEA R4, P6, R5, R0, 0x1 ;  /* 0x0000000005047211 */ /* 0x000fc400078c08ff */
[C---:B------:R-:W-:Y:S01]  /*10080*/  IADD3 R3, R5.reuse, c[0x0][0x198], RZ ;  /* 0x0000660005037a10 */ /* 0x040fe20007ffe0ff */
[----:B------:R0:W-:Y:S01]  /*10090*/  @P4 STG.E.U16 [R8.64], R26 ;  /* 0x0000001a08004986 */ /* 0x0001e2000c101504 */
[----:B------:R-:W-:Y:S02]  /*100a0*/  LEA.HI.X.SX32 R5, R5, R2, 0x1, P6 ;  /* 0x0000000205057211 */ /* 0x000fe400030f0eff */
[----:B------:R-:W-:Y:S02]  /*100b0*/  IADD3 R13, R3, c[0x0][0x198], RZ ;  /* 0x00006600030d7a10 */ /* 0x000fe40007ffe0ff */
[----:B------:R-:W-:Y:S01]  /*100c0*/  ISETP.LT.AND P4, PT, R12, c[0x0][0x17c], !P0 ;  /* 0x00005f000c007a0c */ /* 0x000fe20004781270 */
[----:B------:R1:W-:Y:S01]  /*100d0*/  @P3 STG.E.U16 [R4.64], R6 ;  /* 0x0000000604003986 */ /* 0x0003e2000c101504 */
[----:B------:R-:W-:Y:S02]  /*100e0*/  IADD3 R12, R29, 0x27, RZ ;  /* 0x000000271d0c7810 */ /* 0x000fe40007ffe0ff */
[----:B0-----:R-:W-:-:S04]  /*100f0*/  LEA R8, P6, R3, R0, 0x1 ;  /* 0x0000000003087211 */ /* 0x001fc800078c08ff */
[----:B------:R-:W-:Y:S02]  /*10100*/  LEA.HI.X.SX32 R9, R3, R2, 0x1, P6 ;  /* 0x0000000203097211 */ /* 0x000fe400030f0eff */
[C---:B-1----:R-:W-:Y:S02]  /*10110*/  LEA R4, P6, R13.reuse, R0, 0x1 ;  /* 0x000000000d047211 */ /* 0x042fe400078c08ff */
[----:B------:R-:W-:Y:S01]  /*10120*/  IADD3 R3, R13, c[0x0][0x198], RZ ;  /* 0x000066000d037a10 */ /* 0x000fe20007ffe0ff */
[----:B------:R0:W-:Y:S01]  /*10130*/  @P2 STG.E.U16 [R8.64], R16 ;  /* 0x0000001008002986 */ /* 0x0001e2000c101504 */
[----:B------:R-:W-:Y:S02]  /*10140*/  ISETP.LT.AND P3, PT, R12, c[0x0][0x17c], !P0 ;  /* 0x00005f000c007a0c */ /* 0x000fe40004761270 */
[----:B------:R-:W-:Y:S02]  /*10150*/  IADD3 R12, R29, 0x28, RZ ;  /* 0x000000281d0c7810 */ /* 0x000fe40007ffe0ff */
[----:B------:R-:W-:-:S02]  /*10160*/  LEA.HI.X.SX32 R5, R13, R2, 0x1, P6 ;  /* 0x000000020d057211 */ /* 0x000fc400030f0eff */
[C---:B------:R-:W-:Y:S02]  /*10170*/  IADD3 R13, R3.reuse, c[0x0][0x198], RZ ;  /* 0x00006600030d7a10 */ /* 0x040fe40007ffe0ff */
[----:B------:R-:W-:Y:S02]  /*10180*/  ISETP.LT.AND P2, PT, R12, c[0x0][0x17c], !P0 ;  /* 0x00005f000c007a0c */ /* 0x000fe40004741270 */
[----:B0-----:R-:W-:Y:S01]  /*10190*/  LEA R8, P6, R3, R0, 0x1 ;  /* 0x0000000003087211 */ /* 0x001fe200078c08ff */
[----:B------:R0:W-:Y:S01]  /*101a0*/  @P1 STG.E.U16 [R4.64], R14 ;  /* 0x0000000e04001986 */ /* 0x0001e2000c101504 */
[----:B------:R-:W-:Y:S02]  /*101b0*/  IADD3 R6, R29, 0x29, RZ ;  /* 0x000000291d067810 */ /* 0x000fe40007ffe0ff */
[----:B------:R-:W-:Y:S02]  /*101c0*/  LEA.HI.X.SX32 R9, R3, R2, 0x1, P6 ;  /* 0x0000000203097211 */ /* 0x000fe400030f0eff */
[----:B------:R-:W-:-:S02]  /*101d0*/  PRMT R12, R14, 0x7632, R12 ;  /* 0x000076320e0c7816 */ /* 0x000fc4000000000c */
[C---:B------:R-:W-:Y:S02]  /*101e0*/  IADD3 R3, R13.reuse, c[0x0][0x198], RZ ;  /* 0x000066000d037a10 */ /* 0x040fe40007ffe0ff */
[----:B------:R-:W-:Y:S02]  /*101f0*/  ISETP.LT.AND P1, PT, R6, c[0x0][0x17c], !P0 ;  /* 0x00005f0006007a0c */ /* 0x000fe40004721270 */
[----:B0-----:R-:W-:Y:S01]  /*10200*/  LEA R4, P6, R13, R0, 0x1 ;  /* 0x000000000d047211 */ /* 0x001fe200078c08ff */
[----:B------:R0:W-:Y:S01]  /*10210*/  @P5 STG.E.U16 [R8.64], R12 ;  /* 0x0000000c08005986 */ /* 0x0001e2000c101504 */
[----:B------:R-:W-:Y:S02]  /*10220*/  IADD3 R6, R29, 0x2a, RZ ;  /* 0x0000002a1d067810 */ /* 0x000fe40007ffe0ff */
[----:B------:R-:W-:Y:S02]  /*10230*/  LEA.HI.X.SX32 R5, R13, R2, 0x1, P6 ;  /* 0x000000020d057211 */ /* 0x000fe400030f0eff */
[----:B------:R-:W-:-:S02]  /*10240*/  IADD3 R13, R3, c[0x0][0x198], RZ ;  /* 0x00006600030d7a10 */ /* 0x000fc40007ffe0ff */
[----:B------:R-:W-:Y:S01]  /*10250*/  ISETP.LT.AND P5, PT, R6, c[0x0][0x17c], !P0 ;  /* 0x00005f0006007a0c */ /* 0x000fe200047a1270 */
[----:B------:R1:W-:Y:S01]  /*10260*/  @P4 STG.E.U16 [R4.64], R18 ;  /* 0x0000001204004986 */ /* 0x0003e2000c101504 */
[----:B------:R-:W-:Y:S02]  /*10270*/  IADD3 R6, R29, 0x2b, RZ ;  /* 0x0000002b1d067810 */ /* 0x000fe40007ffe0ff */
[C---:B0-----:R-:W-:Y:S02]  /*10280*/  LEA R8, P6, R3.reuse, R0, 0x1 ;  /* 0x0000000003087211 */ /* 0x041fe400078c08ff */
[----:B------:R-:W-:Y:S02]  /*10290*/  PRMT R14, R18, 0x7632, R14 ;  /* 0x00007632120e7816 */ /* 0x000fe4000000000e */
[----:B------:R-:W-:Y:S02]  /*102a0*/  LEA.HI.X.SX32 R9, R3, R2, 0x1, P6 ;  /* 0x0000000203097211 */ /* 0x000fe400030f0eff */
[----:B------:R-:W-:-:S02]  /*102b0*/  IADD3 R3, R13, c[0x0][0x198], RZ ;  /* 0x000066000d037a10 */ /* 0x000fc40007ffe0ff */
[----:B-1----:R-:W-:Y:S02]  /*102c0*/  LEA R4, P6, R13, R0, 0x1 ;  /* 0x000000000d047211 */ /* 0x002fe400078c08ff */
[----:B------:R-:W-:Y:S01]  /*102d0*/  ISETP.LT.AND P4, PT, R6, c[0x0][0x17c], !P0 ;  /* 0x00005f0006007a0c */ /* 0x000fe20004781270 */
[----:B------:R0:W-:Y:S01]  /*102e0*/  @P3 STG.E.U16 [R8.64], R14 ;  /* 0x0000000e08003986 */ /* 0x0001e2000c101504 */
[----:B------:R-:W-:Y:S02]  /*102f0*/  IADD3 R6, R29, 0x2c, RZ ;  /* 0x0000002c1d067810 */ /* 0x000fe40007ffe0ff */
[----:B------:R-:W-:Y:S02]  /*10300*/  LEA.HI.X.SX32 R5, R13, R2, 0x1, P6 ;  /* 0x000000020d057211 */ /* 0x000fe400030f0eff */
[----:B------:R-:W-:Y:S02]  /*10310*/  IADD3 R13, R3, c[0x0][0x198], RZ ;  /* 0x00006600030d7a10 */ /* 0x000fe40007ffe0ff */
[----:B------:R-:W-:Y:S01]  /*10320*/  ISETP.LT.AND P3, PT, R6, c[0x0][0x17c], !P0 ;  /* 0x00005f0006007a0c */ /* 0x000fe20004761270 */
[----:B-----5:R1:W-:Y:S01]  /*10330*/  @P2 STG.E.U16 [R4.64], R22 ;  /* 0x0000001604002986 */ /* 0x0203e2000c101504 */
[----:B------:R-:W-:-:S02]  /*10340*/  IADD3 R6, R29, 0x2d, RZ ;  /* 0x0000002d1d067810 */ /* 0x000fc40007ffe0ff */
[C---:B0-----:R-:W-:Y:S02]  /*10350*/  LEA R8, P6, R3.reuse, R0, 0x1 ;  /* 0x0000000003087211 */ /* 0x041fe400078c08ff */
[----:B------:R-:W-:Y:S02]  /*10360*/  PRMT R12, R22, 0x7632, R12 ;  /* 0x00007632160c7816 */ /* 0x000fe4000000000c */
[----:B------:R-:W-:Y:S02]  /*10370*/  LEA.HI.X.SX32 R9, R3, R2, 0x1, P6 ;  /* 0x0000000203097211 */ /* 0x000fe400030f0eff */
[C---:B------:R-:W-:Y:S02]  /*10380*/  IADD3 R3, R13.reuse, c[0x0][0x198], RZ ;  /* 0x000066000d037a10 */ /* 0x040fe40007ffe0ff */
[----:B-1----:R-:W-:Y:S02]  /*10390*/  LEA R4, P6, R13, R0, 0x1 ;  /* 0x000000000d047211 */ /* 0x002fe400078c08ff */
[----:B------:R-:W-:Y:S01]  /*103a0*/  ISETP.LT.AND P2, PT, R6, c[0x0][0x17c], !P0 ;  /* 0x00005f0006007a0c */ /* 0x000fe20004741270 */
[----:B------:R0:W-:Y:S01]  /*103b0*/  @P1 STG.E.U16 [R8.64], R12 ;  /* 0x0000000c08001986 */ /* 0x0001e2000c101504 */
[----:B------:R-:W-:-:S02]  /*103c0*/  IADD3 R6, R29, 0x2e, RZ ;  /* 0x0000002e1d067810 */ /* 0x000fc40007ffe0ff */
[----:B------:R-:W-:Y:S02]  /*103d0*/  LEA.HI.X.SX32 R5, R13, R2, 0x1, P6 ;  /* 0x000000020d057211 */ /* 0x000fe400030f0eff */
[----:B------:R-:W-:Y:S02]  /*103e0*/  IADD3 R13, R3, c[0x0][0x198], RZ ;  /* 0x00006600030d7a10 */ /* 0x000fe40007ffe0ff */
[----:B------:R-:W-:Y:S01]  /*103f0*/  ISETP.LT.AND P1, PT, R6, c[0x0][0x17c], !P0 ;  /* 0x00005f0006007a0c */ /* 0x000fe20004721270 */
[----:B--2---:R1:W-:Y:S01]  /*10400*/  @P5 STG.E.U16 [R4.64], R10 ;  /* 0x0000000a04005986 */ /* 0x0043e2000c101504 */
[----:B------:R-:W-:Y:S02]  /*10410*/  IADD3 R6, R29, 0x2f, RZ ;  /* 0x0000002f1d067810 */ /* 0x000fe40007ffe0ff */
[----:B0-----:R-:W-:-:S04]  /*10420*/  LEA R8, P6, R3, R0, 0x1 ;  /* 0x0000000003087211 */ /* 0x001fc800078c08ff */
[----:B------:R-:W-:Y:S02]  /*10430*/  LEA.HI.X.SX32 R9, R3, R2, 0x1, P6 ;  /* 0x0000000203097211 */ /* 0x000fe400030f0eff */
[----:B------:R-:W-:Y:S02]  /*10440*/  ISETP.LT.AND P5, PT, R6, c[0x0][0x17c], !P0 ;  /* 0x00005f0006007a0c */ /* 0x000fe400047a1270 */
[C---:B-1----:R-:W-:Y:S02]  /*10450*/  LEA R4, P6, R13.reuse, R0, 0x1 ;  /* 0x000000000d047211 */ /* 0x042fe400078c08ff */
[----:B------:R-:W-:Y:S02]  /*10460*/  PRMT R6, R10, 0x7632, R6 ;  /* 0x000076320a067816 */ /* 0x000fe40000000006 */
[----:B------:R-:W-:Y:S02]  /*10470*/  LEA.HI.X.SX32 R5, R13, R2, 0x1, P6 ;  /* 0x000000020d057211 */ /* 0x000fe400030f0eff */
[----:B------:R-:W-:Y:S01]  /*10480*/  PRMT R10, R27, 0x7632, R10 ;  /* 0x000076321b0a7816 */ /* 0x000fe2000000000a */
[----:B------:R-:W-:Y:S04]  /*10490*/  @P4 STG.E.U16 [R8.64], R6 ;  /* 0x0000000608004986 */ /* 0x000fe8000c101504 */
[----:B------:R0:W-:Y:S04]  /*104a0*/  @P3 STG.E.U16 [R4.64], R27 ;  /* 0x0000001b04003986 */ /* 0x0001e8000c101504 */
[----:B0-----:R-:W2:Y:S01]  /*104b0*/  LDL.LU R27, [R1+0x40c] ;  /* 0x00040c00011b7983 */ /* 0x001ea20000300800 */
[----:B------:R-:W-:-:S04]  /*104c0*/  IADD3 R17, R13, c[0x0][0x198], RZ ;  /* 0x000066000d117a10 */ /* 0x000fc80007ffe0ff */
[C---:B------:R-:W-:Y:S02]  /*104d0*/  LEA R8, P6, R17.reuse, R0, 0x1 ;  /* 0x0000000011087211 */ /* 0x040fe400078c08ff */
[C---:B------:R-:W-:Y:S02]  /*104e0*/  IADD3 R13, R17.reuse, c[0x0][0x198], RZ ;  /* 0x00006600110d7a10 */ /* 0x040fe40007ffe0ff */
[----:B------:R-:W-:Y:S02]  /*104f0*/  LEA.HI.X.SX32 R9, R17, R2, 0x1, P6 ;  /* 0x0000000211097211 */ /* 0x000fe400030f0eff */
[----:B------:R-:W-:-:S04]  /*10500*/  LEA R4, P6, R13, R0, 0x1 ;  /* 0x000000000d047211 */ /* 0x000fc800078c08ff */
[----:B------:R-:W-:Y:S01]  /*10510*/  LEA.HI.X.SX32 R5, R13, R2, 0x1, P6 ;  /* 0x000000020d057211 */ /* 0x000fe200030f0eff */
[----:B------:R-:W-:Y:S01]  /*10520*/  @P2 STG.E.U16 [R8.64], R10 ;  /* 0x0000000a08002986 */ /* 0x000fe2000c101504 */
[----:B------:R-:W-:-:S03]  /*10530*/  PRMT R6, R23, 0x7632, R6 ;  /* 0x0000763217067816 */ /* 0x000fc60000000006 */
[----:B------:R0:W-:Y:S04]  /*10540*/  @P1 STG.E.U16 [R4.64], R23 ;  /* 0x0000001704001986 */ /* 0x0001e8000c101504 */
[----:B0-----:R-:W3:Y:S04]  /*10550*/  LDL.LU R23, [R1+0x408] ;  /* 0x0004080001177983 */ /* 0x001ee80000300800 */
[----:B------:R-:W0:Y:S01]  /*10560*/  S2R R18, SR_TID.X ;  /* 0x0000000000127919 */ /* 0x000e220000002100 */
[----:B------:R-:W-:Y:S02]  /*10570*/  IADD3 R17, R13, c[0x0][0x198], RZ ;  /* 0x000066000d117a10 */ /* 0x000fe40007ffe0ff */
[----:B------:R-:W-:Y:S01]  /*10580*/  IADD3 R3, R29, 0x30, RZ ;  /* 0x000000301d037810 */ /* 0x000fe20007ffe0ff */
[----:B------:R-:W4:Y:S01]  /*10590*/  LDL.LU R28, [R1+0x1c] ;  /* 0x00001c00011c7983 */ /* 0x000f220000300800 */
[----:B------:R-:W-:-:S02]  /*105a0*/  LEA R8, P6, R17, R0, 0x1 ;  /* 0x0000000011087211 */ /* 0x000fc400078c08ff */
[----:B------:R-:W-:Y:S02]  /*105b0*/  ISETP.LT.AND P4, PT, R3, c[0x0][0x17c], !P0 ;  /* 0x00005f0003007a0c */ /* 0x000fe40004781270 */
[----:B------:R-:W-:Y:S02]  /*105c0*/  IADD3 R13, R17, c[0x0][0x198], RZ ;  /* 0x00006600110d7a10 */ /* 0x000fe40007ffe0ff */
[----:B------:R-:W-:Y:S02]  /*105d0*/  IADD3 R3, R29, 0x31, RZ ;  /* 0x000000311d037810 */ /* 0x000fe40007ffe0ff */
[----:B------:R-:W-:Y:S02]  /*105e0*/  LEA.HI.X.SX32 R9, R17, R2, 0x1, P6 ;  /* 0x0000000211097211 */ /* 0x000fe400030f0eff */
[----:B------:R-:W-:Y:S02]  /*105f0*/  LEA R4, P6, R13, R0, 0x1 ;  /* 0x000000000d047211 */ /* 0x000fe400078c08ff */
[----:B------:R-:W-:-:S02]  /*10600*/  ISETP.LT.AND P3, PT, R3, c[0x0][0x17c], !P0 ;  /* 0x00005f0003007a0c */ /* 0x000fc40004761270 */
[----:B------:R-:W-:Y:S02]  /*10610*/  IADD3 R17, R13, c[0x0][0x198], RZ ;  /* 0x000066000d117a10 */ /* 0x000fe40007ffe0ff */
[----:B------:R-:W-:Y:S01]  /*10620*/  IADD3 R3, R29, 0x32, RZ ;  /* 0x000000321d037810 */ /* 0x000fe20007ffe0ff */
[C---:B0-----:R-:W-:Y:S01]  /*10630*/  IMAD.SHL.U32 R20, R18.reuse, 0x2000, RZ ;  /* 0x0000200012147824 */ /* 0x041fe200078e00ff */
[----:B------:R-:W-:Y:S01]  /*10640*/  LEA.HI.X.SX32 R5, R13, R2, 0x1, P6 ;  /* 0x000000020d057211 */ /* 0x000fe200030f0eff */
[----:B------:R0:W-:Y:S01]  /*10650*/  @P5 STG.E.U16 [R8.64], R6 ;  /* 0x0000000608005986 */ /* 0x0001e2000c101504 */
[----:B------:R-:W-:Y:S02]  /*10660*/  LOP3.LUT R16, R18, 0x1ff, RZ, 0xc0, !PT ;  /* 0x000001ff12107812 */ /* 0x000fe400078ec0ff */
[----:B------:R-:W-:Y:S02]  /*10670*/  LOP3.LUT R20, R20, 0xc000, RZ, 0xc0, !PT ;  /* 0x0000c00014147812 */ /* 0x000fe400078ec0ff */
[----:B------:R-:W-:-:S02]  /*10680*/  ISETP.LT.AND P2, PT, R3, c[0x0][0x17c], !P0 ;  /* 0x00005f0003007a0c */ /* 0x000fc40004741270 */
[----:B------:R-:W-:Y:S01]  /*10690*/  IADD3 R13, R17, c[0x0][0x198], RZ ;  /* 0x00006600110d7a10 */ /* 0x000fe20007ffe0ff */
[----:B------:R-:W-:Y:S01]  /*106a0*/  IMAD R20, R16, 0x10, R20 ;  /* 0x0000001010147824 */ /* 0x000fe200078e0214 */
[----:B------:R-:W-:Y:S02]  /*106b0*/  IADD3 R3, R29, 0x33, RZ ;  /* 0x000000331d037810 */ /* 0x000fe40007ffe0ff */
[----:B0-----:R-:W-:-:S04]  /*106c0*/  LEA R8, P6, R17, R0, 0x1 ;  /* 0x0000000011087211 */ /* 0x001fc800078c08ff */
[----:B------:R-:W-:Y:S02]  /*106d0*/  LEA.HI.X.SX32 R9, R17, R2, 0x1, P6 ;  /* 0x0000000211097211 */ /* 0x000fe400030f0eff */
[----:B------:R-:W-:Y:S02]  /*106e0*/  IADD3 R17, R13, c[0x0][0x198], RZ ;  /* 0x000066000d117a10 */ /* 0x000fe40007ffe0ff */
[----:B------:R-:W-:Y:S02]  /*106f0*/  ISETP.LT.AND P1, PT, R3, c[0x0][0x17c], !P0 ;  /* 0x00005f0003007a0c */ /* 0x000fe40004721270 */
[----:B------:R-:W-:-:S04]  /*10700*/  IADD3 R3, R29, 0x34, RZ ;  /* 0x000000341d037810 */ /* 0x000fc80007ffe0ff */
[----:B------:R-:W-:Y:S02]  /*10710*/  ISETP.LT.AND P5, PT, R3, c[0x0][0x17c], !P0 ;  /* 0x00005f0003007a0c */ /* 0x000fe400047a1270 */
[----:B------:R-:W-:Y:S02]  /*10720*/  IADD3 R3, R29, 0x35, RZ ;  /* 0x000000351d037810 */ /* 0x000fe40007ffe0ff */
[----:B------:R-:W-:Y:S01]  /*10730*/  PRMT R14, R7, 0x7632, R14 ;  /* 0x00007632070e7816 */ /* 0x000fe2000000000e */
[----:B------:R-:W-:-:S05]  /*10740*/  IMAD.SHL.U32 R22, R18, 0x2000, RZ ;  /* 0x0000200012167824 */ /* 0x000fca00078e00ff */
[----:B------:R-:W-:-:S05]  /*10750*/  LOP3.LUT R22, R22, 0xc000, RZ, 0xc0, !PT ;  /* 0x0000c00016167812 */ /* 0x000fca00078ec0ff */
[----:B------:R-:W-:-:S05]  /*10760*/  IMAD R22, R16, 0x10, R22 ;  /* 0x0000001010167824 */ /* 0x000fca00078e0216 */
[----:B------:R-:W-:Y:S01]  /*10770*/  LOP3.LUT R22, R22, 0x20, RZ, 0x3c, !PT ;  /* 0x0000002016167812 */ /* 0x000fe200078e3cff */
[----:B--2---:R0:W-:Y:S01]  /*10780*/  @P4 STG.E.U16 [R4.64], R27 ;  /* 0x0000001b04004986 */ /* 0x0041e2000c101504 */
[----:B------:R-:W-:-:S03]  /*10790*/  PRMT R10, R27, 0x7632, R10 ;  /* 0x000076321b0a7816 */ /* 0x000fc6000000000a */
[----:B------:R-:W1:Y:S04]  /*107a0*/  LDS.128 R24, [R20] ;  /* 0x0000000014187984 */ /* 0x000e680000000c00 */
[----:B------:R2:W-:Y:S01]  /*107b0*/  @P3 STG.E.U16 [R8.64], R10 ;  /* 0x0000000a08003986 */ /* 0x0005e2000c101504 */
[----:B0-----:R-:W-:-:S04]  /*107c0*/  LEA R4, P6, R13, R0, 0x1 ;  /* 0x000000000d047211 */ /* 0x001fc800078c08ff */
[----:B------:R-:W-:Y:S02]  /*107d0*/  LEA.HI.X.SX32 R5, R13, R2, 0x1, P6 ;  /* 0x000000020d057211 */ /* 0x000fe400030f0eff */
[C---:B------:R-:W-:Y:S02]  /*107e0*/  IADD3 R13, R17.reuse, c[0x0][0x198], RZ ;  /* 0x00006600110d7a10 */ /* 0x040fe40007ffe0ff */
[C---:B--2---:R-:W-:Y:S01]  /*107f0*/  LEA R8, P6, R17.reuse, R0, 0x1 ;  /* 0x0000000011087211 */ /* 0x044fe200078c08ff */
[----:B------:R0:W-:Y:S03]  /*10800*/  @P2 STG.E.U16 [R4.64], R7 ;  /* 0x0000000704002986 */ /* 0x0001e6000c101504 */
[----:B------:R-:W-:Y:S02]  /*10810*/  LEA.HI.X.SX32 R9, R17, R2, 0x1, P6 ;  /* 0x0000000211097211 */ /* 0x000fe400030f0eff */
[----:B------:R-:W-:-:S02]  /*10820*/  IADD3 R17, R13, c[0x0][0x198], RZ ;  /* 0x000066000d117a10 */ /* 0x000fc40007ffe0ff */
[----:B------:R-:W-:Y:S02]  /*10830*/  ISETP.LT.AND P4, PT, R3, c[0x0][0x17c], !P0 ;  /* 0x00005f0003007a0c */ /* 0x000fe40004781270 */
[----:B------:R-:W-:Y:S02]  /*10840*/  IADD3 R3, R29, 0x36, RZ ;  /* 0x000000361d037810 */ /* 0x000fe40007ffe0ff */
[----:B0-----:R-:W-:-:S04]  /*10850*/  LEA R4, P6, R13, R0, 0x1 ;  /* 0x000000000d047211 */ /* 0x001fc800078c08ff */
[----:B------:R-:W-:Y:S02]  /*10860*/  LEA.HI.X.SX32 R5, R13, R2, 0x1, P6 ;  /* 0x000000020d057211 */ /* 0x000fe400030f0eff */
[C---:B------:R-:W-:Y:S02]  /*10870*/  LEA R6, P6, R17.reuse, R0, 0x1 ;  /* 0x0000000011067211 */ /* 0x040fe400078c08ff */
[----:B------:R-:W-:Y:S02]  /*10880*/  IADD3 R13, R17, c[0x0][0x198], RZ ;  /* 0x00006600110d7a10 */ /* 0x000fe40007ffe0ff */
[----:B------:R-:W-:Y:S02]  /*10890*/  ISETP.LT.AND P3, PT, R3, c[0x0][0x17c], !P0 ;  /* 0x00005f0003007a0c */ /* 0x000fe40004761270 */
[----:B------:R-:W-:Y:S01]  /*108a0*/  IADD3 R3, R29, 0x37, RZ ;  /* 0x000000371d037810 */ /* 0x000fe20007ffe0ff */
[----:B------:R0:W-:Y:S01]  /*108b0*/  @P1 STG.E.U16 [R8.64], R14 ;  /* 0x0000000e08001986 */ /* 0x0001e2000c101504 */
[----:B------:R-:W-:-:S02]  /*108c0*/  LEA.HI.X.SX32 R7, R17, R2, 0x1, P6 ;  /* 0x0000000211077211 */ /* 0x000fc400030f0eff */
[----:B------:R-:W-:Y:S01]  /*108d0*/  LEA R12, P6, R13, R0, 0x1 ;  /* 0x000000000d0c7211 */ /* 0x000fe200078c08ff */
[----:B------:R2:W-:Y:S01]  /*108e0*/  @P5 STG.E.U16 [R4.64], R15 ;  /* 0x0000000f04005986 */ /* 0x0005e2000c101504 */
[----:B------:R-:W-:Y:S02]  /*108f0*/  ISETP.LT.AND P2, PT, R3, c[0x0][0x17c], !P0 ;  /* 0x00005f0003007a0c */ /* 0x000fe40004741270 */
[----:B------:R-:W-:Y:S02]  /*10900*/  IADD3 R3, R29, 0x38, RZ ;  /* 0x000000381d037810 */ /* 0x000fe40007ffe0ff */
[C---:B0-----:R-:W-:Y:S02]  /*10910*/  IADD3 R9, R13.reuse, c[0x0][0x198], RZ ;  /* 0x000066000d097a10 */ /* 0x041fe40007ffe0ff */
[----:B------:R-:W-:Y:S02]  /*10920*/  LEA.HI.X.SX32 R13, R13, R2, 0x1, P6 ;  /* 0x000000020d0d7211 */ /* 0x000fe400030f0eff */
[----:B--2---:R-:W-:-:S02]  /*10930*/  PRMT R5, R15, 0x7632, R5 ;  /* 0x000076320f057816 */ /* 0x004fc40000000005 */
[C---:B------:R-:W-:Y:S02]  /*10940*/  LEA R4, P6, R9.reuse, R0, 0x1 ;  /* 0x0000000009047211 */ /* 0x040fe400078c08ff */
[----:B------:R-:W-:Y:S01]  /*10950*/  IADD3 R15, R9, c[0x0][0x198], RZ ;  /* 0x00006600090f7a10 */ /* 0x000fe20007ffe0ff */
[----:B------:R0:W-:Y:S01]  /*10960*/  @P4 STG.E.U16 [R6.64], R5 ;  /* 0x0000000506004986 */ /* 0x0001e2000c101504 */
[----:B------:R-:W-:Y:S02]  /*10970*/  ISETP.LT.AND P1, PT, R3, c[0x0][0x17c], !P0 ;  /* 0x00005f0003007a0c */ /* 0x000fe40004721270 */
[----:B------:R-:W-:-:S04]  /*10980*/  IADD3 R3, R29, 0x39, RZ ;  /* 0x000000391d037810 */ /* 0x000fc80007ffe0ff */
[----:B------:R-:W-:Y:S02]  /*10990*/  ISETP.LT.AND P5, PT, R3, c[0x0][0x17c], !P0 ;  /* 0x00005f0003007a0c */ /* 0x000fe400047a1270 */
[----:B0-----:R-:W-:Y:S02]  /*109a0*/  LEA.HI.X.SX32 R5, R9, R2, 0x1, P6 ;  /* 0x0000000209057211 */ /* 0x001fe400030f0eff */
[C---:B------:R-:W-:Y:S02]  /*109b0*/  LEA R8, P6, R15.reuse, R0, 0x1 ;  /* 0x000000000f087211 */ /* 0x040fe400078c08ff */
[C---:B------:R-:W-:Y:S02]  /*109c0*/  IADD3 R7, R15.reuse, c[0x0][0x198], RZ ;  /* 0x000066000f077a10 */ /* 0x040fe40007ffe0ff */
[----:B------:R-:W-:Y:S02]  /*109d0*/  LEA.HI.X.SX32 R9, R15, R2, 0x1, P6 ;  /* 0x000000020f097211 */ /* 0x000fe400030f0eff */
[----:B------:R-:W-:Y:S01]  /*109e0*/  LEA R14, P6, R7, R0, 0x1 ;  /* 0x00000000070e7211 */ /* 0x000fe200078c08ff */
[----:B------:R0:W-:Y:S01]  /*109f0*/  @P3 STG.E.U16 [R12.64], R19 ;  /* 0x000000130c003986 */ /* 0x0001e2000c101504 */
[----:B------:R-:W-:-:S02]  /*10a00*/  PRMT R10, R19, 0x7632, R10 ;  /* 0x00007632130a7816 */ /* 0x000fc4000000000a */
[----:B------:R-:W-:-:S03]  /*10a10*/  LEA.HI.X.SX32 R15, R7, R2, 0x1, P6 ;  /* 0x00000002070f7211 */ /* 0x000fc600030f0eff */
[----:B------:R-:W-:Y:S01]  /*10a20*/  @P2 STG.E.U16 [R4.64], R10 ;  /* 0x0000000a04002986 */ /* 0x000fe2000c101504 */
[----:B0-----:R-:W-:-:S03]  /*10a30*/  IADD3 R13, R7, c[0x0][0x198], RZ ;  /* 0x00006600070d7a10 */ /* 0x001fc60007ffe0ff */
[----:B------:R-:W2:Y:S01]  /*10a40*/  LDL.LU R19, [R1+0xac] ;  /* 0x0000ac0001137983 */ /* 0x000ea20000300800 */
[----:B---3--:R-:W-:-:S03]  /*10a50*/  PRMT R7, R23, 0x7632, R7 ;  /* 0x0000763217077816 */ /* 0x008fc60000000007 */
[----:B------:R-:W-:Y:S04]  /*10a60*/  @P1 STG.E.U16 [R8.64], R23 ;  /* 0x0000001708001986 */ /* 0x000fe8000c101504 */
[----:B-1----:R-:W-:Y:S04]  /*10a70*/  STL [R1+0x24], R25 ;  /* 0x0000241901007387 */ /* 0x002fe80000100800 */
[----:B------:R0:W-:Y:S04]  /*10a80*/  @P5 STG.E.U16 [R14.64], R7 ;  /* 0x000000070e005986 */ /* 0x0001e8000c101504 */
[----:B------:R-:W-:Y:S04]  /*10a90*/  STL.64 [R1+0x28], R26 ;  /* 0x0000281a01007387 */ /* 0x000fe80000100a00 */
[----:B------:R-:W-:Y:S01]  /*10aa0*/  STL [R1+0x404], R22 ;  /* 0x0004041601007387 */ /* 0x000fe20000100800 */
[----:B0-----:R-:W-:-:S03]  /*10ab0*/  IMAD.MOV.U32 R14, RZ, RZ, R24 ;  /* 0x000000ffff0e7224 */ /* 0x001fc600078e0018 */
[----:B------:R-:W-:Y:S04]  /*10ac0*/  STL [R1+0x400], R21 ;  /* 0x0004001501007387 */ /* 0x000fe80000100800 */
[----:B------:R-:W0:Y:S04]  /*10ad0*/  LDS.128 R24, [R22] ;  /* 0x0000000016187984 */ /* 0x000e280000000c00 */
[----:B------:R-:W1:Y:S04]  /*10ae0*/  LDS.128 R20, [R20+0x2000] ;  /* 0x0020000014147984 */ /* 0x000e680000000c00 */
[----:B0-----:R-:W-:Y:S04]  /*10af0*/  STL.64 [R1+0x3f8], R26 ;  /* 0x0003f81a01007387 */ /* 0x001fe80000100a00 */
[----:B-1----:R-:W-:Y:S04]  /*10b00*/  STL [R1+0x4], R21 ;  /* 0x0000041501007387 */ /* 0x002fe80000100800 */
[----:B------:R0:W-:Y:S04]  /*10b10*/  STL.64 [R1+0x8], R22 ;  /* 0x0000081601007387 */ /* 0x0001e80000100a00 */
[----:B0-----:R-:W3:Y:S04]  /*10b20*/  LDL.LU R22, [R1+0x404] ;  /* 0x0004040001167983 */ /* 0x001ee80000300800 */
[----:B------:R-:W5:Y:S01]  /*10b30*/  LDL.LU R21, [R1+0x400] ;  /* 0x0004000001157983 */ /* 0x000f620000300800 */
[----:B------:R-:W-:-:S04]  /*10b40*/  IADD3 R3, R29, 0x3a, RZ ;  /* 0x0000003a1d037810 */ /* 0x000fc80007ffe0ff */
[----:B------:R-:W-:Y:S02]  /*10b50*/  ISETP.LT.AND P4, PT, R3, c[0x0][0x17c], !P0 ;  /* 0x00005f0003007a0c */ /* 0x000fe40004781270 */
[----:B------:R-:W-:Y:S02]  /*10b60*/  IADD3 R3, R29, 0x3b, RZ ;  /* 0x0000003b1d037810 */ /* 0x000fe40007ffe0ff */
[----:B------:R-:W-:Y:S02]  /*10b70*/  LEA R12, P6, R13, R0, 0x1 ;  /* 0x000000000d0c7211 */ /* 0x000fe400078c08ff */
[----:B------:R-:W-:Y:S02]  /*10b80*/  ISETP.LT.AND P3, PT, R3, c[0x0][0x17c], !P0 ;  /* 0x00005f0003007a0c */ /* 0x000fe40004761270 */
[----:B------:R-:W-:Y:S02]  /*10b90*/  IADD3 R5, R13, c[0x0][0x198], RZ ;  /* 0x000066000d057a10 */ /* 0x000fe40007ffe0ff */
[----:B------:R-:W-:-:S02]  /*10ba0*/  IADD3 R3, R29, 0x3c, RZ ;  /* 0x0000003c1d037810 */ /* 0x000fc40007ffe0ff */
[----:B------:R-:W-:Y:S02]  /*10bb0*/  LEA.HI.X.SX32 R13, R13, R2, 0x1, P6 ;  /* 0x000000020d0d7211 */ /* 0x000fe400030f0eff */
[----:B------:R-:W-:Y:S02]  /*10bc0*/  LEA R6, P6, R5, R0, 0x1 ;  /* 0x0000000005067211 */ /* 0x000fe400078c08ff */
[----:B------:R-:W-:Y:S02]  /*10bd0*/  ISETP.LT.AND P2, PT, R3, c[0x0][0x17c], !P0 ;  /* 0x00005f0003007a0c */ /* 0x000fe40004741270 */
[C---:B------:R-:W-:Y:S02]  /*10be0*/  IADD3 R17, R5.reuse, c[0x0][0x198], RZ ;  /* 0x0000660005117a10 */ /* 0x040fe40007ffe0ff */
[----:B------:R-:W-:Y:S02]  /*10bf0*/  LEA.HI.X.SX32 R7, R5, R2, 0x1, P6 ;  /* 0x0000000205077211 */ /* 0x000fe400030f0eff */
[----:B------:R-:W-:-:S02]  /*10c00*/  LEA R8, P6, R17, R0, 0x1 ;  /* 0x0000000011087211 */ /* 0x000fc400078c08ff */
[----:B------:R-:W-:Y:S02]  /*10c10*/  IADD3 R3, R29, 0x3d, RZ ;  /* 0x0000003d1d037810 */ /* 0x000fe40007ffe0ff */
[----:B------:R-:W-:Y:S02]  /*10c20*/  PRMT R5, R11, 0x7632, R5 ;  /* 0x000076320b057816 */ /* 0x000fe40000000005 */
[----:B------:R-:W-:Y:S01]  /*10c30*/  LEA.HI.X.SX32 R9, R17, R2, 0x1, P6 ;  /* 0x0000000211097211 */ /* 0x000fe200030f0eff */
[----:B------:R-:W-:Y:S01]  /*10c40*/  @P4 STG.E.U16 [R12.64], R11 ;  /* 0x0000000b0c004986 */ /* 0x000fe2000c101504 */
[----:B------:R-:W-:Y:S02]  /*10c50*/  ISETP.LT.AND P1, PT, R3, c[0x0][0x17c], !P0 ;  /* 0x00005f0003007a0c */ /* 0x000fe40004721270 */
[----:B------:R-:W-:Y:S01]  /*10c60*/  IADD3 R3, R29, 0x3e, RZ ;  /* 0x0000003e1d037810 */ /* 0x000fe20007ffe0ff */
[----:B------:R-:W-:Y:S01]  /*10c70*/  @P3 STG.E.U16 [R6.64], R5 ;  /* 0x0000000506003986 */ /* 0x000fe2000c101504 */
[----:B------:R-:W-:-:S03]  /*10c80*/  IADD3 R17, R17, c[0x0][0x198], RZ ;  /* 0x0000660011117a10 */ /* 0x000fc60007ffe0ff */
[----:B----4-:R0:W-:Y:S01]  /*10c90*/  @P2 STG.E.U16 [R8.64], R28 ;  /* 0x0000001c08002986 */ /* 0x0101e2000c101504 */
[----:B------:R-:W-:Y:S02]  /*10ca0*/  ISETP.LT.AND P5, PT, R3, c[0x0][0x17c], !P0 ;  /* 0x00005f0003007a0c */ /* 0x000fe400047a1270 */
[----:B------:R-:W-:Y:S02]  /*10cb0*/  IADD3 R3, R29, 0x3f, RZ ;  /* 0x0000003f1d037810 */ /* 0x000fe40007ffe0ff */
[----:B------:R-:W-:Y:S02]  /*10cc0*/  LEA R4, P6, R17, R0, 0x1 ;  /* 0x0000000011047211 */ /* 0x000fe400078c08ff */
[----:B0-----:R-:W-:Y:S01]  /*10cd0*/  PRMT R9, R28, 0x7632, R9 ;  /* 0x000076321c097816 */ /* 0x001fe20000000009 */
[----:B------:R-:W-:Y:S01]  /*10ce0*/  IMAD.SHL.U32 R28, R18, 0x2000, RZ ;  /* 0x00002000121c7824 */ /* 0x000fe200078e00ff */
[----:B------:R-:W-:Y:S02]  /*10cf0*/  ISETP.LT.AND P4, PT, R3, c[0x0][0x17c], !P0 ;  /* 0x00005f0003007a0c */ /* 0x000fe40004781270 */
[----:B------:R-:W-:-:S02]  /*10d00*/  IADD3 R3, R29, 0x40, RZ ;  /* 0x000000401d037810 */ /* 0x000fc40007ffe0ff */
[----:B------:R-:W-:Y:S02]  /*10d10*/  LOP3.LUT R28, R28, 0xc000, RZ, 0xc0, !PT ;  /* 0x0000c0001c1c7812 */ /* 0x000fe400078ec0ff */
[C---:B------:R-:W-:Y:S02]  /*10d20*/  IADD3 R11, R17.reuse, c[0x0][0x198], RZ ;  /* 0x00006600110b7a10 */ /* 0x040fe40007ffe0ff */
[----:B------:R-:W-:Y:S01]  /*10d30*/  LEA.HI.X.SX32 R5, R17, R2, 0x1, P6 ;  /* 0x0000000211057211 */ /* 0x000fe200030f0eff */
[----:B------:R-:W-:Y:S01]  /*10d40*/  IMAD R28, R16, 0x10, R28 ;  /* 0x00000010101c7824 */ /* 0x000fe200078e021c */
[----:B------:R-:W-:Y:S02]  /*10d50*/  ISETP.LT.AND P3, PT, R3, c[0x0][0x17c], !P0 ;  /* 0x00005f0003007a0c */ /* 0x000fe40004761270 */
[----:B------:R-:W-:Y:S02]  /*10d60*/  LEA R6, P6, R11, R0, 0x1 ;  /* 0x000000000b067211 */ /* 0x000fe400078c08ff */
[----:B------:R-:W-:-:S02]  /*10d70*/  IADD3 R3, R29, 0x41, RZ ;  /* 0x000000411d037810 */ /* 0x000fc40007ffe0ff */
[----:B------:R-:W-:Y:S02]  /*10d80*/  LEA.HI.X.SX32 R7, R11, R2, 0x1, P6 ;  /* 0x000000020b077211 */ /* 0x000fe400030f0eff */
[----:B------:R-:W-:Y:S02]  /*10d90*/  ISETP.LT.AND P2, PT, R3, c[0x0][0x17c], !P0 ;  /* 0x00005f0003007a0c */ /* 0x000fe40004741270 */
[----:B------:R-:W-:Y:S02]  /*10da0*/  IADD3 R13, R11, c[0x0][0x198], RZ ;  /* 0x000066000b0d7a10 */ /* 0x000fe40007ffe0ff */
[----:B------:R-:W-:Y:S02]  /*10db0*/  LOP3.LUT R28, R28, 0x40, RZ, 0x3c, !PT ;  /* 0x000000401c1c7812 */ /* 0x000fe400078e3cff */
[----:B------:R-:W-:Y:S01]  /*10dc0*/  IADD3 R3, R29, 0x42, RZ ;  /* 0x000000421d037810 */ /* 0x000fe20007ffe0ff */
[----:B------:R0:W-:Y:S01]  /*10dd0*/  @P1 STG.E.U16 [R4.64], R9 ;  /* 0x0000000904001986 */ /* 0x0001e2000c101504 */
[----:B------:R-:W-:Y:S01]  /*10de0*/  IMAD.SHL.U32 R27, R18, 0x2000, RZ ;  /* 0x00002000121b7824 */ /* 0x000fe200078e00ff */
[----:B------:R-:W-:-:S02]  /*10df0*/  LEA R8, P6, R13, R0, 0x1 ;  /* 0x000000000d087211 */ /* 0x000fc400078c08ff */
[----:B------:R-:W-:Y:S02]  /*10e00*/  ISETP.LT.AND P1, PT, R3, c[0x0][0x17c], !P0 ;  /* 0x00005f0003007a0c */ /* 0x000fe40004721270 */
[----:B------:R-:W-:Y:S02]  /*10e10*/  IADD3 R3, R29, 0x43, RZ ;  /* 0x000000431d037810 */ /* 0x000fe40007ffe0ff */
[----:B------:R-:W-:Y:S02]  /*10e20*/  IADD3 R15, R13, c[0x0][0x198], RZ ;  /* 0x000066000d0f7a10 */ /* 0x000fe40007ffe0ff */
[----:B------:R-:W-:Y:S02]  /*10e30*/  LOP3.LUT R27, R27, 0xc000, RZ, 0xc0, !PT ;  /* 0x0000c0001b1b7812 */ /* 0x000fe400078ec0ff */
[----:B0-----:R-:W-:Y:S02]  /*10e40*/  LEA.HI.X.SX32 R9, R13, R2, 0x1, P6 ;  /* 0x000000020d097211 */ /* 0x001fe400030f0eff */
[----:B------:R-:W-:Y:S01]  /*10e50*/  LEA R10, P6, R15, R0, 0x1 ;  /* 0x000000000f0a7211 */ /* 0x000fe200078c08ff */
[----:B------:R-:W-:-:S03]  /*10e60*/  IMAD R27, R16, 0x10, R27 ;  /* 0x00000010101b7824 */ /* 0x000fc600078e021b */
[C---:B------:R-:W-:Y:S02]  /*10e70*/  LEA.HI.X.SX32 R11, R15.reuse, R2, 0x1, P6 ;  /* 0x000000020f0b7211 */ /* 0x040fe400030f0eff */
[----:B------:R-:W-:Y:S02]  /*10e80*/  IADD3 R15, R15, c[0x0][0x198], RZ ;  /* 0x000066000f0f7a10 */ /* 0x000fe40007ffe0ff */
[----:B------:R-:W-:Y:S02]  /*10e90*/  LOP3.LUT R27, R27, 0x60, RZ, 0x3c, !PT ;  /* 0x000000601b1b7812 */ /* 0x000fe400078e3cff */
[----:B------:R-:W-:Y:S02]  /*10ea0*/  LEA R12, P6, R15, R0, 0x1 ;  /* 0x000000000f0c7211 */ /* 0x000fe400078c08ff */
[----:B------:R-:W-:Y:S02]  /*10eb0*/  PRMT R17, R14, 0x7632, R17 ;  /* 0x000076320e117816 */ /* 0x000fe40000000011 */
[C---:B------:R-:W-:Y:S01]  /*10ec0*/  IADD3 R18, R29.reuse, 0x46, RZ ;  /* 0x000000461d127810 */ /* 0x040fe20007ffe0ff */
[----:B------:R-:W-:Y:S01]  /*10ed0*/  IMAD.MOV.U32 R26, RZ, RZ, R20 ;  /* 0x000000ffff1a7224 */ /* 0x000fe200078e0014 */
[----:B------:R-:W-:Y:S01]  /*10ee0*/  IADD3 R20, R29, 0x4a, RZ ;  /* 0x0000004a1d147810 */ /* 0x000fe20007ffe0ff */
[----:B--2---:R-:W-:Y:S04]  /*10ef0*/  @P5 STG.E.U16 [R6.64], R19 ;  /* 0x0000001306005986 */ /* 0x004fe8000c101504 */
[----:B------:R-:W0:Y:S01]  /*10f00*/  LDS.128 R4, [R28] ;  /* 0x000000001c047984 */ /* 0x000e220000000c00 */
[----:B------:R-:W-:-:S02]  /*10f10*/  PRMT R13, R19, 0x7632, R13 ;  /* 0x00007632130d7816 */ /* 0x000fc4000000000d */
[----:B------:R-:W-:Y:S02]  /*10f20*/  ISETP.LT.AND P5, PT, R3, c[0x0][0x17c], !P0 ;  /* 0x00005f0003007a0c */ /* 0x000fe400047a1270 */
[----:B------:R-:W-:Y:S01]  /*10f30*/  IADD3 R3, R29, 0x44, RZ ;  /* 0x000000441d037810 */ /* 0x000fe20007ffe0ff */
[----:B------:R1:W-:Y:S03]  /*10f40*/  @P4 STG.E.U16 [R8.64], R13 ;  /* 0x0000000d08004986 */ /* 0x0003e6000c101504 */
[----:B------:R-:W-:Y:S02]  /*10f50*/  ISETP.LT.AND P4, PT, R3, c[0x0][0x17c], !P0 ;  /* 0x00005f0003007a0c */ /* 0x000fe40004781270 */
[----:B------:R-:W-:Y:S01]  /*10f60*/  IADD3 R3, R29, 0x45, RZ ;  /* 0x000000451d037810 */ /* 0x000fe20007ffe0ff */
[----:B------:R2:W-:Y:S03]  /*10f70*/  @P3 STG.E.U16 [R10.64], R14 ;  /* 0x0000000e0a003986 */ /* 0x0005e6000c101504 */
[----:B------:R-:W-:Y:S01]  /*10f80*/  ISETP.LT.AND P3, PT, R3, c[0x0][0x17c], !P0 ;  /* 0x00005f0003007a0c */ /* 0x000fe20004761270 */
[----:B------:R-:W4:Y:S01]  /*10f90*/  LDS.128 R8, [R27] ;  /* 0x000000001b087984 */ /* 0x000f220000000c00 */
[----:B------:R-:W-:-:S02]  /*10fa0*/  IADD3 R3, R15, c[0x0][0x198], RZ ;  /* 0x000066000f037a10 */ /* 0x000fc40007ffe0ff */
[----:B-1----:R-:W-:Y:S02]  /*10fb0*/  LEA.HI.X.SX32 R13, R15, R2, 0x1, P6 ;  /* 0x000000020f0d7211 */ /* 0x002fe400030f0eff */
[C---:B------:R-:W-:Y:S02]  /*10fc0*/  IADD3 R16, R3.reuse, c[0x0][0x198], RZ ;  /* 0x0000660003107a10 */ /* 0x040fe40007ffe0ff */
[C---:B--2---:R-:W-:Y:S01]  /*10fd0*/  LEA R14, P6, R3.reuse, R0, 0x1 ;  /* 0x00000000030e7211 */ /* 0x044fe200078c08ff */
[----:B------:R1:W-:Y:S03]  /*10fe0*/  @P2 STG.E.U16 [R12.64], R17 ;  /* 0x000000110c002986 */ /* 0x0003e6000c101504 */
[----:B------:R-:W-:Y:S02]  /*10ff0*/  LEA.HI.X.SX32 R15, R3, R2, 0x1, P6 ;  /* 0x00000002030f7211 */ /* 0x000fe400030f0eff */
[----:B------:R-:W-:-:S03]  /*11000*/  IADD3 R3, R16, c[0x0][0x198], RZ ;  /* 0x0000660010037a10 */ /* 0x000fc60007ffe0ff */
[----:B------:R2:W-:Y:S01]  /*11010*/  @P1 STG.E.U16 [R14.64], R24 ;  /* 0x000000180e001986 */ /* 0x0005e2000c101504 */
[----:B-1----:R-:W-:-:S04]  /*11020*/  LEA R12, P6, R16, R0, 0x1 ;  /* 0x00000000100c7211 */ /* 0x002fc800078c08ff */
[----:B------:R-:W-:Y:S02]  /*11030*/  LEA.HI.X.SX32 R13, R16, R2, 0x1, P6 ;  /* 0x00000002100d7211 */ /* 0x000fe400030f0eff */
[----:B--2---:R-:W-:Y:S02]  /*11040*/  PRMT R24, R24, 0x7632, R24 ;  /* 0x0000763218187816 */ /* 0x004fe40000000018 */
[C---:B------:R-:W-:Y:S02]  /*11050*/  LEA R14, P6, R3.reuse, R0, 0x1 ;  /* 0x00000000030e7211 */ /* 0x040fe400078c08ff */
[----:B------:R-:W-:Y:S01]  /*11060*/  ISETP.LT.AND P2, PT, R18, c[0x0][0x17c], !P0 ;  /* 0x00005f0012007a0c */ /* 0x000fe20004741270 */
[----:B------:R1:W-:Y:S01]  /*11070*/  @P5 STG.E.U16 [R12.64], R24 ;  /* 0x000000180c005986 */ /* 0x0003e2000c101504 */
[----:B------:R-:W-:Y:S02]  /*11080*/  LEA.HI.X.SX32 R15, R3, R2, 0x1, P6 ;  /* 0x00000002030f7211 */ /* 0x000fe400030f0eff */
[----:B------:R-:W-:-:S02]  /*11090*/  IADD3 R18, R29, 0x47, RZ ;  /* 0x000000471d127810 */ /* 0x000fc40007ffe0ff */
[----:B------:R-:W-:Y:S01]  /*110a0*/  IADD3 R16, R29, 0x48, RZ ;  /* 0x000000481d107810 */ /* 0x000fe20007ffe0ff */
[----:B0-----:R0:W-:Y:S01]  /*110b0*/  @P4 STG.E.U16 [R14.64], R4 ;  /* 0x000000040e004986 */ /* 0x0011e2000c101504 */
[----:B------:R-:W-:Y:S02]  /*110c0*/  ISETP.LT.AND P1, PT, R18, c[0x0][0x17c], !P0 ;  /* 0x00005f0012007a0c */ /* 0x000fe40004721270 */
[----:B-1----:R-:W-:Y:S02]  /*110d0*/  IADD3 R12, R3, c[0x0][0x198], RZ ;  /* 0x00006600030c7a10 */ /* 0x002fe40007ffe0ff */
[----:B------:R-:W-:Y:S02]  /*110e0*/  IADD3 R3, R29, 0x49, RZ ;  /* 0x000000491d037810 */ /* 0x000fe40007ffe0ff */
[----:B------:R-:W-:Y:S02]  /*110f0*/  LEA R18, P6, R12, R0, 0x1 ;  /* 0x000000000c127211 */ /* 0x000fe400078c08ff */
[----:B------:R-:W-:-:S02]  /*11100*/  ISETP.LT.AND P4, PT, R3, c[0x0][0x17c], !P0 ;  /* 0x00005f0003007a0c */ /* 0x000fc40004781270 */
[----:B------:R-:W-:Y:S02]  /*11110*/  IADD3 R3, R12, c[0x0][0x198], RZ ;  /* 0x000066000c037a10 */ /* 0x000fe40007ffe0ff */
[----:B------:R-:W-:Y:S02]  /*11120*/  ISETP.LT.AND P5, PT, R16, c[0x0][0x17c], !P0 ;  /* 0x00005f0010007a0c */ /* 0x000fe400047a1270 */
[----:B------:R-:W-:Y:S02]  /*11130*/  LEA.HI.X.SX32 R19, R12, R2, 0x1, P6 ;  /* 0x000000020c137211 */ /* 0x000fe400030f0eff */
[----:B------:R-:W-:-:S04]  /*11140*/  LEA R16, P6, R3, R0, 0x1 ;  /* 0x0000000003107211 */ /* 0x000fc800078c08ff */
[C---:B------:R-:W-:Y:S01]  /*11150*/  LEA.HI.X.SX32 R17, R3.reuse, R2, 0x1, P6 ;  /* 0x0000000203117211 */ /* 0x040fe200030f0eff */
[----:B---3--:R1:W-:Y:S01]  /*11160*/  LDS.128 R12, [R22+0x2000] ;  /* 0x00200000160c7984 */ /* 0x0083e20000000c00 */
[----:B-----5:R-:W-:Y:S02]  /*11170*/  PRMT R21, R4, 0x7632, R21 ;  /* 0x0000763204157816 */ /* 0x020fe40000000015 */
[----:B0-----:R-:W-:-:S04]  /*11180*/  IADD3 R4, R3, c[0x0][0x198], RZ ;  /* 0x0000660003047a10 */ /* 0x001fc80007ffe0ff */
[C---:B-1----:R-:W-:Y:S02]  /*11190*/  LEA R22, P6, R4.reuse, R0, 0x1 ;  /* 0x0000000004167211 */ /* 0x042fe400078c08ff */
[----:B------:R-:W-:Y:S01]  /*111a0*/  IADD3 R3, R4, c[0x0][0x198], RZ ;  /* 0x0000660004037a10 */ /* 0x000fe20007ffe0ff */
[----:B------:R0:W-:Y:S01]  /*111b0*/  @P3 STG.E.U16 [R18.64], R21 ;  /* 0x0000001512003986 */ /* 0x0001e2000c101504 */
[----:B------:R-:W-:Y:S02]  /*111c0*/  ISETP.LT.AND P3, PT, R20, c[0x0][0x17c], !P0 ;  /* 0x00005f0014007a0c */ /* 0x000fe40004761270 */
[----:B------:R-:W-:Y:S02]  /*111d0*/  LEA.HI.X.SX32 R23, R4, R2, 0x1, P6 ;  /* 0x0000000204177211 */ /* 0x000fe400030f0eff */
[C---:B------:R-:W-:Y:S01]  /*111e0*/  LEA R20, P6, R3.reuse, R0, 0x1 ;  /* 0x0000000003147211 */ /* 0x040fe200078c08ff */
[----:B----4-:R1:W-:Y:S03]  /*111f0*/  @P2 STG.E.U16 [R16.64], R8 ;  /* 0x0000000810002986 */ /* 0x0103e6000c101504 */
[----:B0-----:R-:W-:-:S02]  /*11200*/  LEA.HI.X.SX32 R21, R3, R2, 0x1, P6 ;  /* 0x0000000203157211 */ /* 0x001fc400030f0eff */
[----:B-1----:R-:W-:-:S05]  /*11210*/  PRMT R8, R8, 0x7632, R8 ;  /* 0x0000763208087816 */ /* 0x002fca0000000008 */
[----:B------:R0:W-:Y:S04]  /*11220*/  @P1 STG.E.U16 [R22.64], R8 ;  /* 0x0000000816001986 */ /* 0x0001e8000c101504 */
[----:B------:R-:W-:Y:S04]  /*11230*/  @P5 STG.E.U16 [R20.64], R26 ;  /* 0x0000001a14005986 */ /* 0x000fe8000c101504 */
[----:B------:R-:W1:Y:S01]  /*11240*/  LDS.128 R20, [R27+0x2000] ;  /* 0x002000001b147984 */ /* 0x000e620000000c00 */
[C---:B------:R-:W-:Y:S02]  /*11250*/  IADD3 R4, R29.reuse, 0x4c, RZ ;  /* 0x0000004c1d047810 */ /* 0x040fe40007ffe0ff */
[----:B------:R-:W-:-:S02]  /*11260*/  IADD3 R18, R29, 0x4b, RZ ;  /* 0x0000004b1d127810 */ /* 0x000fc40007ffe0ff */
[----:B0-----:R-:W-:Y:S02]  /*11270*/  IADD3 R8, R29, 0x4d, RZ ;  /* 0x0000004d1d087810 */ /* 0x001fe40007ffe0ff */
[----:B------:R-:W-:Y:S02]  /*11280*/  ISETP.LT.AND P1, PT, R4, c[0x0][0x17c], !P0 ;  /* 0x00005f0004007a0c */ /* 0x000fe40004721270 */
[----:B------:R-:W-:Y:S02]  /*11290*/  IADD3 R4, R3, c[0x0][0x198], RZ ;  /* 0x0000660003047a10 */ /* 0x000fe40007ffe0ff */
[----:B------:R-:W-:Y:S01]  /*112a0*/  ISETP.LT.AND P2, PT, R18, c[0x0][0x17c], !P0 ;  /* 0x00005f0012007a0c */ /* 0x000fe20004741270 */
[----:B-1----:R0:W-:Y:S01]  /*112b0*/  STL [R1+0x3f0], R23 ;  /* 0x0003f01701007387 */ /* 0x0021e20000100800 */
[----:B------:R-:W-:-:S03]  /*112c0*/  ISETP.LT.AND P5, PT, R8, c[0x0][0x17c], !P0 ;  /* 0x00005f0008007a0c */ /* 0x000fc600047a1270 */
[----:B------:R1:W2:Y:S04]  /*112d0*/  LDS.128 R16, [R28+0x2000] ;  /* 0x002000001c107984 */ /* 0x0002a80000000c00 */
[----:B0-----:R-:W3:Y:S01]  /*112e0*/  LDL.LU R23, [R1+0x378] ;  /* 0x0003780001177983 */ /* 0x001ee20000300800 */
[----:B------:R-:W-:Y:S01]  /*112f0*/  IMAD.MOV.U32 R8, RZ, RZ, R26 ;  /* 0x000000ffff087224 */ /* 0x000fe200078e001a */
[----:B-1----:R-:W-:-:S04]  /*11300*/  LEA R28, P6, R4, R0, 0x1 ;  /* 0x00000000041c7211 */ /* 0x002fc800078c08ff */
[----:B------:R-:W-:Y:S02]  /*11310*/  LEA.HI.X.SX32 R29, R4, R2, 0x1, P6 ;  /* 0x00000002041d7211 */ /* 0x000fe400030f0eff */
[----:B------:R-:W-:-:S05]  /*11320*/  PRMT R24, R8, 0x7632, R24 ;  /* 0x0000763208187816 */ /* 0x000fca0000000018 */
[----:B------:R0:W-:Y:S04]  /*11330*/  @P4 STG.E.U16 [R28.64], R24 ;  /* 0x000000181c004986 */ /* 0x0001e8000c101504 */
[----:B0-----:R-:W4:Y:S01]  /*11340*/  LDL.LU R24, [R1+0x24] ;  /* 0x0000240001187983 */ /* 0x001f220000300800 */
[----:B------:R-:W-:-:S04]  /*11350*/  IADD3 R3, R4, c[0x0][0x198], RZ ;  /* 0x0000660004037a10 */ /* 0x000fc80007ffe0ff */
[C---:B------:R-:W-:Y:S02]  /*11360*/  LEA R26, P6, R3.reuse, R0, 0x1 ;  /* 0x00000000031a7211 */ /* 0x040fe400078c08ff */
[C---:B------:R-:W-:Y:S02]  /*11370*/  IADD3 R8, R3.reuse, c[0x0][0x198], RZ ;  /* 0x0000660003087a10 */ /* 0x040fe40007ffe0ff */
[----:B------:R-:W-:Y:S02]  /*11380*/  LEA.HI.X.SX32 R27, R3, R2, 0x1, P6 ;  /* 0x00000002031b7211 */ /* 0x000fe400030f0eff */
[----:B------:R-:W-:-:S03]  /*11390*/  LEA R28, P6, R8, R0, 0x1 ;  /* 0x00000000081c7211 */ /* 0x000fc600078c08ff */
[----:B------:R0:W-:Y:S01]  /*113a0*/  @P3 STG.E.U16 [R26.64], R12 ;  /* 0x0000000c1a003986 */ /* 0x0001e2000c101504 */
[----:B------:R-:W-:Y:S02]  /*113b0*/  LEA.HI.X.SX32 R29, R8, R2, 0x1, P6 ;  /* 0x00000002081d7211 */ /* 0x000fe400030f0eff */
[----:B0-----:R-:W-:-:S05]  /*113c0*/  PRMT R12, R12, 0x7632, R12 ;  /* 0x000076320c0c7816 */ /* 0x001fca000000000c */
[----:B------:R0:W-:Y:S01]  /*113d0*/  @P2 STG.E.U16 [R28.64], R12 ;  /* 0x0000000c1c002986 */ /* 0x0001e2000c101504 */
[C---:B---3--:R-:W-:Y:S02]  /*113e0*/  IADD3 R4, R23.reuse, 0x4e, RZ ;  /* 0x0000004e17047810 */ /* 0x048fe40007ffe0ff */
[----:B------:R-:W-:Y:S02]  /*113f0*/  IADD3 R3, R23, 0x4f, RZ ;  /* 0x0000004f17037810 */ /* 0x000fe40007ffe0ff */
[----:B------:R-:W-:Y:S02]  /*11400*/  ISETP.LT.AND P4, PT, R4, c[0x0][0x17c], !P0 ;  /* 0x00005f0004007a0c */ /* 0x000fe40004781270 */
[----:B------:R-:W-:Y:S02]  /*11410*/  IADD3 R4, R8, c[0x0][0x198], RZ ;  /* 0x0000660008047a10 */ /* 0x000fe40007ffe0ff */
[----:B------:R-:W-:Y:S02]  /*11420*/  ISETP.LT.AND P3, PT, R3, c[0x0][0x17c], !P0 ;  /* 0x00005f0003007a0c */ /* 0x000fe40004761270 */
[----:B------:R-:W-:-:S02]  /*11430*/  LEA R26, P6, R4, R0, 0x1 ;  /* 0x00000000041a7211 */ /* 0x000fc400078c08ff */
[----:B------:R-:W-:Y:S02]  /*11440*/  IADD3 R8, R23, 0x50, RZ ;  /* 0x0000005017087810 */ /* 0x000fe40007ffe0ff */
[C---:B------:R-:W-:Y:S02]  /*11450*/  IADD3 R3, R4.reuse, c[0x0][0x198], RZ ;  /* 0x0000660004037a10 */ /* 0x040fe40007ffe0ff */
[----:B------:R-:W-:Y:S02]  /*11460*/  LEA.HI.X.SX32 R27, R4, R2, 0x1, P6 ;  /* 0x00000002041b7211 */ /* 0x000fe400030f0eff */
[----:B------:R-:W-:Y:S02]  /*11470*/  ISETP.LT.AND P2, PT, R8, c[0x0][0x17c], !P0 ;  /* 0x00005f0008007a0c */ /* 0x000fe40004741270 */
[C---:B0-----:R-:W-:Y:S02]  /*11480*/  LEA R28, P6, R3.reuse, R0, 0x1 ;  /* 0x00000000031c7211 */ /* 0x041fe400078c08ff */
[----:B------:R-:W-:-:S02]  /*11490*/  IADD3 R8, R3, c[0x0][0x198], RZ ;  /* 0x0000660003087a10 */ /* 0x000fc40007ffe0ff */
[----:B------:R-:W-:Y:S01]  /*114a0*/  IADD3 R4, R23, 0x51, RZ ;  /* 0x0000005117047810 */ /* 0x000fe20007ffe0ff */
[----:B--2---:R0:W-:Y:S01]  /*114b0*/  @P1 STG.E.U16 [R26.64], R16 ;  /* 0x000000101a001986 */ /* 0x0041e2000c101504 */
[----:B------:R-:W-:Y:S02]  /*114c0*/  LEA.HI.X.SX32 R29, R3, R2, 0x1, P6 ;  /* 0x00000002031d7211 */ /* 0x000fe400030f0eff */
[----:B------:R-:W-:Y:S02]  /*114d0*/  ISETP.LT.AND P1, PT, R4, c[0x0][0x17c], !P0 ;  /* 0x00005f0004007a0c */ /* 0x000fe40004721270 */
[----:B------:R-:W-:Y:S02]  /*114e0*/  IADD3 R3, R23, 0x52, RZ ;  /* 0x0000005217037810 */ /* 0x000fe40007ffe0ff */
[C---:B------:R-:W-:Y:S02]  /*114f0*/  IADD3 R4, R8.reuse, c[0x0][0x198], RZ ;  /* 0x0000660008047a10 */ /* 0x040fe40007ffe0ff */
[----:B0-----:R-:W-:-:S02]  /*11500*/  LEA R26, P6, R8, R0, 0x1 ;  /* 0x00000000081a7211 */ /* 0x001fc400078c08ff */
[----:B------:R-:W-:Y:S02]  /*11510*/  PRMT R16, R16, 0x7632, R16 ;  /* 0x0000763210107816 */ /* 0x000fe40000000010 */
[----:B------:R-:W-:-:S03]  /*11520*/  LEA.HI.X.SX32 R27, R8, R2, 0x1, P6 ;  /* 0x00000002081b7211 */ /* 0x000fc600030f0eff */
[----:B------:R0:W-:Y:S01]  /*11530*/  @P5 STG.E.U16 [R28.64], R16 ;  /* 0x000000101c005986 */ /* 0x0001e2000c101504 */
[----:B------:R-:W-:Y:S02]  /*11540*/  ISETP.LT.AND P5, PT, R3, c[0x0][0x17c], !P0 ;  /* 0x00005f0003007a0c */ /* 0x000fe400047a1270 */
[C---:B------:R-:W-:Y:S02]  /*11550*/  IADD3 R8, R23.reuse, 0x53, RZ ;  /* 0x0000005317087810 */ /* 0x040fe40007ffe0ff */
[----:B------:R-:W-:Y:S01]  /*11560*/  IADD3 R3, R4, c[0x0][0x198], RZ ;  /* 0x0000660004037a10 */ /* 0x000fe20007ffe0ff */
[----:B------:R1:W-:Y:S01]  /*11570*/  @P4 STG.E.U16 [R26.64], R20 ;  /* 0x000000141a004986 */ /* 0x0003e2000c101504 */
[----:B------:R-:W-:Y:S02]  /*11580*/  ISETP.LT.AND P4, PT, R8, c[0x0][0x17c], !P0 ;  /* 0x00005f0008007a0c */ /* 0x000fe40004781270 */
[----:B0-----:R-:W-:Y:S02]  /*11590*/  LEA R28, P6, R4, R0, 0x1 ;  /* 0x00000000041c7211 */ /* 0x001fe400078c08ff */
[----:B------:R-:W-:-:S02]  /*115a0*/  IADD3 R8, R23, 0x54, RZ ;  /* 0x0000005417087810 */ /* 0x000fc40007ffe0ff */
[----:B------:R-:W-:Y:S02]  /*115b0*/  LEA.HI.X.SX32 R29, R4, R2, 0x1, P6 ;  /* 0x00000002041d7211 */ /* 0x000fe400030f0eff */
[----:B-1----:R-:W-:Y:S02]  /*115c0*/  PRMT R20, R20, 0x7632, R20 ;  /* 0x0000763214147816 */ /* 0x002fe40000000014 */
[C---:B------:R-:W-:Y:S02]  /*115d0*/  LEA R26, P6, R3.reuse, R0, 0x1 ;  /* 0x00000000031a7211 */ /* 0x040fe400078c08ff */
[C---:B------:R-:W-:Y:S01]  /*115e0*/  IADD3 R4, R3.reuse, c[0x0][0x198], RZ ;  /* 0x0000660003047a10 */ /* 0x040fe20007ffe0ff */
[----:B------:R0:W-:Y:S01]  /*115f0*/  @P3 STG.E.U16 [R28.64], R20 ;  /* 0x000000141c003986 */ /* 0x0001e2000c101504 */
[----:B------:R-:W-:Y:S02]  /*11600*/  LEA.HI.X.SX32 R27, R3, R2, 0x1, P6 ;  /* 0x00000002031b7211 */ /* 0x000fe400030f0eff */
[----:B------:R-:W-:-:S02]  /*11610*/  ISETP.LT.AND P3, PT, R8, c[0x0][0x17c], !P0 ;  /* 0x00005f0008007a0c */ /* 0x000fc40004761270 */
[C---:B------:R-:W-:Y:S02]  /*11620*/  IADD3 R8, R4.reuse, c[0x0][0x198], RZ ;  /* 0x0000660004087a10 */ /* 0x040fe40007ffe0ff */
[----:B------:R-:W-:Y:S01]  /*11630*/  IADD3 R3, R23, 0x55, RZ ;  /* 0x0000005517037810 */ /* 0x000fe20007ffe0ff */
[----:B----4-:R1:W-:Y:S01]  /*11640*/  @P2 STG.E.U16 [R26.64], R24 ;  /* 0x000000181a002986 */ /* 0x0103e2000c101504 */
[----:B0-----:R-:W-:Y:S02]  /*11650*/  LEA R28, P6, R4, R0, 0x1 ;  /* 0x00000000041c7211 */ /* 0x001fe400078c08ff */
[----:B------:R-:W-:Y:S02]  /*11660*/  PRMT R12, R24, 0x7632, R12 ;  /* 0x00007632180c7816 */ /* 0x000fe4000000000c */
[----:B------:R-:W-:Y:S02]  /*11670*/  LEA.HI.X.SX32 R29, R4, R2, 0x1, P6 ;  /* 0x00000002041d7211 */ /* 0x000fe400030f0eff */
[----:B------:R-:W-:-:S02]  /*11680*/  ISETP.LT.AND P2, PT, R3, c[0x0][0x17c], !P0 ;  /* 0x00005f0003007a0c */ /* 0x000fc40004741270 */
[C---:B-1----:R-:W-:Y:S02]  /*11690*/  LEA R26, P6, R8.reuse, R0, 0x1 ;  /* 0x00000000081a7211 */ /* 0x042fe400078c08ff */
[C---:B------:R-:W-:Y:S02]  /*116a0*/  IADD3 R3, R8.reuse, c[0x0][0x198], RZ ;  /* 0x0000660008037a10 */ /* 0x040fe40007ffe0ff */
[C---:B------:R-:W-:Y:S01]  /*116b0*/  IADD3 R4, R23.reuse, 0x56, RZ ;  /* 0x0000005617047810 */ /* 0x040fe20007ffe0ff */
[----:B------:R0:W-:Y:S01]  /*116c0*/  @P1 STG.E.U16 [R28.64], R12 ;  /* 0x0000000c1c001986 */ /* 0x0001e2000c101504 */
[----:B------:R-:W-:Y:S02]  /*116d0*/  LEA.HI.X.SX32 R27, R8, R2, 0x1, P6 ;  /* 0x00000002081b7211 */ /* 0x000fe400030f0eff */
[----:B------:R-:W-:Y:S02]  /*116e0*/  ISETP.LT.AND P1, PT, R4, c[0x0][0x17c], !P0 ;  /* 0x00005f0004007a0c */ /* 0x000fe40004721270 */
[----:B------:R-:W-:Y:S01]  /*116f0*/  IADD3 R8, R23, 0x57, RZ ;  /* 0x0000005717087810 */ /* 0x000fe20007ffe0ff */
[----:B------:R1:W-:Y:S01]  /*11700*/  @P5 STG.E.U16 [R26.64], R25 ;  /* 0x000000191a005986 */ /* 0x0003e2000c101504 */
[----:B------:R-:W-:-:S02]  /*11710*/  IADD3 R4, R3, c[0x0][0x198], RZ ;  /* 0x0000660003047a10 */ /* 0x000fc40007ffe0ff */
[C---:B0-----:R-:W-:Y:S02]  /*11720*/  LEA R28, P6, R3.reuse, R0, 0x1 ;  /* 0x00000000031c7211 */ /* 0x041fe400078c08ff */
[----:B------:R-:W-:Y:S02]  /*11730*/  ISETP.LT.AND P5, PT, R8, c[0x0][0x17c], !P0 ;  /* 0x00005f0008007a0c */ /* 0x000fe400047a1270 */
[----:B------:R-:W-:Y:S02]  /*11740*/  LEA.HI.X.SX32 R29, R3, R2, 0x1, P6 ;  /* 0x00000002031d7211 */ /* 0x000fe400030f0eff */
[----:B-1----:R-:W-:Y:S01]  /*11750*/  PRMT R25, R25, 0x7632, R25 ;  /* 0x0000763219197816 */ /* 0x002fe20000000019 */
[----:B------:R-:W2:Y:S01]  /*11760*/  LDL.LU.64 R26, [R1+0x3f8] ;  /* 0x0003f800011a7983 */ /* 0x000ea20000300a00 */
[C---:B------:R-:W-:Y:S02]  /*11770*/  LEA R24, P6, R4.reuse, R0, 0x1 ;  /* 0x0000000004187211 */ /* 0x040fe400078c08ff */
[----:B------:R-:W-:Y:S01]  /*11780*/  IADD3 R8, R4, c[0x0][0x198], RZ ;  /* 0x0000660004087a10 */ /* 0x000fe20007ffe0ff */
[----:B------:R0:W-:Y:S01]  /*11790*/  @P4 STG.E.U16 [R28.64], R25 ;  /* 0x000000191c004986 */ /* 0x0001e2000c101504 */
[----:B------:R-:W-:-:S02]  /*117a0*/  PRMT R16, R5, 0x7632, R16 ;  /* 0x0000763205107816 */ /* 0x000fc40000000010 */
[----:B0-----:R-:W-:Y:S02]  /*117b0*/  LEA.HI.X.SX32 R25, R4, R2, 0x1, P6 ;  /* 0x0000000204197211 */ /* 0x001fe400030f0eff */
[----:B------:R-:W-:-:S04]  /*117c0*/  LEA R28, P6, R8, R0, 0x1 ;  /* 0x00000000081c7211 */ /* 0x000fc800078c08ff */
[----:B------:R-:W-:Y:S01]  /*117d0*/  LEA.HI.X.SX32 R29, R8, R2, 0x1, P6 ;  /* 0x00000002081d7211 */ /* 0x000fe200030f0eff */
[----:B------:R-:W-:Y:S04]  /*117e0*/  @P3 STG.E.U16 [R24.64], R5 ;  /* 0x0000000518003986 */ /* 0x000fe8000c101504 */
[----:B------:R0:W-:Y:S04]  /*117f0*/  @P2 STG.E.U16 [R28.64], R16 ;  /* 0x000000101c002986 */ /* 0x0001e8000c101504 */
[----:B0-----:R-:W3:Y:S01]  /*11800*/  LDL.LU R29, [R1+0x4] ;  /* 0x00000400011d7983 */ /* 0x001ee20000300800 */
[----:B------:R-:W-:-:S02]  /*11810*/  IADD3 R3, R23, 0x58, RZ ;  /* 0x0000005817037810 */ /* 0x000fc40007ffe0ff */
[----:B------:R-:W-:Y:S02]  /*11820*/  IADD3 R4, R23, 0x59, RZ ;  /* 0x0000005917047810 */ /* 0x000fe40007ffe0ff */
[----:B------:R-:W-:Y:S02]  /*11830*/  ISETP.LT.AND P4, PT, R3, c[0x0][0x17c], !P0 ;  /* 0x00005f0003007a0c */ /* 0x000fe40004781270 */
[----:B------:R-:W-:Y:S02]  /*11840*/  IADD3 R3, R8, c[0x0][0x198], RZ ;  /* 0x0000660008037a10 */ /* 0x000fe40007ffe0ff */
[----:B------:R-:W-:Y:S02]  /*11850*/  ISETP.LT.AND P3, PT, R4, c[0x0][0x17c], !P0 ;  /* 0x00005f0004007a0c */ /* 0x000fe40004761270 */
[C---:B------:R-:W-:Y:S02]  /*11860*/  LEA R4, P6, R3.reuse, R0, 0x1 ;  /* 0x0000000003047211 */ /* 0x040fe400078c08ff */
[----:B------:R-:W-:-:S02]  /*11870*/  IADD3 R8, R3, c[0x0][0x198], RZ ;  /* 0x0000660003087a10 */ /* 0x000fc40007ffe0ff */
[----:B------:R-:W-:Y:S02]  /*11880*/  LEA.HI.X.SX32 R5, R3, R2, 0x1, P6 ;  /* 0x0000000203057211 */ /* 0x000fe400030f0eff */
[----:B------:R-:W-:-:S03]  /*11890*/  LEA R24, P6, R8, R0, 0x1 ;  /* 0x0000000008187211 */ /* 0x000fc600078c08ff */
[----:B------:R0:W-:Y:S01]  /*118a0*/  @P1 STG.E.U16 [R4.64], R9 ;  /* 0x0000000904001986 */ /* 0x0001e2000c101504 */
[C---:B------:R-:W-:Y:S02]  /*118b0*/  IADD3 R3, R8.reuse, c[0x0][0x198], RZ ;  /* 0x0000660008037a10 */ /* 0x040fe40007ffe0ff */
[----:B------:R-:W-:Y:S02]  /*118c0*/  LEA.HI.X.SX32 R25, R8, R2, 0x1, P6 ;  /* 0x0000000208197211 */ /* 0x000fe400030f0eff */
[----:B0-----:R-:W-:-:S04]  /*118d0*/  IADD3 R4, R23, 0x5b, RZ ;  /* 0x0000005b17047810 */ /* 0x001fc80007ffe0ff */
[----:B------:R-:W-:Y:S02]  /*118e0*/  ISETP.LT.AND P1, PT, R4, c[0x0][0x17c], !P0 ;  /* 0x00005f0004007a0c */ /* 0x000fe40004721270 */
[----:B------:R-:W-:Y:S02]  /*118f0*/  LEA R4, P6, R3, R0, 0x1 ;  /* 0x0000000003047211 */ /* 0x000fe400078c08ff */
[----:B------:R-:W-:Y:S02]  /*11900*/  PRMT R9, R9, 0x7632, R9 ;  /* 0x0000763209097816 */ /* 0x000fe40000000009 */
[----:B------:R-:W-:-:S03]  /*11910*/  LEA.HI.X.SX32 R5, R3, R2, 0x1, P6 ;  /* 0x0000000203057211 */ /* 0x000fc600030f0eff */
[----:B------:R-:W-:Y:S01]  /*11920*/  @P5 STG.E.U16 [R24.64], R9 ;  /* 0x0000000918005986 */ /* 0x000fe2000c101504 */
[C---:B------:R-:W-:Y:S02]  /*11930*/  IADD3 R8, R23.reuse, 0x5c, RZ ;  /* 0x0000005c17087810 */ /* 0x040fe40007ffe0ff */
[----:B------:R-:W-:Y:S01]  /*11940*/  IADD3 R12, R23, 0x5a, RZ ;  /* 0x0000005a170c7810 */ /* 0x000fe20007ffe0ff */
[----:B---3--:R0:W-:Y:S01]  /*11950*/  @P4 STG.E.U16 [R4.64], R29 ;  /* 0x0000001d04004986 */ /* 0x0081e2000c101504 */
[----:B------:R-:W-:-:S03]  /*11960*/  PRMT R20, R29, 0x7632, R20 ;  /* 0x000076321d147816 */ /* 0x000fc60000000014 */
[----:B0-----:R-:W3:Y:S01]  /*11970*/  LDL.LU R29, [R1+0x28] ;  /* 0x00002800011d7983 */ /* 0x001ee20000300800 */
[----:B------:R-:W-:Y:S02]  /*11980*/  IADD3 R9, R3, c[0x0][0x198], RZ ;  /* 0x0000660003097a10 */ /* 0x000fe40007ffe0ff */
[----:B------:R-:W-:Y:S02]  /*11990*/  ISETP.LT.AND P5, PT, R8, c[0x0][0x17c], !P0 ;  /* 0x00005f0008007a0c */ /* 0x000fe400047a1270 */
[C---:B------:R-:W-:Y:S02]  /*119a0*/  LEA R8, P6, R9.reuse, R0, 0x1 ;  /* 0x0000000009087211 */ /* 0x040fe400078c08ff */
[----:B------:R-:W-:Y:S02]  /*119b0*/  ISETP.LT.AND P2, PT, R12, c[0x0][0x17c], !P0 ;  /* 0x00005f000c007a0c */ /* 0x000fe40004741270 */
[----:B------:R-:W-:Y:S02]  /*119c0*/  IADD3 R3, R9, c[0x0][0x198], RZ ;  /* 0x0000660009037a10 */ /* 0x000fe40007ffe0ff */
[----:B------:R-:W-:-:S02]  /*119d0*/  IADD3 R12, R23, 0x5d, RZ ;  /* 0x0000005d170c7810 */ /* 0x000fc40007ffe0ff */
[----:B------:R-:W-:Y:S02]  /*119e0*/  LEA.HI.X.SX32 R9, R9, R2, 0x1, P6 ;  /* 0x0000000209097211 */ /* 0x000fe400030f0eff */
[C---:B------:R-:W-:Y:S02]  /*119f0*/  LEA R4, P6, R3.reuse, R0, 0x1 ;  /* 0x0000000003047211 */ /* 0x040fe400078c08ff */
[----:B------:R-:W-:Y:S02]  /*11a00*/  ISETP.LT.AND P4, PT, R12, c[0x0][0x17c], !P0 ;  /* 0x00005f000c007a0c */ /* 0x000fe40004781270 */
[C---:B------:R-:W-:Y:S01]  /*11a10*/  IADD3 R12, R3.reuse, c[0x0][0x198], RZ ;  /* 0x00006600030c7a10 */ /* 0x040fe20007ffe0ff */
[----:B------:R0:W-:Y:S01]  /*11a20*/  @P3 STG.E.U16 [R8.64], R20 ;  /* 0x0000001408003986 */ /* 0x0001e2000c101504 */
[----:B------:R-:W-:Y:S02]  /*11a30*/  LEA.HI.X.SX32 R5, R3, R2, 0x1, P6 ;  /* 0x0000000203057211 */ /* 0x000fe400030f0eff */
[----:B------:R-:W-:-:S03]  /*11a40*/  IADD3 R3, R12, c[0x0][0x198], RZ ;  /* 0x000066000c037a10 */ /* 0x000fc60007ffe0ff */
[----:B------:R1:W-:Y:S01]  /*11a50*/  @P2 STG.E.U16 [R4.64], R13 ;  /* 0x0000000d04002986 */ /* 0x0003e2000c101504 */
[----:B0-----:R-:W-:-:S04]  /*11a60*/  LEA R8, P6, R12, R0, 0x1 ;  /* 0x000000000c087211 */ /* 0x001fc800078c08ff */
[----:B------:R-:W-:Y:S02]  /*11a70*/  LEA.HI.X.SX32 R9, R12, R2, 0x1, P6 ;  /* 0x000000020c097211 */ /* 0x000fe400030f0eff */
[----:B-1----:R-:W-:Y:S02]  /*11a80*/  PRMT R5, R13, 0x7632, R5 ;  /* 0x000076320d057816 */ /* 0x002fe40000000005 */
[----:B------:R-:W-:Y:S02]  /*11a90*/  LEA R4, P6, R3, R0, 0x1 ;  /* 0x0000000003047211 */ /* 0x000fe400078c08ff */
[----:B------:R-:W-:Y:S02]  /*11aa0*/  IADD3 R12, R23, 0x60, RZ ;  /* 0x00000060170c7810 */ /* 0x000fe40007ffe0ff */
[----:B------:R-:W-:Y:S01]  /*11ab0*/  IADD3 R25, R3, c[0x0][0x198], RZ ;  /* 0x0000660003197a10 */ /* 0x000fe20007ffe0ff */
[----:B------:R0:W-:Y:S01]  /*11ac0*/  @P1 STG.E.U16 [R8.64], R5 ;  /* 0x0000000508001986 */ /* 0x0001e2000c101504 */
[----:B------:R-:W-:-:S02]  /*11ad0*/  IADD3 R16, R23, 0x5e, RZ ;  /* 0x0000005e17107810 */ /* 0x000fc40007ffe0ff */
[----:B------:R-:W-:Y:S02]  /*11ae0*/  ISETP.LT.AND P1, PT, R12, c[0x0][0x17c], !P0 ;  /* 0x00005f000c007a0c */ /* 0x000fe40004721270 */
[----:B------:R-:W-:Y:S02]  /*11af0*/  IADD3 R12, R23, 0x61, RZ ;  /* 0x00000061170c7810 */ /* 0x000fe40007ffe0ff */
[----:B------:R-:W-:Y:S02]  /*11b00*/  ISETP.LT.AND P3, PT, R16, c[0x0][0x17c], !P0 ;  /* 0x00005f0010007a0c */ /* 0x000fe40004761270 */
[----:B0-----:R-:W-:Y:S02]  /*11b10*/  LEA.HI.X.SX32 R5, R3, R2, 0x1, P6 ;  /* 0x0000000203057211 */ /* 0x001fe400030f0eff */
[C---:B------:R-:W-:Y:S02]  /*11b20*/  LEA R8, P6, R25.reuse, R0, 0x1 ;  /* 0x0000000019087211 */ /* 0x040fe400078c08ff */
[----:B------:R-:W-:Y:S01]  /*11b30*/  IADD3 R3, R25, c[0x0][0x198], RZ ;  /* 0x0000660019037a10 */ /* 0x000fe20007ffe0ff */
[----:B------:R0:W-:Y:S01]  /*11b40*/  @P5 STG.E.U16 [R4.64], R17 ;  /* 0x0000001104005986 */ /* 0x0001e2000c101504 */
[----:B------:R-:W-:-:S02]  /*11b50*/  IADD3 R16, R23, 0x5f, RZ ;  /* 0x0000005f17107810 */ /* 0x000fc40007ffe0ff */
[----:B------:R-:W-:Y:S02]  /*11b60*/  LEA.HI.X.SX32 R9, R25, R2, 0x1, P6 ;  /* 0x0000000219097211 */ /* 0x000fe400030f0eff */
[----:B------:R-:W-:Y:S02]  /*11b70*/  PRMT R24, R17, 0x7632, R24 ;  /* 0x0000763211187816 */ /* 0x000fe40000000018 */
[----:B------:R-:W-:Y:S02]  /*11b80*/  ISETP.LT.AND P5, PT, R12, c[0x0][0x17c], !P0 ;  /* 0x00005f000c007a0c */ /* 0x000fe400047a1270 */
[----:B------:R-:W-:Y:S02]  /*11b90*/  IADD3 R12, R23, 0x62, RZ ;  /* 0x00000062170c7810 */ /* 0x000fe40007ffe0ff */
[----:B------:R-:W-:Y:S02]  /*11ba0*/  ISETP.LT.AND P2, PT, R16, c[0x0][0x17c], !P0 ;  /* 0x00005f0010007a0c */ /* 0x000fe40004741270 */
[----:B0-----:R-:W-:-:S02]  /*11bb0*/  LEA R4, P6, R3, R0, 0x1 ;  /* 0x0000000003047211 */ /* 0x001fc400078c08ff */
[C---:B------:R-:W-:Y:S01]  /*11bc0*/  IADD3 R13, R3.reuse, c[0x0][0x198], RZ ;  /* 0x00006600030d7a10 */ /* 0x040fe20007ffe0ff */
[----:B------:R-:W-:Y:S01]  /*11bd0*/  @P4 STG.E.U16 [R8.64], R24 ;  /* 0x0000001808004986 */ /* 0x000fe2000c101504 */
[----:B------:R-:W-:Y:S02]  /*11be0*/  LEA.HI.X.SX32 R5, R3, R2, 0x1, P6 ;  /* 0x0000000203057211 */ /* 0x000fe400030f0eff */
[----:B------:R-:W-:Y:S02]  /*11bf0*/  ISETP.LT.AND P4, PT, R12, c[0x0][0x17c], !P0 ;  /* 0x00005f000c007a0c */ /* 0x000fe40004781270 */
[----:B------:R-:W-:Y:S02]  /*11c00*/  LEA R12, P6, R13, R0, 0x1 ;  /* 0x000000000d0c7211 */ /* 0x000fe400078c08ff */
[----:B------:R-:W-:Y:S02]  /*11c10*/  IADD3 R16, R23, 0x63, RZ ;  /* 0x0000006317107810 */ /* 0x000fe40007ffe0ff */
[C---:B------:R-:W-:Y:S01]  /*11c20*/  IADD3 R3, R13.reuse, c[0x0][0x198], RZ ;  /* 0x000066000d037a10 */ /* 0x040fe20007ffe0ff */
[----:B------:R-:W-:Y:S01]  /*11c30*/  @P3 STG.E.U16 [R4.64], R21 ;  /* 0x0000001504003986 */ /* 0x000fe2000c101504 */
[----:B------:R-:W-:-:S02]  /*11c40*/  LEA.HI.X.SX32 R13, R13, R2, 0x1, P6 ;  /* 0x000000020d0d7211 */ /* 0x000fc400030f0eff */
[----:B------:R-:W-:Y:S02]  /*11c50*/  PRMT R17, R21, 0x7632, R17 ;  /* 0x0000763215117816 */ /* 0x000fe40000000011 */
[----:B------:R-:W-:Y:S02]  /*11c60*/  ISETP.LT.AND P3, PT, R16, c[0x0][0x17c], !P0 ;  /* 0x00005f0010007a0c */ /* 0x000fe40004761270 */
[----:B------:R-:W-:Y:S01]  /*11c70*/  LEA R16, P6, R3, R0, 0x1 ;  /* 0x0000000003107211 */ /* 0x000fe200078c08ff */
[----:B------:R0:W-:Y:S01]  /*11c80*/  @P2 STG.E.U16 [R12.64], R17 ;  /* 0x000000110c002986 */ /* 0x0001e2000c101504 */
[----:B------:R-:W-:-:S04]  /*11c90*/  IADD3 R20, R23, 0x64, RZ ;  /* 0x0000006417147810 */ /* 0x000fc80007ffe0ff */
[----:B------:R-:W-:Y:S02]  /*11ca0*/  ISETP.LT.AND P2, PT, R20, c[0x0][0x17c], !P0 ;  /* 0x00005f0014007a0c */ /* 0x000fe40004741270 */
[----:B0-----:R-:W-:-:S05]  /*11cb0*/  LEA.HI.X.SX32 R17, R3, R2, 0x1, P6 ;  /* 0x0000000203117211 */ /* 0x001fca00030f0eff */
[----:B---3--:R0:W-:Y:S01]  /*11cc0*/  @P1 STG.E.U16 [R16.64], R29 ;  /* 0x0000001d10001986 */ /* 0x0081e2000c101504 */
[----:B------:R-:W-:-:S03]  /*11cd0*/  PRMT R20, R29, 0x7632, R20 ;  /* 0x000076321d147816 */ /* 0x000fc60000000014 */
[----:B0-----:R-:W3:Y:S01]  /*11ce0*/  LDL.LU R29, [R1+0x8] ;  /* 0x00000800011d7983 */ /* 0x001ee20000300800 */
[----:B------:R-:W-:Y:S02]  /*11cf0*/  IADD3 R9, R3, c[0x0][0x198], RZ ;  /* 0x0000660003097a10 */ /* 0x000fe40007ffe0ff */
[----:B------:R-:W-:Y:S02]  /*11d00*/  IADD3 R5, R23, 0x65, RZ ;  /* 0x0000006517057810 */ /* 0x000fe40007ffe0ff */
[C---:B------:R-:W-:Y:S02]  /*11d10*/  LEA R4, P6, R9.reuse, R0, 0x1 ;  /* 0x0000000009047211 */ /* 0x040fe400078c08ff */
[----:B------:R-:W-:Y:S02]  /*11d20*/  IADD3 R3, R9, c[0x0][0x198], RZ ;  /* 0x0000660009037a10 */ /* 0x000fe40007ffe0ff */
[----:B------:R-:W-:Y:S02]  /*11d30*/  ISETP.LT.AND P1, PT, R5, c[0x0][0x17c], !P0 ;  /* 0x00005f0005007a0c */ /* 0x000fe40004721270 */
[----:B------:R-:W-:-:S02]  /*11d40*/  LEA.HI.X.SX32 R5, R9, R2, 0x1, P6 ;  /* 0x0000000209057211 */ /* 0x000fc400030f0eff */
[----:B------:R-:W-:Y:S02]  /*11d50*/  LEA R8, P6, R3, R0, 0x1 ;  /* 0x0000000003087211 */ /* 0x000fe400078c08ff */
[----:B------:R-:W-:Y:S02]  /*11d60*/  IADD3 R12, R23, 0x66, RZ ;  /* 0x00000066170c7810 */ /* 0x000fe40007ffe0ff */
[C---:B------:R-:W-:Y:S01]  /*11d70*/  IADD3 R13, R3.reuse, c[0x0][0x198], RZ ;  /* 0x00006600030d7a10 */ /* 0x040fe20007ffe0ff */
[----:B------:R0:W-:Y:S01]  /*11d80*/  @P5 STG.E.U16 [R4.64], R20 ;  /* 0x0000001404005986 */ /* 0x0001e2000c101504 */
[----:B------:R-:W-:Y:S02]  /*11d90*/  LEA.HI.X.SX32 R9, R3, R2, 0x1, P6 ;  /* 0x0000000203097211 */ /* 0x000fe400030f0eff */
[----:B------:R-:W-:Y:S02]  /*11da0*/  ISETP.LT.AND P5, PT, R12, c[0x0][0x17c], !P0 ;  /* 0x00005f000c007a0c */ /* 0x000fe400047a1270 */
[----:B------:R-:W-:-:S02]  /*11db0*/  LEA R12, P6, R13, R0, 0x1 ;  /* 0x000000000d0c7211 */ /* 0x000fc400078c08ff */
[C---:B------:R-:W-:Y:S02]  /*11dc0*/  IADD3 R17, R13.reuse, c[0x0][0x198], RZ ;  /* 0x000066000d117a10 */ /* 0x040fe40007ffe0ff */
[----:B------:R-:W-:Y:S02]  /*11dd0*/  LEA.HI.X.SX32 R13, R13, R2, 0x1, P6 ;  /* 0x000000020d0d7211 */ /* 0x000fe400030f0eff */
[C---:B------:R-:W-:Y:S02]  /*11de0*/  LEA R16, P6, R17.reuse, R0, 0x1 ;  /* 0x0000000011107211 */ /* 0x040fe400078c08ff */
[C---:B0-----:R-:W-:Y:S02]  /*11df0*/  IADD3 R5, R17.reuse, c[0x0][0x198], RZ ;  /* 0x0000660011057a10 */ /* 0x041fe40007ffe0ff */
[----:B--2---:R-:W-:Y:S01]  /*11e00*/  PRMT R21, R26, 0x7632, R21 ;  /* 0x000076321a157816 */ /* 0x004fe20000000015 */
[----:B------:R0:W-:Y:S01]  /*11e10*/  @P4 STG.E.U16 [R8.64], R26 ;  /* 0x0000001a08004986 */ /* 0x0001e2000c101504 */
[----:B------:R-:W-:-:S02]  /*11e20*/  LEA.HI.X.SX32 R17, R17, R2, 0x1, P6 ;  /* 0x0000000211117211 */ /* 0x000fc400030f0eff */
[----:B------:R-:W-:Y:S01]  /*11e30*/  LEA R20, P6, R5, R0, 0x1 ;  /* 0x0000000005147211 */ /* 0x000fe200078c08ff */
[----:B------:R1:W-:Y:S01]  /*11e40*/  @P3 STG.E.U16 [R12.64], R21 ;  /* 0x000000150c003986 */ /* 0x0003e2000c101504 */
[----:B------:R-:W-:Y:S02]  /*11e50*/  IADD3 R3, R23, 0x67, RZ ;  /* 0x0000006717037810 */ /* 0x000fe40007ffe0ff */
[----:B0-----:R-:W-:Y:S02]  /*11e60*/  IADD3 R9, R5, c[0x0][0x198], RZ ;  /* 0x0000660005097a10 */ /* 0x001fe40007ffe0ff */
[----:B------:R-:W-:Y:S02]  /*11e70*/  ISETP.LT.AND P4, PT, R3, c[0x0][0x17c], !P0 ;  /* 0x00005f0003007a0c */ /* 0x000fe40004781270 */
[----:B-1----:R-:W-:Y:S02]  /*11e80*/  LEA.HI.X.SX32 R21, R5, R2, 0x1, P6 ;  /* 0x0000000205157211 */ /* 0x002fe400030f0eff */
[----:B------:R-:W-:-:S02]  /*11e90*/  LEA R8, P6, R9, R0, 0x1 ;  /* 0x0000000009087211 */ /* 0x000fc400078c08ff */
[----:B------:R-:W-:Y:S02]  /*11ea0*/  IADD3 R5, R9, c[0x0][0x198], RZ ;  /* 0x0000660009057a10 */ /* 0x000fe40007ffe0ff */
[----:B------:R-:W-:Y:S02]  /*11eb0*/  IADD3 R3, R23, 0x68, RZ ;  /* 0x0000006817037810 */ /* 0x000fe40007ffe0ff */
[----:B------:R-:W-:Y:S02]  /*11ec0*/  LEA.HI.X.SX32 R9, R9, R2, 0x1, P6 ;  /* 0x0000000209097211 */ /* 0x000fe400030f0eff */
[----:B------:R-:W-:Y:S02]  /*11ed0*/  LEA R4, P6, R5, R0, 0x1 ;  /* 0x0000000005047211 */ /* 0x000fe400078c08ff */
[----:B------:R-:W-:Y:S02]  /*11ee0*/  ISETP.LT.AND P3, PT, R3, c[0x0][0x17c], !P0 ;  /* 0x00005f0003007a0c */ /* 0x000fe40004761270 */
[C---:B------:R-:W-:Y:S01]  /*11ef0*/  IADD3 R13, R5.reuse, c[0x0][0x198], RZ ;  /* 0x00006600050d7a10 */ /* 0x040fe20007ffe0ff */
[----:B------:R0:W-:Y:S01]  /*11f00*/  @P2 STG.E.U16 [R16.64], R6 ;  /* 0x0000000610002986 */ /* 0x0001e2000c101504 */
[----:B------:R-:W-:-:S02]  /*11f10*/  LEA.HI.X.SX32 R5, R5, R2, 0x1, P6 ;  /* 0x0000000205057211 */ /* 0x000fc400030f0eff */
[----:B------:R-:W-:Y:S02]  /*11f20*/  PRMT R12, R6, 0x7632, R12 ;  /* 0x00007632060c7816 */ /* 0x000fe4000000000c */
[C---:B0-----:R-:W-:Y:S02]  /*11f30*/  LEA R16, P6, R13.reuse, R0, 0x1 ;  /* 0x000000000d107211 */ /* 0x041fe400078c08ff */
[----:B------:R-:W-:Y:S02]  /*11f40*/  PRMT R6, R10, 0x7632, R6 ;  /* 0x000076320a067816 */ /* 0x000fe40000000006 */
[----:B------:R-:W-:Y:S01]  /*11f50*/  LEA.HI.X.SX32 R17, R13, R2, 0x1, P6 ;  /* 0x000000020d117211 */ /* 0x000fe200030f0eff */
[----:B------:R-:W-:Y:S04]  /*11f60*/  @P1 STG.E.U16 [R20.64], R12 ;  /* 0x0000000c14001986 */ /* 0x000fe8000c101504 */
[----:B------:R-:W-:Y:S04]  /*11f70*/  @P5 STG.E.U16 [R8.64], R10 ;  /* 0x0000000a08005986 */ /* 0x000fe8000c101504 */
[----:B------:R0:W-:Y:S04]  /*11f80*/  @P4 STG.E.U16 [R4.64], R6 ;  /* 0x0000000604004986 */ /* 0x0001e8000c101504 */
[----:B---3--:R1:W-:Y:S01]  /*11f90*/  @P3 STG.E.U16 [R16.64], R29 ;  /* 0x0000001d10003986 */ /* 0x0083e2000c101504 */
[----:B0-----:R-:W-:-:S03]  /*11fa0*/  PRMT R6, R29, 0x7632, R6 ;  /* 0x000076321d067816 */ /* 0x001fc60000000006 */
[----:B-1----:R-:W2:Y:S01]  /*11fb0*/  LDL.LU R29, [R1+0x2c] ;  /* 0x00002c00011d7983 */ /* 0x002ea20000300800 */
[----:B------:R-:W-:Y:S02]  /*11fc0*/  IADD3 R3, R23, 0x69, RZ ;  /* 0x0000006917037810 */ /* 0x000fe40007ffe0ff */
[----:B------:R-:W-:Y:S02]  /*11fd0*/  IADD3 R21, R13, c[0x0][0x198], RZ ;  /* 0x000066000d157a10 */ /* 0x000fe40007ffe0ff */
[----:B------:R-:W-:Y:S02]  /*11fe0*/  ISETP.LT.AND P2, PT, R3, c[0x0][0x17c], !P0 ;  /* 0x00005f0003007a0c */ /* 0x000fe40004741270 */
[----:B------:R-:W-:Y:S02]  /*11ff0*/  IADD3 R3, R23, 0x6a, RZ ;  /* 0x0000006a17037810 */ /* 0x000fe40007ffe0ff */
[----:B------:R-:W-:Y:S02]  /*12000*/  LEA R12, P6, R21, R0, 0x1 ;  /* 0x00000000150c7211 */ /* 0x000fe400078c08ff */
[----:B------:R-:W-:-:S02]  /*12010*/  ISETP.LT.AND P1, PT, R3, c[0x0][0x17c], !P0 ;  /* 0x00005f0003007a0c */ /* 0x000fc40004721270 */
[----:B------:R-:W-:Y:S02]  /*12020*/  IADD3 R9, R21, c[0x0][0x198], RZ ;  /* 0x0000660015097a10 */ /* 0x000fe40007ffe0ff */
[----:B------:R-:W-:Y:S02]  /*12030*/  IADD3 R3, R23, 0x6b, RZ ;  /* 0x0000006b17037810 */ /* 0x000fe40007ffe0ff */
[----:B------:R-:W-:Y:S02]  /*12040*/  LEA.HI.X.SX32 R13, R21, R2, 0x1, P6 ;  /* 0x00000002150d7211 */ /* 0x000fe400030f0eff */
[----:B------:R-:W-:Y:S02]  /*12050*/  LEA R8, P6, R9, R0, 0x1 ;  /* 0x0000000009087211 */ /* 0x000fe400078c08ff */
[----:B------:R-:W-:Y:S02]  /*12060*/  ISETP.LT.AND P5, PT, R3, c[0x0][0x17c], !P0 ;  /* 0x00005f0003007a0c */ /* 0x000fe400047a1270 */
[----:B------:R-:W-:-:S02]  /*12070*/  IADD3 R5, R9, c[0x0][0x198], RZ ;  /* 0x0000660009057a10 */ /* 0x000fc40007ffe0ff */
[----:B------:R-:W-:Y:S02]  /*12080*/  IADD3 R3, R23, 0x6c, RZ ;  /* 0x0000006c17037810 */ /* 0x000fe40007ffe0ff */
[----:B------:R-:W-:Y:S02]  /*12090*/  LEA.HI.X.SX32 R9, R9, R2, 0x1, P6 ;  /* 0x0000000209097211 */ /* 0x000fe400030f0eff */
[----:B------:R-:W-:Y:S02]  /*120a0*/  LEA R4, P6, R5, R0, 0x1 ;  /* 0x0000000005047211 */ /* 0x000fe400078c08ff */
[----:B------:R-:W-:Y:S02]  /*120b0*/  ISETP.LT.AND P4, PT, R3, c[0x0][0x17c], !P0 ;  /* 0x00005f0003007a0c */ /* 0x000fe40004781270 */
[----:B------:R-:W-:Y:S02]  /*120c0*/  IADD3 R17, R5, c[0x0][0x198], RZ ;  /* 0x0000660005117a10 */ /* 0x000fe40007ffe0ff */
[----:B------:R-:W-:Y:S01]  /*120d0*/  IADD3 R3, R23, 0x6d, RZ ;  /* 0x0000006d17037810 */ /* 0x000fe20007ffe0ff */
[----:B------:R0:W-:Y:S01]  /*120e0*/  @P2 STG.E.U16 [R12.64], R6 ;  /* 0x000000060c002986 */ /* 0x0001e2000c101504 */
[----:B------:R-:W-:-:S02]  /*120f0*/  LEA.HI.X.SX32 R5, R5, R2, 0x1, P6 ;  /* 0x0000000205057211 */ /* 0x000fc400030f0eff */
[----:B------:R-:W-:Y:S02]  /*12100*/  LEA R16, P6, R17, R0, 0x1 ;  /* 0x0000000011107211 */ /* 0x000fe400078c08ff */
[----:B------:R-:W-:Y:S02]  /*12110*/  ISETP.LT.AND P3, PT, R3, c[0x0][0x17c], !P0 ;  /* 0x00005f0003007a0c */ /* 0x000fe40004761270 */
[----:B------:R-:W-:Y:S01]  /*12120*/  IADD3 R3, R23, 0x6e, RZ ;  /* 0x0000006e17037810 */ /* 0x000fe20007ffe0ff */
[----:B------:R1:W-:Y:S01]  /*12130*/  @P1 STG.E.U16 [R8.64], R14 ;  /* 0x0000000e08001986 */ /* 0x0003e2000c101504 */
[C---:B0-----:R-:W-:Y:S02]  /*12140*/  IADD3 R13, R17.reuse, c[0x0][0x198], RZ ;  /* 0x00006600110d7a10 */ /* 0x041fe40007ffe0ff */
[----:B------:R-:W-:Y:S02]  /*12150*/  LEA.HI.X.SX32 R17, R17, R2, 0x1, P6 ;  /* 0x0000000211117211 */ /* 0x000fe400030f0eff */
[----:B------:R-:W-:-:S02]  /*12160*/  PRMT R10, R14, 0x7632, R10 ;  /* 0x000076320e0a7816 */ /* 0x000fc4000000000a */
[----:B------:R-:W-:Y:S02]  /*12170*/  LEA R12, P6, R13, R0, 0x1 ;  /* 0x000000000d0c7211 */ /* 0x000fe400078c08ff */
[----:B------:R-:W-:Y:S02]  /*12180*/  ISETP.LT.AND P2, PT, R3, c[0x0][0x17c], !P0 ;  /* 0x00005f0003007a0c */ /* 0x000fe40004741270 */
[----:B-1----:R-:W-:Y:S02]  /*12190*/  IADD3 R9, R13, c[0x0][0x198], RZ ;  /* 0x000066000d097a10 */ /* 0x002fe40007ffe0ff */
[----:B------:R-:W-:Y:S01]  /*121a0*/  IADD3 R3, R23, 0x6f, RZ ;  /* 0x0000006f17037810 */ /* 0x000fe20007ffe0ff */
[----:B------:R0:W-:Y:S01]  /*121b0*/  @P5 STG.E.U16 [R4.64], R10 ;  /* 0x0000000a04005986 */ /* 0x0001e2000c101504 */
[----:B------:R-:W-:Y:S02]  /*121c0*/  LEA.HI.X.SX32 R13, R13, R2, 0x1, P6 ;  /* 0x000000020d0d7211 */ /* 0x000fe400030f0eff */
[----:B------:R-:W-:-:S02]  /*121d0*/  LEA R8, P6, R9, R0, 0x1 ;  /* 0x0000000009087211 */ /* 0x000fc400078c08ff */
[----:B------:R-:W-:Y:S02]  /*121e0*/  ISETP.LT.AND P1, PT, R3, c[0x0][0x17c], !P0 ;  /* 0x00005f0003007a0c */ /* 0x000fe40004721270 */
[----:B------:R-:W-:Y:S01]  /*121f0*/  IADD3 R3, R23, 0x70, RZ ;  /* 0x0000007017037810 */ /* 0x000fe20007ffe0ff */
[----:B------:R1:W-:Y:S01]  /*12200*/  @P4 STG.E.U16 [R16.64], R18 ;  /* 0x0000001210004986 */ /* 0x0003e2000c101504 */
[C---:B0-----:R-:W-:Y:S02]  /*12210*/  IADD3 R5, R9.reuse, c[0x0][0x198], RZ ;  /* 0x0000660009057a10 */ /* 0x041fe40007ffe0ff */
[----:B------:R-:W-:Y:S02]  /*12220*/  LEA.HI.X.SX32 R9, R9, R2, 0x1, P6 ;  /* 0x0000000209097211 */ /* 0x000fe400030f0eff */
[----:B------:R-:W-:Y:S02]  /*12230*/  LEA R4, P6, R5, R0, 0x1 ;  /* 0x0000000005047211 */ /* 0x000fe400078c08ff */
[----:B------:R-:W-:-:S02]  /*12240*/  ISETP.LT.AND P5, PT, R3, c[0x0][0x17c], !P0 ;  /* 0x00005f0003007a0c */ /* 0x000fc400047a1270 */
[----:B------:R-:W-:Y:S02]  /*12250*/  PRMT R6, R18, 0x7632, R6 ;  /* 0x0000763212067816 */ /* 0x000fe40000000006 */
[C---:B-1----:R-:W-:Y:S02]  /*12260*/  IADD3 R17, R5.reuse, c[0x0][0x198], RZ ;  /* 0x0000660005117a10 */ /* 0x042fe40007ffe0ff */
[----:B------:R-:W-:Y:S01]  /*12270*/  LEA.HI.X.SX32 R5, R5, R2, 0x1, P6 ;  /* 0x0000000205057211 */ /* 0x000fe200030f0eff */
[----:B------:R0:W-:Y:S01]  /*12280*/  @P3 STG.E.U16 [R12.64], R6 ;  /* 0x000000060c003986 */ /* 0x0001e2000c101504 */
[----:B------:R-:W-:-:S03]  /*12290*/  LEA R16, P6, R17, R0, 0x1 ;  /* 0x0000000011107211 */ /* 0x000fc600078c08ff */
[----:B------:R1:W-:Y:S01]  /*122a0*/  @P2 STG.E.U16 [R8.64], R22 ;  /* 0x0000001608002986 */ /* 0x0003e2000c101504 */
[C---:B0-----:R-:W-:Y:S02]  /*122b0*/  IADD3 R13, R17.reuse, c[0x0][0x198], RZ ;  /* 0x00006600110d7a10 */ /* 0x041fe40007ffe0ff */
[----:B------:R-:W-:Y:S02]  /*122c0*/  LEA.HI.X.SX32 R17, R17, R2, 0x1, P6 ;  /* 0x0000000211117211 */ /* 0x000fe400030f0eff */
[----:B-1----:R-:W-:-:S05]  /*122d0*/  PRMT R9, R22, 0x7632, R9 ;  /* 0x0000763216097816 */ /* 0x002fca0000000009 */
[----:B------:R-:W-:Y:S01]  /*122e0*/  @P1 STG.E.U16 [R4.64], R9 ;  /* 0x0000000904001986 */ /* 0x000fe2000c101504 */
[----:B--2---:R-:W-:-:S03]  /*122f0*/  PRMT R6, R29, 0x7632, R6 ;  /* 0x000076321d067816 */ /* 0x004fc60000000006 */
[----:B------:R0:W-:Y:S04]  /*12300*/  @P5 STG.E.U16 [R16.64], R29 ;  /* 0x0000001d10005986 */ /* 0x0001e8000c101504 */
[----:B0-----:R-:W2:Y:S01]  /*12310*/  LDL.LU R29, [R1+0xc] ;  /* 0x00000c00011d7983 */ /* 0x001ea20000300800 */
[----:B------:R-:W-:-:S04]  /*12320*/  IADD3 R3, R23, 0x71, RZ ;  /* 0x0000007117037810 */ /* 0x000fc80007ffe0ff */
[----:B------:R-:W-:Y:S02]  /*12330*/  ISETP.LT.AND P4, PT, R3, c[0x0][0x17c], !P0 ;  /* 0x00005f0003007a0c */ /* 0x000fe40004781270 */
[----:B------:R-:W-:-:S04]  /*12340*/  IADD3 R3, R23, 0x72, RZ ;  /* 0x0000007217037810 */ /* 0x000fc80007ffe0ff */
[----:B------:R-:W-:Y:S02]  /*12350*/  ISETP.LT.AND P3, PT, R3, c[0x0][0x17c], !P0 ;  /* 0x00005f0003007a0c */ /* 0x000fe40004761270 */
[----:B------:R-:W-:Y:S02]  /*12360*/  IADD3 R3, R23, 0x73, RZ ;  /* 0x0000007317037810 */ /* 0x000fe40007ffe0ff */
[----:B------:R-:W-:Y:S02]  /*12370*/  LEA R8, P6, R13, R0, 0x1 ;  /* 0x000000000d087211 */ /* 0x000fe400078c08ff */
[----:B------:R-:W-:Y:S02]  /*12380*/  ISETP.LT.AND P2, PT, R3, c[0x0][0x17c], !P0 ;  /* 0x00005f0003007a0c */ /* 0x000fe40004741270 */
[----:B------:R-:W-:Y:S02]  /*12390*/  IADD3 R3, R23, 0x74, RZ ;  /* 0x0000007417037810 */ /* 0x000fe40007ffe0ff */
[----:B------:R-:W-:-:S02]  /*123a0*/  IADD3 R21, R13, c[0x0][0x198], RZ ;  /* 0x000066000d157a10 */ /* 0x000fc40007ffe0ff */
[----:B------:R-:W-:Y:S02]  /*123b0*/  LEA.HI.X.SX32 R9, R13, R2, 0x1, P6 ;  /* 0x000000020d097211 */ /* 0x000fe400030f0eff */
[----:B------:R-:W-:Y:S02]  /*123c0*/  ISETP.LT.AND P1, PT, R3, c[0x0][0x17c], !P0 ;  /* 0x00005f0003007a0c */ /* 0x000fe40004721270 */
[----:B------:R-:W-:Y:S02]  /*123d0*/  LEA R12, P6, R21, R0, 0x1 ;  /* 0x00000000150c7211 */ /* 0x000fe400078c08ff */
[----:B------:R-:W-:Y:S02]  /*123e0*/  IADD3 R3, R23, 0x75, RZ ;  /* 0x0000007517037810 */ /* 0x000fe40007ffe0ff */
[C---:B------:R-:W-:Y:S02]  /*123f0*/  IADD3 R5, R21.reuse, c[0x0][0x198], RZ ;  /* 0x0000660015057a10 */ /* 0x040fe40007ffe0ff */
[----:B------:R-:W-:-:S02]  /*12400*/  LEA.HI.X.SX32 R13, R21, R2, 0x1, P6 ;  /* 0x00000002150d7211 */ /* 0x000fc400030f0eff */
[----:B------:R-:W-:Y:S02]  /*12410*/  ISETP.LT.AND P5, PT, R3, c[0x0][0x17c], !P0 ;  /* 0x00005f0003007a0c */ /* 0x000fe400047a1270 */
[----:B------:R-:W-:Y:S02]  /*12420*/  LEA R4, P6, R5, R0, 0x1 ;  /* 0x0000000005047211 */ /* 0x000fe400078c08ff */
[----:B------:R-:W-:Y:S01]  /*12430*/  IADD3 R3, R23, 0x76, RZ ;  /* 0x0000007617037810 */ /* 0x000fe20007ffe0ff */
[----:B------:R0:W-:Y:S01]  /*12440*/  @P4 STG.E.U16 [R8.64], R6 ;  /* 0x0000000608004986 */ /* 0x0001e2000c101504 */
[C---:B------:R-:W-:Y:S02]  /*12450*/  IADD3 R17, R5.reuse, c[0x0][0x198], RZ ;  /* 0x0000660005117a10 */ /* 0x040fe40007ffe0ff */
[----:B------:R-:W-:Y:S02]  /*12460*/  LEA.HI.X.SX32 R5, R5, R2, 0x1, P6 ;  /* 0x0000000205057211 */ /* 0x000fe400030f0eff */
[----:B------:R-:W-:-:S02]  /*12470*/  ISETP.LT.AND P4, PT, R3, c[0x0][0x17c], !P0 ;  /* 0x00005f0003007a0c */ /* 0x000fc40004781270 */
[----:B------:R-:W-:Y:S01]  /*12480*/  IADD3 R3, R23, 0x77, RZ ;  /* 0x0000007717037810 */ /* 0x000fe20007ffe0ff */
[----:B------:R1:W-:Y:S01]  /*12490*/  @P3 STG.E.U16 [R12.64], R27 ;  /* 0x0000001b0c003986 */ /* 0x0003e2000c101504 */
[----:B------:R-:W-:Y:S02]  /*124a0*/  IADD3 R21, R17, c[0x0][0x198], RZ ;  /* 0x0000660011157a10 */ /* 0x000fe40007ffe0ff */
[----:B0-----:R-:W-:Y:S02]  /*124b0*/  PRMT R9, R27, 0x7632, R9 ;  /* 0x000076321b097816 */ /* 0x001fe40000000009 */
[----:B------:R-:W-:Y:S02]  /*124c0*/  LEA R8, P6, R17, R0, 0x1 ;  /* 0x0000000011087211 */ /* 0x000fe400078c08ff */
[----:B------:R-:W-:Y:S01]  /*124d0*/  ISETP.LT.AND P3, PT, R3, c[0x0][0x17c], !P0 ;  /* 0x00005f0003007a0c */ /* 0x000fe20004761270 */
[----:B------:R0:W-:Y:S01]  /*124e0*/  @P2 STG.E.U16 [R4.64], R9 ;  /* 0x0000000904002986 */ /* 0x0001e2000c101504 */
[----:B------:R-:W-:-:S02]  /*124f0*/  IADD3 R3, R23, 0x78, RZ ;  /* 0x0000007817037810 */ /* 0x000fc40007ffe0ff */
[----:B-1----:R-:W-:Y:S02]  /*12500*/  IADD3 R13, R21, c[0x0][0x198], RZ ;  /* 0x00006600150d7a10 */ /* 0x002fe40007ffe0ff */
[----:B------:R-:W-:Y:S02]  /*12510*/  ISETP.LT.AND P2, PT, R3, c[0x0][0x17c], !P0 ;  /* 0x00005f0003007a0c */ /* 0x000fe40004741270 */
[----:B0-----:R-:W-:Y:S02]  /*12520*/  LEA.HI.X.SX32 R9, R17, R2, 0x1, P6 ;  /* 0x0000000211097211 */ /* 0x001fe400030f0eff */
[----:B------:R-:W-:Y:S02]  /*12530*/  LEA R16, P6, R21, R0, 0x1 ;  /* 0x0000000015107211 */ /* 0x000fe400078c08ff */
[----:B------:R-:W-:Y:S02]  /*12540*/  PRMT R5, R7, 0x7632, R5 ;  /* 0x0000763207057816 */ /* 0x000fe40000000005 */
[----:B------:R-:W-:-:S02]  /*12550*/  LEA.HI.X.SX32 R17, R21, R2, 0x1, P6 ;  /* 0x0000000215117211 */ /* 0x000fc400030f0eff */
[----:B------:R-:W-:Y:S02]  /*12560*/  IADD3 R3, R23, 0x79, RZ ;  /* 0x0000007917037810 */ /* 0x000fe40007ffe0ff */
[C---:B------:R-:W-:Y:S01]  /*12570*/  LEA R4, P6, R13.reuse, R0, 0x1 ;  /* 0x000000000d047211 */ /* 0x040fe200078c08ff */
[----:B------:R0:W-:Y:S01]  /*12580*/  @P1 STG.E.U16 [R8.64], R7 ;  /* 0x0000000708001986 */ /* 0x0001e2000c101504 */
[----:B------:R-:W-:Y:S02]  /*12590*/  IADD3 R21, R13, c[0x0][0x198], RZ ;  /* 0x000066000d157a10 */ /* 0x000fe40007ffe0ff */
[----:B------:R-:W-:Y:S01]  /*125a0*/  ISETP.LT.AND P1, PT, R3, c[0x0][0x17c], !P0 ;  /* 0x00005f0003007a0c */ /* 0x000fe20004721270 */
[----:B------:R1:W-:Y:S01]  /*125b0*/  @P5 STG.E.U16 [R16.64], R5 ;  /* 0x0000000510005986 */ /* 0x0003e2000c101504 */
[----:B------:R-:W-:-:S04]  /*125c0*/  IADD3 R3, R23, 0x7a, RZ ;  /* 0x0000007a17037810 */ /* 0x000fc80007ffe0ff */
[----:B------:R-:W-:Y:S02]  /*125d0*/  ISETP.LT.AND P5, PT, R3, c[0x0][0x17c], !P0 ;  /* 0x00005f0003007a0c */ /* 0x000fe400047a1270 */
[----:B0-----:R-:W-:Y:S02]  /*125e0*/  IADD3 R7, R21, c[0x0][0x198], RZ ;  /* 0x0000660015077a10 */ /* 0x001fe40007ffe0ff */
[----:B-1----:R-:W-:Y:S02]  /*125f0*/  LEA.HI.X.SX32 R5, R13, R2, 0x1, P6 ;  /* 0x000000020d057211 */ /* 0x002fe400030f0eff */
[----:B------:R-:W-:Y:S02]  /*12600*/  LEA R12, P6, R21, R0, 0x1 ;  /* 0x00000000150c7211 */ /* 0x000fe400078c08ff */
[----:B------:R-:W-:Y:S02]  /*12610*/  IADD3 R3, R23, 0x7b, RZ ;  /* 0x0000007b17037810 */ /* 0x000fe40007ffe0ff */
[----:B------:R-:W-:-:S02]  /*12620*/  LEA.HI.X.SX32 R13, R21, R2, 0x1, P6 ;  /* 0x00000002150d7211 */ /* 0x000fc400030f0eff */
[C---:B------:R-:W-:Y:S01]  /*12630*/  LEA R6, P6, R7.reuse, R0, 0x1 ;  /* 0x0000000007067211 */ /* 0x040fe200078c08ff */
[----:B------:R0:W-:Y:S01]  /*12640*/  @P4 STG.E.U16 [R4.64], R11 ;  /* 0x0000000b04004986 */ /* 0x0001e2000c101504 */
[----:B------:R-:W-:Y:S02]  /*12650*/  IADD3 R9, R7, c[0x0][0x198], RZ ;  /* 0x0000660007097a10 */ /* 0x000fe40007ffe0ff */
[----:B------:R-:W-:Y:S02]  /*12660*/  PRMT R10, R11, 0x7632, R10 ;  /* 0x000076320b0a7816 */ /* 0x000fe4000000000a */
[----:B------:R-:W-:Y:S02]  /*12670*/  ISETP.LT.AND P4, PT, R3, c[0x0][0x17c], !P0 ;  /* 0x00005f0003007a0c */ /* 0x000fe40004781270 */
[----:B------:R-:W-:Y:S02]  /*12680*/  IADD3 R3, R23, 0x7c, RZ ;  /* 0x0000007c17037810 */ /* 0x000fe40007ffe0ff */
[----:B------:R-:W-:-:S02]  /*12690*/  LEA.HI.X.SX32 R7, R7, R2, 0x1, P6 ;  /* 0x0000000207077211 */ /* 0x000fc400030f0eff */
[C---:B------:R-:W-:Y:S01]  /*126a0*/  LEA R16, P6, R9.reuse, R0, 0x1 ;  /* 0x0000000009107211 */ /* 0x040fe200078c08ff */
[----:B------:R1:W-:Y:S01]  /*126b0*/  @P3 STG.E.U16 [R12.64], R10 ;  /* 0x0000000a0c003986 */ /* 0x0003e2000c101504 */
[----:B------:R-:W-:Y:S02]  /*126c0*/  IADD3 R21, R9, c[0x0][0x198], RZ ;  /* 0x0000660009157a10 */ /* 0x000fe40007ffe0ff */
[----:B------:R-:W-:Y:S02]  /*126d0*/  ISETP.LT.AND P3, PT, R3, c[0x0][0x17c], !P0 ;  /* 0x00005f0003007a0c */ /* 0x000fe40004761270 */
[----:B------:R-:W-:Y:S02]  /*126e0*/  IADD3 R3, R23, 0x7d, RZ ;  /* 0x0000007d17037810 */ /* 0x000fe40007ffe0ff */
[----:B------:R-:W-:Y:S02]  /*126f0*/  LEA.HI.X.SX32 R17, R9, R2, 0x1, P6 ;  /* 0x0000000209117211 */ /* 0x000fe400030f0eff */
[----:B------:R-:W-:-:S02]  /*12700*/  IADD3 R9, R21, c[0x0][0x198], RZ ;  /* 0x0000660015097a10 */ /* 0x000fc40007ffe0ff */
[----:B0-----:R-:W-:Y:S02]  /*12710*/  LEA R4, P6, R21, R0, 0x1 ;  /* 0x0000000015047211 */ /* 0x001fe400078c08ff */
[----:B------:R-:W-:Y:S02]  /*12720*/  IADD3 R14, R23, 0x7e, RZ ;  /* 0x0000007e170e7810 */ /* 0x000fe40007ffe0ff */
[----:B--2---:R-:W-:Y:S01]  /*12730*/  PRMT R5, R29, 0x7632, R5 ;  /* 0x000076321d057816 */ /* 0x004fe20000000005 */
[----:B------:R-:W-:Y:S01]  /*12740*/  @P2 STG.E.U16 [R6.64], R29 ;  /* 0x0000001d06002986 */ /* 0x000fe2000c101504 */
[----:B------:R-:W-:Y:S02]  /*12750*/  ISETP.LT.AND P2, PT, R3, c[0x0][0x17c], !P0 ;  /* 0x00005f0003007a0c */ /* 0x000fe40004741270 */
[----:B------:R-:W-:Y:S01]  /*12760*/  IADD3 R3, R9, c[0x0][0x198], RZ ;  /* 0x0000660009037a10 */ /* 0x000fe20007ffe0ff */
[----:B------:R0:W-:Y:S03]  /*12770*/  @P1 STG.E.U16 [R16.64], R5 ;  /* 0x0000000510001986 */ /* 0x0001e6000c101504 */
[----:B-1----:R-:W-:-:S02]  /*12780*/  IADD3 R13, R3, c[0x0][0x198], RZ ;  /* 0x00006600030d7a10 */ /* 0x002fc40007ffe0ff */
[----:B0-----:R-:W-:Y:S02]  /*12790*/  LEA.HI.X.SX32 R5, R21, R2, 0x1, P6 ;  /* 0x0000000215057211 */ /* 0x001fe400030f0eff */
[----:B------:R-:W-:-:S04]  /*127a0*/  LEA R10, P6, R3, R0, 0x1 ;  /* 0x00000000030a7211 */ /* 0x000fc800078c08ff */
[----:B------:R-:W-:Y:S02]  /*127b0*/  LEA.HI.X.SX32 R11, R3, R2, 0x1, P6 ;  /* 0x00000002030b7211 */ /* 0x000fe400030f0eff */
[----:B------:R-:W-:Y:S02]  /*127c0*/  IADD3 R3, R23, 0x7f, RZ ;  /* 0x0000007f17037810 */ /* 0x000fe40007ffe0ff */
[----:B------:R-:W2:Y:S01]  /*127d0*/  LDL.LU R23, [R1+0x3f0] ;  /* 0x0003f00001177983 */ /* 0x000ea20000300800 */
[----:B------:R-:W-:Y:S02]  /*127e0*/  LEA R8, P1, R9, R0, 0x1 ;  /* 0x0000000009087211 */ /* 0x000fe400078208ff */
[----:B------:R-:W-:Y:S02]  /*127f0*/  IADD3 R21, R13, c[0x0][0x198], RZ ;  /* 0x000066000d157a10 */ /* 0x000fe40007ffe0ff */
[----:B------:R-:W-:Y:S02]  /*12800*/  LEA.HI.X.SX32 R9, R9, R2, 0x1, P1 ;  /* 0x0000000209097211 */ /* 0x000fe400008f0eff */
[----:B------:R-:W-:-:S02]  /*12810*/  LEA R6, P6, R13, R0, 0x1 ;  /* 0x000000000d067211 */ /* 0x000fc400078c08ff */
[----:B------:R-:W-:Y:S02]  /*12820*/  LEA R12, P1, R21, R0, 0x1 ;  /* 0x00000000150c7211 */ /* 0x000fe400078208ff */
[-C--:B------:R-:W-:Y:S02]  /*12830*/  LEA.HI.X.SX32 R7, R13, R2.reuse, 0x1, P6 ;  /* 0x000000020d077211 */ /* 0x080fe400030f0eff */
[C---:B------:R-:W-:Y:S02]  /*12840*/  LEA.HI.X.SX32 R13, R21.reuse, R2, 0x1, P1 ;  /* 0x00000002150d7211 */ /* 0x040fe400008f0eff */
[----:B------:R-:W-:Y:S02]  /*12850*/  IADD3 R25, R21, c[0x0][0x198], RZ ;  /* 0x0000660015197a10 */ /* 0x000fe40007ffe0ff */
[----:B------:R-:W-:Y:S02]  /*12860*/  ISETP.LT.AND P1, PT, R14, c[0x0][0x17c], !P0 ;  /* 0x00005f000e007a0c */ /* 0x000fe40004721270 */
[----:B------:R-:W-:-:S02]  /*12870*/  ISETP.LT.AND P0, PT, R3, c[0x0][0x17c], !P0 ;  /* 0x00005f0003007a0c */ /* 0x000fc40004701270 */
[----:B------:R-:W-:Y:S02]  /*12880*/  LEA R16, P6, R25, R0, 0x1 ;  /* 0x0000000019107211 */ /* 0x000fe400078c08ff */
[----:B------:R-:W-:Y:S02]  /*12890*/  PRMT R0, R15, 0x7632, R0 ;  /* 0x000076320f007816 */ /* 0x000fe40000000000 */
[----:B------:R-:W-:Y:S01]  /*128a0*/  PRMT R3, R19, 0x7632, R3 ;  /* 0x0000763213037816 */ /* 0x000fe20000000003 */
[----:B------:R0:W-:Y:S04]  /*128b0*/  @P5 STG.E.U16 [R4.64], R15 ;  /* 0x0000000f04005986 */ /* 0x0001e8000c101504 */
[----:B------:R0:W-:Y:S04]  /*128c0*/  @P4 STG.E.U16 [R8.64], R0 ;  /* 0x0000000008004986 */ /* 0x0001e8000c101504 */
[----:B------:R0:W-:Y:S04]  /*128d0*/  @P3 STG.E.U16 [R10.64], R19 ;  /* 0x000000130a003986 */ /* 0x0001e8000c101504 */
[----:B------:R0:W-:Y:S01]  /*128e0*/  @P2 STG.E.U16 [R6.64], R3 ;  /* 0x0000000306002986 */ /* 0x0001e2000c101504 */
[----:B------:R-:W-:-:S03]  /*128f0*/  LEA.HI.X.SX32 R17, R25, R2, 0x1, P6 ;  /* 0x0000000219117211 */ /* 0x000fc600030f0eff */
[----:B--2---:R0:W-:Y:S01]  /*12900*/  @P1 STG.E.U16 [R12.64], R23 ;  /* 0x000000170c001986 */ /* 0x0041e2000c101504 */
[----:B------:R-:W-:Y:S05]  /*12910*/  @!P0 EXIT ;  /* 0x000000000000894d */ /* 0x000fea0003800000 */
[----:B0-----:R-:W-:-:S05]  /*12920*/  PRMT R8, R23, 0x7632, R8 ;  /* 0x0000763217087816 */ /* 0x001fca0000000008 */
[----:B------:R-:W-:Y:S01]  /*12930*/  STG.E.U16 [R16.64], R8 ;  /* 0x0000000810007986 */ /* 0x000fe2000c101504 */
[----:B------:R-:W-:Y:S05]  /*12940*/  EXIT ;  /* 0x000000000000794d */ /* 0x000fea0003800000 */
.L_x_4:
[----:B------:R-:W-:-:S00]  /*12950*/  BRA `(.L_x_4) ;  /* 0xfffffff000007947 */ /* 0x000fc0000383ffff */
[----:B------:R-:W-:-:S00]  /*12960*/  NOP ;  /* 0x0000000000007918 */ /* 0x000fc00000000000 */
        /* <DEDUP_REMOVED lines=9> */
.L_x_5:


//--------------------- .nv.shared.matmul_kernel  --------------------------
	.section	.nv.shared.matmul_kernel,"aw",@nobits
	.sectionflags	@""
	.align	16
